def matmul_kernel(
    a_ptr,
    b_ptr,
    c_ptr,
    M,
    N,
    K,
    stride_am,
    stride_ak,
    stride_bk,
    stride_bn,
    stride_cm,
    stride_cn,
    BLOCK_M: tl.constexpr,
    BLOCK_N: tl.constexpr,
    BLOCK_K: tl.constexpr,
    GROUP_M: tl.constexpr,
):
    pid = tl.program_id(axis=0)
    num_pid_m = tl.cdiv(M, BLOCK_M)
    num_pid_n = tl.cdiv(N, BLOCK_N)
    num_pid_in_group = GROUP_M * num_pid_n
    group_id = pid // num_pid_in_group
    first_pid_m = group_id * GROUP_M
    group_size_m = min(num_pid_m - first_pid_m, GROUP_M)
    pid_m = first_pid_m + ((pid % num_pid_in_group) % group_size_m)
    pid_n = (pid % num_pid_in_group) // group_size_m

    offs_am = (pid_m * BLOCK_M + tl.arange(0, BLOCK_M)) % M
    offs_bn = (pid_n * BLOCK_N + tl.arange(0, BLOCK_N)) % N
    offs_k = tl.arange(0, BLOCK_K)
    a_ptrs = a_ptr + offs_am[:, None] * stride_am + offs_k[None, :] * stride_ak
    b_ptrs = b_ptr + offs_k[:, None] * stride_bk + offs_bn[None, :] * stride_bn

    acc = tl.zeros((BLOCK_M, BLOCK_N), dtype=tl.float32)
    for kk in range(0, tl.cdiv(K, BLOCK_K)):
        a = tl.load(a_ptrs, mask=offs_k[None, :] < K - kk * BLOCK_K, other=0.0)
        b = tl.load(b_ptrs, mask=offs_k[:, None] < K - kk * BLOCK_K, other=0.0)
        acc = tl.dot(a, b, acc)
        a_ptrs += BLOCK_K * stride_ak
        b_ptrs += BLOCK_K * stride_bk

    c = acc.to(c_ptr.dtype.element_ty)
    offs_cm = pid_m * BLOCK_M + tl.arange(0, BLOCK_M)
    offs_cn = pid_n * BLOCK_N + tl.arange(0, BLOCK_N)
    c_ptrs = c_ptr + offs_cm[:, None] * stride_cm + offs_cn[None, :] * stride_cn
    mask = (offs_cm[:, None] < M) & (offs_cn[None, :] < N)
    tl.store(c_ptrs, c, mask=mask)

# config = {"BLOCK_K": 32, "BLOCK_M": 16, "BLOCK_N": 256, "GROUP_M": 8, "arch": "sm_100", "dtype": "fp16", "num_ctas": 1, "num_stages": 2, "num_warps": 2}
# arch = sm_100


// ===== COMPILED SASS (sm_100a) =====

	.target	sm_100a

	.elftype	@"ET_EXEC"


//--------------------- .note.nv.tkinfo           --------------------------
	.section	.note.nv.tkinfo,"",@"SHT_NOTE"
	.sectionflags	@"SHF_NOTE_NV_TKINFO"
	.tkinfo
        /*0018*/ 	.word	0x00000081
        /*0030*/ 	.string	""
        /*0030*/ 	.string	"ptxas-blackwell"
        /*0030*/ 	.string	"Cuda compilation tools, release 12.9, V12.9.86"
        /*0030*/ 	.string	"Build cuda_12.9.r12.9/compiler.36037853_0"
        /*0030*/ 	.string	"-v  -suppress-debug-info  -lineinfo  -arch sm_100a "



//--------------------- .note.nv.cuver            --------------------------
	.section	.note.nv.cuver,"",@"SHT_NOTE"
	.sectionflags	@"SHF_NOTE_NV_CUVER"
        /*0018*/ 	.short	0x0001
        /*001a*/ 	.short	0x0064
        /*001c*/ 	.short	0x0001
        /*001e*/ 	.short	0x0000
        /*0020*/ 	.short	0x0001
        /*0022*/ 	.short	0x0000


//--------------------- .nv.info                  --------------------------
	.section	.nv.info,"",@"SHT_CUDA_INFO"
	.align	4


	//----- nvinfo : EIATTR_REGCOUNT
	.align		4
        /*0000*/ 	.byte	0x04, 0x2f
        /*0002*/ 	.short	(.L_1 - .L_0)
	.align		4
.L_0:
        /*0004*/ 	.word	index@(matmul_kernel)
        /*0008*/ 	.word	0x00000020


	//----- nvinfo : EIATTR_FRAME_SIZE
	.align		4
.L_1:
        /*000c*/ 	.byte	0x04, 0x11
        /*000e*/ 	.short	(.L_3 - .L_2)
	.align		4
.L_2:
        /*0010*/ 	.word	index@(matmul_kernel)
        /*0014*/ 	.word	0x00000e38


	//----- nvinfo : EIATTR_MIN_STACK_SIZE
	.align		4
.L_3:
        /*0018*/ 	.byte	0x04, 0x12
        /*001a*/ 	.short	(.L_5 - .L_4)
	.align		4
.L_4:
        /*001c*/ 	.word	index@(matmul_kernel)
        /*0020*/ 	.word	0x00000e38
.L_5:


//--------------------- .nv.info.matmul_kernel    --------------------------
	.section	.nv.info.matmul_kernel,"",@"SHT_CUDA_INFO"
	.sectionflags	@""
	.align	4


	//----- nvinfo : EIATTR_CUDA_API_VERSION
	.align		4
        /*0000*/ 	.byte	0x04, 0x37
        /*0002*/ 	.short	(.L_7 - .L_6)
.L_6:
        /*0004*/ 	.word	0x00000081


	//----- nvinfo : EIATTR_KPARAM_INFO
	.align		4
.L_7:
        /*0008*/ 	.byte	0x04, 0x17
        /*000a*/ 	.short	(.L_9 - .L_8)
.L_8:
        /*000c*/ 	.word	0x00000000
        /*0010*/ 	.short	0x000d
        /*0012*/ 	.short	0x0048
        /*0014*/ 	.byte	0x00, 0xf4, 0x21, 0x00


	//----- nvinfo : EIATTR_KPARAM_INFO
	.align		4
.L_9:
        /*0018*/ 	.byte	0x04, 0x17
        /*001a*/ 	.short	(.L_11 - .L_10)
.L_10:
        /*001c*/ 	.word	0x00000000
        /*0020*/ 	.short	0x000c
        /*0022*/ 	.short	0x0040
        /*0024*/ 	.byte	0x00, 0xf4, 0x21, 0x00


	//----- nvinfo : EIATTR_KPARAM_INFO
	.align		4
.L_11:
        /*0028*/ 	.byte	0x04, 0x17
        /*002a*/ 	.short	(.L_13 - .L_12)
.L_12:
        /*002c*/ 	.word	0x00000000
        /*0030*/ 	.short	0x000b
        /*0032*/ 	.short	0x0038
        /*0034*/ 	.byte	0x00, 0xf0, 0x11, 0x00


	//----- nvinfo : EIATTR_KPARAM_INFO
	.align		4
.L_13:
        /*0038*/ 	.byte	0x04, 0x17
        /*003a*/ 	.short	(.L_15 - .L_14)
.L_14:
        /*003c*/ 	.word	0x00000000
        /*0040*/ 	.short	0x000a
        /*0042*/ 	.short	0x0034
        /*0044*/ 	.byte	0x00, 0xf0, 0x11, 0x00


	//----- nvinfo : EIATTR_KPARAM_INFO
	.align		4
.L_15:
        /*0048*/ 	.byte	0x04, 0x17
        /*004a*/ 	.short	(.L_17 - .L_16)
.L_16:
        /*004c*/ 	.word	0x00000000
        /*0050*/ 	.short	0x0009
        /*0052*/ 	.short	0x0030
        /*0054*/ 	.byte	0x00, 0xf0, 0x11, 0x00


	//----- nvinfo : EIATTR_KPARAM_INFO
	.align		4
.L_17:
        /*0058*/ 	.byte	0x04, 0x17
        /*005a*/ 	.short	(.L_19 - .L_18)
.L_18:
        /*005c*/ 	.word	0x00000000
        /*0060*/ 	.short	0x0008
        /*0062*/ 	.short	0x002c
        /*0064*/ 	.byte	0x00, 0xf0, 0x11, 0x00


	//----- nvinfo : EIATTR_KPARAM_INFO
	.align		4
.L_19:
        /*0068*/ 	.byte	0x04, 0x17
        /*006a*/ 	.short	(.L_21 - .L_20)
.L_20:
        /*006c*/ 	.word	0x00000000
        /*0070*/ 	.short	0x0007
        /*0072*/ 	.short	0x0028
        /*0074*/ 	.byte	0x00, 0xf0, 0x11, 0x00


	//----- nvinfo : EIATTR_KPARAM_INFO
	.align		4
.L_21:
        /*0078*/ 	.byte	0x04, 0x17
        /*007a*/ 	.short	(.L_23 - .L_22)
.L_22:
        /*007c*/ 	.word	0x00000000
        /*0080*/ 	.short	0x0006
        /*0082*/ 	.short	0x0024
        /*0084*/ 	.byte	0x00, 0xf0, 0x11, 0x00


	//----- nvinfo : EIATTR_KPARAM_INFO
	.align		4
.L_23:
        /*0088*/ 	.byte	0x04, 0x17
        /*008a*/ 	.short	(.L_25 - .L_24)
.L_24:
        /*008c*/ 	.word	0x00000000
        /*0090*/ 	.short	0x0005
        /*0092*/ 	.short	0x0020
        /*0094*/ 	.byte	0x00, 0xf0, 0x11, 0x00


	//----- nvinfo : EIATTR_KPARAM_INFO
	.align		4
.L_25:
        /*0098*/ 	.byte	0x04, 0x17
        /*009a*/ 	.short	(.L_27 - .L_26)
.L_26:
        /*009c*/ 	.word	0x00000000
        /*00a0*/ 	.short	0x0004
        /*00a2*/ 	.short	0x001c
        /*00a4*/ 	.byte	0x00, 0xf0, 0x11, 0x00


	//----- nvinfo : EIATTR_KPARAM_INFO
	.align		4
.L_27:
        /*00a8*/ 	.byte	0x04, 0x17
        /*00aa*/ 	.short	(.L_29 - .L_28)
.L_28:
        /*00ac*/ 	.word	0x00000000
        /*00b0*/ 	.short	0x0003
        /*00b2*/ 	.short	0x0018
        /*00b4*/ 	.byte	0x00, 0xf0, 0x11, 0x00


	//----- nvinfo : EIATTR_KPARAM_INFO
	.align		4
.L_29:
        /*00b8*/ 	.byte	0x04, 0x17
        /*00ba*/ 	.short	(.L_31 - .L_30)
.L_30:
        /*00bc*/ 	.word	0x00000000
        /*00c0*/ 	.short	0x0002
        /*00c2*/ 	.short	0x0010
        /*00c4*/ 	.byte	0x00, 0xf4, 0x21, 0x00


	//----- nvinfo : EIATTR_KPARAM_INFO
	.align		4
.L_31:
        /*00c8*/ 	.byte	0x04, 0x17
        /*00ca*/ 	.short	(.L_33 - .L_32)
.L_32:
        /*00cc*/ 	.word	0x00000000
        /*00d0*/ 	.short	0x0001
        /*00d2*/ 	.short	0x0008
        /*00d4*/ 	.byte	0x00, 0xf4, 0x21, 0x00


	//----- nvinfo : EIATTR_KPARAM_INFO
	.align		4
.L_33:
        /*00d8*/ 	.byte	0x04, 0x17
        /*00da*/ 	.short	(.L_35 - .L_34)
.L_34:
        /*00dc*/ 	.word	0x00000000
        /*00e0*/ 	.short	0x0000
        /*00e2*/ 	.short	0x0000
        /*00e4*/ 	.byte	0x00, 0xf4, 0x21, 0x00


	//----- nvinfo : EIATTR_SPARSE_MMA_MASK
	.align		4
.L_35:
        /*00e8*/ 	.byte	0x03, 0x50
        /*00ea*/ 	.short	0x0000


	//----- nvinfo : EIATTR_MAXREG_COUNT
	.align		4
        /*00ec*/ 	.byte	0x03, 0x1b
        /*00ee*/ 	.short	0x00ff


	//----- nvinfo : EIATTR_NUM_BARRIERS
	.align		4
        /*00f0*/ 	.byte	0x02, 0x4c
        /*00f2*/ 	.byte	0x01
	.zero		1


	//----- nvinfo : EIATTR_ANNOTATIONS
	.align		4
        /*00f4*/ 	.byte	0x04, 0x55
        /*00f6*/ 	.short	(.L_37 - .L_36)


	//   ....[0]....
.L_36:
        /*00f8*/ 	.word	0x00000001
        /*00fc*/ 	.byte	0x40, 0x05, 0x00, 0x00, 0x01, 0x00, 0x00, 0x00, 0x70, 0x05, 0x00, 0x00, 0x01, 0x00, 0x00, 0x00
        /* <DEDUP_REMOVED lines=1715> */
        /*6c3c*/ 	.byte	0x00, 0xdb, 0x01, 0x00, 0x01, 0x00, 0x00, 0x00, 0x20, 0xdb, 0x01, 0x00


	//----- nvinfo : EIATTR_VRC_CTA_INIT_COUNT
	.align		4
.L_37:
        /*6c48*/ 	.byte	0x02, 0x4a
	.zero		1
	.zero		1


	//----- nvinfo : EIATTR_EXIT_INSTR_OFFSETS
	.align		4
        /*6c4c*/ 	.byte	0x04, 0x1c
        /*6c4e*/ 	.short	(.L_39 - .L_38)


	//   ....[0]....
.L_38:
        /*6c50*/ 	.word	0x0001de60


	//   ....[1]....
        /*6c54*/ 	.word	0x0001de90


	//----- nvinfo : EIATTR_REQNTID
	.align		4
.L_39:
        /*6c58*/ 	.byte	0x04, 0x10
        /*6c5a*/ 	.short	(.L_41 - .L_40)
.L_40:
        /*6c5c*/ 	.word	0x00000040
        /*6c60*/ 	.word	0x00000001
        /*6c64*/ 	.word	0x00000001


	//----- nvinfo : EIATTR_CBANK_PARAM_SIZE
	.align		4
.L_41:
        /*6c68*/ 	.byte	0x03, 0x19
        /*6c6a*/ 	.short	0x0050


	//----- nvinfo : EIATTR_PARAM_CBANK
	.align		4
        /*6c6c*/ 	.byte	0x04, 0x0a
        /*6c6e*/ 	.short	(.L_43 - .L_42)
	.align		4
.L_42:
        /*6c70*/ 	.word	index@(.nv.constant0.matmul_kernel)
        /*6c74*/ 	.short	0x0380
        /*6c76*/ 	.short	0x0050


	//----- nvinfo : EIATTR_SW_WAR
	.align		4
.L_43:
        /*6c78*/ 	.byte	0x04, 0x36
        /*6c7a*/ 	.short	(.L_45 - .L_44)
.L_44:
        /*6c7c*/ 	.word	0x00000008
.L_45:


//--------------------- .nv.compat                --------------------------
	.section	.nv.compat,"",@"SHT_CUDA_COMPAT_INFO"
	.align	4
        /*0000*/ 	.byte	0x02, 0x02, 0x01, 0x00, 0x02, 0x05, 0x05, 0x00, 0x02, 0x03, 0x00, 0x00, 0x02, 0x06, 0x01, 0x00


//--------------------- .nv.callgraph             --------------------------
	.section	.nv.callgraph,"",@"SHT_CUDA_CALLGRAPH"
	.align	4
	.sectionentsize	8
	.align		4
        /*0000*/ 	.word	0x00000000
	.align		4
        /*0004*/ 	.word	0xffffffff
	.align		4
        /*0008*/ 	.word	0x00000000
	.align		4
        /*000c*/ 	.word	0xfffffffe
	.align		4
        /*0010*/ 	.word	0x00000000
	.align		4
        /*0014*/ 	.word	0xfffffffd
	.align		4
        /*0018*/ 	.word	0x00000000
	.align		4
        /*001c*/ 	.word	0xfffffffc


//--------------------- .text.matmul_kernel       --------------------------
	.section	.text.matmul_kernel,"ax",@progbits
	.align	128
        .global         matmul_kernel
        .type           matmul_kernel,@function
        .size           matmul_kernel,(.L_x_4 - matmul_kernel)
        .other          matmul_kernel,@"STO_CUDA_ENTRY STV_DEFAULT"
matmul_kernel:
.text.matmul_kernel:
[----:B------:R-:W0:Y:S08]  /*0000*/  LDC R1, c[0x0][0x37c] ;  /* 0x0000df00ff017b82 */ /* 0x000e300000000800 */
[----:B------:R-:W1:Y:S01]  /*0010*/  LDC.64 R4, c[0x0][0x398] ;  /* 0x0000e600ff047b82 */ /* 0x000e620000000a00 */
[----:B------:R-:W2:Y:S01]  /*0020*/  S2R R14, SR_TID.X ;  /* 0x00000000000e7919 */ /* 0x000ea20000002100 */
[----:B------:R-:W3:Y:S01]  /*0030*/  LDCU UR4, c[0x0][0x3a0] ;  /* 0x00007400ff0477ac */ /* 0x000ee20008000800 */
[----:B0-----:R-:W-:Y:S01]  /*0040*/  VIADD R1, R1, 0xfffff1c8 ;  /* 0xfffff1c801017836 */ /* 0x001fe20000000000 */
[----:B------:R-:W0:Y:S01]  /*0050*/  LDCU.64 UR10, c[0x0][0x358] ;  /* 0x00006b00ff0a77ac */ /* 0x000e220008000a00 */
[----:B------:R-:W4:Y:S01]  /*0060*/  LDCU UR8, c[0x0][0x3a0] ;  /* 0x00007400ff0877ac */ /* 0x000f220008000800 */
[----:B---3--:R-:W-:Y:S01]  /*0070*/  UIADD3 UR4, UPT, UPT, UR4, 0x1f, URZ ;  /* 0x0000001f04047890 */ /* 0x008fe2000fffe0ff */
[----:B-1----:R-:W-:-:S03]  /*0080*/  VIADD R0, R5, 0xff ;  /* 0x000000ff05007836 */ /* 0x002fc60000000000 */
[----:B------:R-:W-:Y:S02]  /*0090*/  UISETP.GT.AND UP0, UPT, UR4, 0x1f, UPT ;  /* 0x0000001f0400788c */ /* 0x000fe4000bf04270 */
[----:B------:R-:W-:-:S04]  /*00a0*/  SHF.R.S32.HI R3, RZ, 0x1f, R0 ;  /* 0x0000001fff037819 */ /* 0x000fc80000011400 */
[----:B------:R-:W-:Y:S02]  /*00b0*/  LEA.HI R3, R3, R0, RZ, 0x8 ;  /* 0x0000000003037211 */ /* 0x000fe400078f40ff */
[----:B--2---:R-:W-:Y:S02]  /*00c0*/  LOP3.LUT R29, R14, 0x20, RZ, 0xc0, !PT ;  /* 0x000000200e1d7812 */ /* 0x004fe400078ec0ff */
[----:B------:R-:W-:Y:S02]  /*00d0*/  SHF.R.S32.HI R0, RZ, 0x8, R3 ;  /* 0x00000008ff007819 */ /* 0x000fe40000011403 */
[----:B------:R-:W1:Y:S03]  /*00e0*/  S2R R3, SR_CTAID.X ;  /* 0x0000000000037919 */ /* 0x000e660000002500 */
[----:B------:R-:W-:-:S05]  /*00f0*/  IMAD.SHL.U32 R0, R0, 0x8, RZ ;  /* 0x0000000800007824 */ /* 0x000fca00078e00ff */
[-C--:B------:R-:W-:Y:S02]  /*0100*/  IABS R9, R0.reuse ;  /* 0x0000000000097213 */ /* 0x080fe40000000000 */
[----:B------:R-:W-:Y:S02]  /*0110*/  IABS R12, R0 ;  /* 0x00000000000c7213 */ /* 0x000fe40000000000 */
[----:B------:R-:W2:Y:S08]  /*0120*/  I2F.RP R2, R9 ;  /* 0x0000000900027306 */ /* 0x000eb00000209400 */
[----:B--2---:R-:W2:Y:S01]  /*0130*/  MUFU.RCP R2, R2 ;  /* 0x0000000200027308 */ /* 0x004ea20000001000 */
[----:B-1----:R-:W-:Y:S01]  /*0140*/  IABS R10, R3 ;  /* 0x00000003000a7213 */ /* 0x002fe20000000000 */
[----:B--2---:R-:W-:-:S02]  /*0150*/  VIADD R6, R2, 0xffffffe ;  /* 0x0ffffffe02067836 */ /* 0x004fc40000000000 */
[----:B------:R-:W-:-:S04]  /*0160*/  IMAD.MOV R2, RZ, RZ, -R12 ;  /* 0x000000ffff027224 */ /* 0x000fc800078e0a0c */
[----:B------:R1:W2:Y:S02]  /*0170*/  F2I.FTZ.U32.TRUNC.NTZ R7, R6 ;  /* 0x0000000600077305 */ /* 0x0002a4000021f000 */
[----:B-1----:R-:W-:Y:S02]  /*0180*/  IMAD.MOV.U32 R6, RZ, RZ, RZ ;  /* 0x000000ffff067224 */ /* 0x002fe400078e00ff */
[----:B--2---:R-:W-:-:S04]  /*0190*/  IMAD.MOV R8, RZ, RZ, -R7 ;  /* 0x000000ffff087224 */ /* 0x004fc800078e0a07 */
[----:B------:R-:W-:Y:S02]  /*01a0*/  IMAD R11, R8, R9, RZ ;  /* 0x00000009080b7224 */ /* 0x000fe400078e02ff */
[----:B------:R-:W-:Y:S02]  /*01b0*/  IMAD.MOV.U32 R8, RZ, RZ, R10 ;  /* 0x000000ffff087224 */ /* 0x000fe400078e000a */
[----:B------:R-:W-:-:S06]  /*01c0*/  IMAD.HI.U32 R7, R7, R11, R6 ;  /* 0x0000000b07077227 */ /* 0x000fcc00078e0006 */
[----:B------:R-:W-:-:S04]  /*01d0*/  IMAD.HI.U32 R7, R7, R8, RZ ;  /* 0x0000000807077227 */ /* 0x000fc800078e00ff */
[----:B------:R-:W-:-:S05]  /*01e0*/  IMAD R2, R7, R2, R8 ;  /* 0x0000000207027224 */ /* 0x000fca00078e0208 */
[----:B------:R-:W-:-:S13]  /*01f0*/  ISETP.GT.U32.AND P1, PT, R9, R2, PT ;  /* 0x000000020900720c */ /* 0x000fda0003f24070 */
[----:B------:R-:W-:Y:S02]  /*0200*/  @!P1 IMAD.IADD R2, R2, 0x1, -R9 ;  /* 0x0000000102029824 */ /* 0x000fe400078e0a09 */
[----:B------:R-:W-:Y:S01]  /*0210*/  @!P1 VIADD R7, R7, 0x1 ;  /* 0x0000000107079836 */ /* 0x000fe20000000000 */
[----:B------:R-:W-:Y:S02]  /*0220*/  ISETP.NE.AND P1, PT, R0, RZ, PT ;  /* 0x000000ff0000720c */ /* 0x000fe40003f25270 */
[----:B------:R-:W-:Y:S02]  /*0230*/  ISETP.GE.U32.AND P0, PT, R2, R9, PT ;  /* 0x000000090200720c */ /* 0x000fe40003f06070 */
[----:B------:R-:W-:-:S04]  /*0240*/  LOP3.LUT R2, R3, R0, RZ, 0x3c, !PT ;  /* 0x0000000003027212 */ /* 0x000fc800078e3cff */
[----:B------:R-:W-:Y:S01]  /*0250*/  ISETP.GE.AND P2, PT, R2, RZ, PT ;  /* 0x000000ff0200720c */ /* 0x000fe20003f46270 */
[----:B------:R-:W-:-:S06]  /*0260*/  VIADD R2, R4, 0xf ;  /* 0x0000000f04027836 */ /* 0x000fcc0000000000 */
[----:B------:R-:W-:-:S04]  /*0270*/  @P0 VIADD R7, R7, 0x1 ;  /* 0x0000000107070836 */ /* 0x000fc80000000000 */
[----:B------:R-:W-:Y:S01]  /*0280*/  IMAD.MOV.U32 R6, RZ, RZ, R7 ;  /* 0x000000ffff067224 */ /* 0x000fe200078e0007 */
[----:B------:R-:W-:-:S03]  /*0290*/  SHF.R.S32.HI R7, RZ, 0x1f, R2 ;  /* 0x0000001fff077819 */ /* 0x000fc60000011402 */
[----:B------:R-:W-:Y:S01]  /*02a0*/  @!P2 IMAD.MOV R6, RZ, RZ, -R6 ;  /* 0x000000ffff06a224 */ /* 0x000fe200078e0a06 */
[----:B------:R-:W-:Y:S02]  /*02b0*/  @!P1 LOP3.LUT R6, RZ, R0, RZ, 0x33, !PT ;  /* 0x00000000ff069212 */ /* 0x000fe400078e33ff */
[----:B------:R-:W-:-:S03]  /*02c0*/  LEA.HI R7, R7, R2, RZ, 0x4 ;  /* 0x0000000207077211 */ /* 0x000fc600078f20ff */
[----:B------:R-:W-:Y:S02]  /*02d0*/  IMAD.SHL.U32 R2, R6, 0x8, RZ ;  /* 0x0000000806027824 */ /* 0x000fe400078e00ff */
[----:B------:R-:W-:-:S03]  /*02e0*/  IMAD.MOV R6, RZ, RZ, -R6 ;  /* 0x000000ffff067224 */ /* 0x000fc600078e0a06 */
[----:B------:R-:W-:Y:S01]  /*02f0*/  LEA.HI.SX32 R7, R7, -R2, 0x1c ;  /* 0x8000000207077211 */ /* 0x000fe200078fe2ff */
[----:B------:R-:W-:Y:S02]  /*0300*/  IMAD R15, R0, R6, R3 ;  /* 0x00000006000f7224 */ /* 0x000fe400078e0203 */
[----:B------:R-:W-:Y:S01]  /*0310*/  IMAD.MOV.U32 R6, RZ, RZ, RZ ;  /* 0x000000ffff067224 */ /* 0x000fe200078e00ff */
[----:B------:R-:W-:Y:S02]  /*0320*/  VIMNMX R8, PT, PT, R7, 0x8, PT ;  /* 0x0000000807087848 */ /* 0x000fe40003fe0100 */
[----:B------:R-:W-:Y:S02]  /*0330*/  IABS R13, R15 ;  /* 0x0000000f000d7213 */ /* 0x000fe40000000000 */
[----:B------:R-:W-:-:S04]  /*0340*/  IABS R11, R8 ;  /* 0x00000008000b7213 */ /* 0x000fc80000000000 */
[----:B------:R-:W1:Y:S08]  /*0350*/  I2F.RP R9, R11 ;  /* 0x0000000b00097306 */ /* 0x000e700000209400 */
[----:B-1----:R-:W1:Y:S02]  /*0360*/  MUFU.RCP R9, R9 ;  /* 0x0000000900097308 */ /* 0x002e640000001000 */
[----:B-1----:R-:W-:-:S06]  /*0370*/  VIADD R7, R9, 0xffffffe ;  /* 0x0ffffffe09077836 */ /* 0x002fcc0000000000 */
[----:B------:R-:W1:Y:S02]  /*0380*/  F2I.FTZ.U32.TRUNC.NTZ R7, R7 ;  /* 0x0000000700077305 */ /* 0x000e64000021f000 */
[----:B-1----:R-:W-:-:S04]  /*0390*/  IMAD.MOV R10, RZ, RZ, -R7 ;  /* 0x000000ffff0a7224 */ /* 0x002fc800078e0a07 */
[----:B------:R-:W-:-:S04]  /*03a0*/  IMAD.MOV.U32 R0, RZ, RZ, R10 ;  /* 0x000000ffff007224 */ /* 0x000fc800078e000a */
[----:B------:R-:W-:Y:S01]  /*03b0*/  IMAD R3, R0, R11, RZ ;  /* 0x0000000b00037224 */ /* 0x000fe200078e02ff */
[----:B------:R-:W-:-:S03]  /*03c0*/  IABS R0, R8 ;  /* 0x0000000800007213 */ /* 0x000fc60000000000 */
[----:B------:R-:W-:-:S04]  /*03d0*/  IMAD.HI.U32 R6, R7, R3, R6 ;  /* 0x0000000307067227 */ /* 0x000fc800078e0006 */
[----:B------:R-:W-:Y:S02]  /*03e0*/  IMAD.MOV R0, RZ, RZ, -R0 ;  /* 0x000000ffff007224 */ /* 0x000fe400078e0a00 */
        /* <DEDUP_REMOVED lines=8> */
[----:B------:R-:W-:Y:S02]  /*0470*/  ISETP.GE.AND P2, PT, R0, RZ, PT ;  /* 0x000000ff0000720c */ /* 0x000fe40003f46270 */
[----:B------:R-:W-:-:S05]  /*0480*/  LOP3.LUT R0, R14, 0xf, RZ, 0xc0, !PT ;  /* 0x0000000f0e007812 */ /* 0x000fca00078ec0ff */
[----:B------:R-:W-:-:S06]  /*0490*/  @P0 VIADD R6, R6, 0x1 ;  /* 0x0000000106060836 */ /* 0x000fcc0000000000 */
[----:B------:R-:W-:Y:S01]  /*04a0*/  @!P2 IMAD.MOV R6, RZ, RZ, -R6 ;  /* 0x000000ffff06a224 */ /* 0x000fe200078e0a06 */
[----:B------:R-:W-:-:S05]  /*04b0*/  @!P1 LOP3.LUT R6, RZ, R8, RZ, 0x33, !PT ;  /* 0x00000008ff069212 */ /* 0x000fca00078e33ff */
[----:B------:R-:W-:-:S04]  /*04c0*/  IMAD.MOV R3, RZ, RZ, -R6 ;  /* 0x000000ffff037224 */ /* 0x000fc800078e0a06 */
[----:B------:R-:W-:-:S04]  /*04d0*/  IMAD R3, R8, R3, R15 ;  /* 0x0000000308037224 */ /* 0x000fc800078e020f */
[----:B------:R-:W-:Y:S01]  /*04e0*/  IMAD.IADD R3, R2, 0x1, R3 ;  /* 0x0000000102037824 */ /* 0x000fe200078e0203 */
[----:B------:R-:W-:-:S03]  /*04f0*/  SHF.R.U32.HI R2, RZ, 0x4, R14 ;  /* 0x00000004ff027819 */ /* 0x000fc6000001160e */
[----:B------:R-:W-:Y:S01]  /*0500*/  IMAD R28, R3, 0x10, R0 ;  /* 0x00000010031c7824 */ /* 0x000fe200078e0200 */
[----:B------:R-:W-:-:S04]  /*0510*/  SGXT.U32 R16, R2, 0x2 ;  /* 0x000000020210781a */ /* 0x000fc80000000000 */
[----:B------:R-:W-:Y:S01]  /*0520*/  LOP3.LUT R2, R16, 0x8, RZ, 0xfc, !PT ;  /* 0x0000000810027812 */ /* 0x000fe200078efcff */
[----:B------:R-:W-:Y:S01]  /*0530*/  IMAD.SHL.U32 R2, R6, 0x100, RZ ;  /* 0x0000010006027824 */ /* 0x000fe200078e00ff */
[----:B------:R1:W-:Y:S01]  /*0540*/  STL [R1+0x6cc], R28 ;  /* 0x0006cc1c01007387 */ /* 0x0003e20000100800 */
[C---:B------:R-:W-:Y:S02]  /*0550*/  LOP3.LUT R0, R16.reuse, 0x4, RZ, 0xfc, !PT ;  /* 0x0000000410007812 */ /* 0x040fe400078efcff */
[C---:B------:R-:W-:Y:S01]  /*0560*/  LOP3.LUT R3, R16.reuse, 0xc, RZ, 0xfc, !PT ;  /* 0x0000000c10037812 */ /* 0x040fe200078efcff */
[----:B------:R1:W-:Y:S01]  /*0570*/  STL [R1+0x6a0], R2 ;  /* 0x0006a00201007387 */ /* 0x0003e20000100800 */
[----:B------:R-:W-:Y:S01]  /*0580*/  LOP3.LUT R0, R16, 0x10, RZ, 0xfc, !PT ;  /* 0x0000001010007812 */ /* 0x000fe200078efcff */
[----:B0---4-:R-:W-:Y:S06]  /*0590*/  BRA.U UP0, `(.L_x_0) ;  /* 0x0000000100687547 */ /* 0x011fec000b800000 */
[----:B-1----:R-:W-:Y:S01]  /*05a0*/  IMAD.SHL.U32 R2, R29, 0x10, RZ ;  /* 0x000000101d027824 */ /* 0x002fe200078e00ff */
[----:B------:R-:W-:Y:S01]  /*05b0*/  CS2R R24, SRZ ;  /* 0x0000000000187805 */ /* 0x000fe2000001ff00 */
[----:B------:R-:W-:Y:S01]  /*05c0*/  IMAD.SHL.U32 R0, R14, 0x20, RZ ;  /* 0x000000200e007824 */ /* 0x000fe200078e00ff */
[----:B------:R-:W-:Y:S02]  /*05d0*/  CS2R R26, SRZ ;  /* 0x00000000001a7805 */ /* 0x000fe4000001ff00 */
[----:B------:R-:W-:Y:S01]  /*05e0*/  CS2R R20, SRZ ;  /* 0x0000000000147805 */ /* 0x000fe2000001ff00 */
[----:B------:R0:W-:Y:S01]  /*05f0*/  STL [R1+0x6c8], R2 ;  /* 0x0006c80201007387 */ /* 0x0001e20000100800 */
[----:B------:R-:W-:Y:S02]  /*0600*/  CS2R R22, SRZ ;  /* 0x0000000000167805 */ /* 0x000fe4000001ff00 */
[----:B------:R-:W-:Y:S02]  /*0610*/  LOP3.LUT R0, R0, 0x60, RZ, 0xc0, !PT ;  /* 0x0000006000007812 */ /* 0x000fe400078ec0ff */
[----:B------:R-:W-:Y:S01]  /*0620*/  CS2R R16, SRZ ;  /* 0x0000000000107805 */ /* 0x000fe2000001ff00 */
[----:B------:R0:W-:Y:S01]  /*0630*/  STL [R1], RZ ;  /* 0x000000ff01007387 */ /* 0x0001e20000100800 */
[----:B------:R-:W-:-:S02]  /*0640*/  CS2R R18, SRZ ;  /* 0x0000000000127805 */ /* 0x000fc4000001ff00 */
[----:B------:R-:W-:Y:S02]  /*0650*/  CS2R R12, SRZ ;  /* 0x00000000000c7805 */ /* 0x000fe4000001ff00 */
[----:B------:R-:W-:Y:S01]  /*0660*/  CS2R R14, SRZ ;  /* 0x00000000000e7805 */ /* 0x000fe2000001ff00 */
[----:B------:R0:W-:Y:S01]  /*0670*/  STL [R1+0x4], RZ ;  /* 0x000004ff01007387 */ /* 0x0001e20000100800 */
[----:B------:R-:W-:Y:S02]  /*0680*/  CS2R R8, SRZ ;  /* 0x0000000000087805 */ /* 0x000fe4000001ff00 */
[----:B------:R-:W-:Y:S02]  /*0690*/  CS2R R10, SRZ ;  /* 0x00000000000a7805 */ /* 0x000fe4000001ff00 */
[----:B------:R-:W-:Y:S01]  /*06a0*/  CS2R R4, SRZ ;  /* 0x0000000000047805 */ /* 0x000fe2000001ff00 */
[----:B------:R0:W-:Y:S01]  /*06b0*/  STL [R1+0x8], RZ ;  /* 0x000008ff01007387 */ /* 0x0001e20000100800 */
[----:B------:R-:W-:-:S03]  /*06c0*/  CS2R R6, SRZ ;  /* 0x0000000000067805 */ /* 0x000fc6000001ff00 */
[----:B------:R0:W-:Y:S04]  /*06d0*/  STL [R1+0xc], RZ ;  /* 0x00000cff01007387 */ /* 0x0001e80000100800 */
[----:B------:R0:W-:Y:S04]  /*06e0*/  STL [R1+0x10], RZ ;  /* 0x000010ff01007387 */ /* 0x0001e80000100800 */
[----:B------:R0:W-:Y:S04]  /*06f0*/  STL [R1+0x14], RZ ;  /* 0x000014ff01007387 */ /* 0x0001e80000100800 */
[----:B------:R0:W-:Y:S04]  /*0700*/  STL [R1+0x18], RZ ;  /* 0x000018ff01007387 */ /* 0x0001e80000100800 */
[----:B------:R0:W-:Y:S04]  /*0710*/  STL [R1+0x1c], RZ ;  /* 0x00001cff01007387 */ /* 0x0001e80000100800 */
[----:B------:R0:W-:Y:S01]  /*0720*/  STL [R1+0x6c4], R0 ;  /* 0x0006c40001007387 */ /* 0x0001e20000100800 */
[----:B------:R-:W-:Y:S05]  /*0730*/  BRA `(.L_x_1) ;  /* 0x000001b000747947 */ /* 0x000fea0003800000 */
.L_x_0:
[----:B------:R-:W-:Y:S01]  /*0740*/  IABS R0, R4 ;  /* 0x0000000400007213 */ /* 0x000fe20000000000 */
[----:B------:R-:W-:Y:S01]  /*0750*/  IMAD.MOV.U32 R15, RZ, RZ, R2 ;  /* 0x000000ffff0f7224 */ /* 0x000fe200078e0002 */
[----:B-1----:R-:W-:Y:S01]  /*0760*/  IABS R2, R5 ;  /* 0x0000000500027213 */ /* 0x002fe20000000000 */
[----:B------:R0:W-:Y:S01]  /*0770*/  STL [R1+0x848], R5 ;  /* 0x0008480501007387 */ /* 0x0001e20000100800 */
[----:B------:R-:W1:Y:S01]  /*0780*/  I2F.RP R10, R0 ;  /* 0x00000000000a7306 */ /* 0x000e620000209400 */
[----:B------:R-:W-:Y:S01]  /*0790*/  IABS R13, R28 ;  /* 0x0000001c000d7213 */ /* 0x000fe20000000000 */
[----:B------:R-:W2:Y:S01]  /*07a0*/  LDCU UR9, c[0x0][0x3a4] ;  /* 0x00007480ff0977ac */ /* 0x000ea20008000800 */
[----:B------:R-:W-:Y:S01]  /*07b0*/  ISETP.GE.AND P3, PT, R28, RZ, PT ;  /* 0x000000ff1c00720c */ /* 0x000fe20003f66270 */
[----:B------:R-:W3:Y:S04]  /*07c0*/  LDCU UR7, c[0x0][0x3b0] ;  /* 0x00007600ff0777ac */ /* 0x000ee80008000800 */
[----:B------:R-:W4:Y:S01]  /*07d0*/  I2F.RP R3, R2 ;  /* 0x0000000200037306 */ /* 0x000f220000209400 */
[----:B------:R-:W0:Y:S01]  /*07e0*/  LDCU UR6, c[0x0][0x3ac] ;  /* 0x00007580ff0677ac */ /* 0x000e220008000800 */
[----:B------:R-:W-:-:S06]  /*07f0*/  USHF.R.S32.HI UR5, URZ, 0x1f, UR4 ;  /* 0x0000001fff057899 */ /* 0x000fcc0008011404 */
[----:B-1----:R-:W1:Y:S01]  /*0800*/  MUFU.RCP R10, R10 ;  /* 0x0000000a000a7308 */ /* 0x002e620000001000 */
[----:B------:R-:W0:Y:S07]  /*0810*/  LDCU UR12, c[0x0][0x3a8] ;  /* 0x00007500ff0c77ac */ /* 0x000e2e0008000800 */
[----:B----4-:R-:W4:Y:S01]  /*0820*/  MUFU.RCP R3, R3 ;  /* 0x0000000300037308 */ /* 0x010f220000001000 */
[----:B-1----:R-:W-:-:S07]  /*0830*/  VIADD R6, R10, 0xffffffe ;  /* 0x0ffffffe0a067836 */ /* 0x002fce0000000000 */
[----:B------:R1:W0:Y:S01]  /*0840*/  F2I.FTZ.U32.TRUNC.NTZ R7, R6 ;  /* 0x0000000600077305 */ /* 0x000222000021f000 */
[----:B----4-:R-:W-:-:S07]  /*0850*/  VIADD R8, R3, 0xffffffe ;  /* 0x0ffffffe03087836 */ /* 0x010fce0000000000 */
[----:B------:R4:W2:Y:S01]  /*0860*/  F2I.FTZ.U32.TRUNC.NTZ R9, R8 ;  /* 0x0000000800097305 */ /* 0x0008a2000021f000 */
[----:B-1----:R-:W-:Y:S02]  /*0870*/  IMAD.MOV.U32 R6, RZ, RZ, RZ ;  /* 0x000000ffff067224 */ /* 0x002fe400078e00ff */
[----:B0-----:R-:W-:Y:S02]  /*0880*/  IMAD.MOV R11, RZ, RZ, -R7 ;  /* 0x000000ffff0b7224 */ /* 0x001fe400078e0a07 */
[----:B----4-:R-:W-:Y:S02]  /*0890*/  IMAD.MOV.U32 R8, RZ, RZ, RZ ;  /* 0x000000ffff087224 */ /* 0x010fe400078e00ff */
[----:B------:R-:W-:-:S04]  /*08a0*/  IMAD R11, R11, R0, RZ ;  /* 0x000000000b0b7224 */ /* 0x000fc800078e02ff */
[----:B------:R-:W-:Y:S01]  /*08b0*/  IMAD.HI.U32 R7, R7, R11, R6 ;  /* 0x0000000b07077227 */ /* 0x000fe200078e0006 */
[----:B------:R-:W-:-:S03]  /*08c0*/  LEA.HI R6, R29, R15, RZ, 0x1b ;  /* 0x0000000f1d067211 */ /* 0x000fc600078fd8ff */
[----:B--2---:R-:W-:Y:S01]  /*08d0*/  IMAD.MOV R11, RZ, RZ, -R9 ;  /* 0x000000ffff0b7224 */ /* 0x004fe200078e0a09 */
[----:B------:R-:W-:Y:S01]  /*08e0*/  IABS R10, R6 ;  /* 0x00000006000a7213 */ /* 0x000fe20000000000 */
[----:B------:R-:W-:-:S04]  /*08f0*/  IMAD.HI.U32 R7, R7, R13, RZ ;  /* 0x0000000d07077227 */ /* 0x000fc800078e00ff */
[----:B------:R-:W-:Y:S02]  /*0900*/  IMAD.MOV R3, RZ, RZ, -R7 ;  /* 0x000000ffff037224 */ /* 0x000fe400078e0a07 */
[----:B------:R-:W-:Y:S02]  /*0910*/  IMAD R7, R11, R2, RZ ;  /* 0x000000020b077224 */ /* 0x000fe400078e02ff */
[----:B------:R-:W-:Y:S02]  /*0920*/  IMAD R13, R0, R3, R13 ;  /* 0x00000003000d7224 */ /* 0x000fe400078e020d */
[----:B------:R-:W-:-:S03]  /*0930*/  IMAD.HI.U32 R7, R9, R7, R8 ;  /* 0x0000000709077227 */ /* 0x000fc600078e0008 */
[----:B------:R-:W-:Y:S01]  /*0940*/  ISETP.GT.U32.AND P0, PT, R0, R13, PT ;  /* 0x0000000d0000720c */ /* 0x000fe20003f04070 */
[----:B------:R-:W-:Y:S02]  /*0950*/  IMAD.MOV.U32 R11, RZ, RZ, R10 ;  /* 0x000000ffff0b7224 */ /* 0x000fe400078e000a */
[----:B------:R-:W-:Y:S02]  /*0960*/  VIADD R9, R6, 0xfe ;  /* 0x000000fe06097836 */ /* 0x000fe40000000000 */
[----:B------:R-:W-:-:S03]  /*0970*/  IMAD.HI.U32 R3, R7, R11, RZ ;  /* 0x0000000b07037227 */ /* 0x000fc600078e00ff */
[----:B------:R-:W-:Y:S01]  /*0980*/  IABS R8, R9 ;  /* 0x0000000900087213 */ /* 0x000fe20000000000 */
[----:B------:R-:W-:Y:S01]  /*0990*/  IMAD.MOV R3, RZ, RZ, -R3 ;  /* 0x000000ffff037224 */ /* 0x000fe200078e0a03 */
[----:B------:R-:W-:Y:S01]  /*09a0*/  ISETP.GE.AND P5, PT, R9, RZ, PT ;  /* 0x000000ff0900720c */ /* 0x000fe20003fa6270 */
[----:B------:R-:W-:Y:S02]  /*09b0*/  VIADD R12, R6, 0xfa ;  /* 0x000000fa060c7836 */ /* 0x000fe40000000000 */
[C---:B------:R-:W-:Y:S02]  /*09c0*/  IMAD R11, R2.reuse, R3, R11 ;  /* 0x00000003020b7224 */ /* 0x040fe400078e020b */
[----:B------:R-:W-:Y:S01]  /*09d0*/  IMAD.HI.U32 R3, R7, R8, RZ ;  /* 0x0000000807037227 */ /* 0x000fe200078e00ff */
[----:B------:R-:W-:Y:S02]  /*09e0*/  IABS R9, R12 ;  /* 0x0000000c00097213 */ /* 0x000fe40000000000 */
[----:B------:R-:W-:Y:S01]  /*09f0*/  ISETP.GT.U32.AND P1, PT, R2, R11, PT ;  /* 0x0000000b0200720c */ /* 0x000fe20003f24070 */
[----:B------:R-:W-:-:S02]  /*0a00*/  @!P0 IMAD.IADD R13, R13, 0x1, -R0 ;  /* 0x000000010d0d8824 */ /* 0x000fc400078e0a00 */
[----:B------:R-:W-:Y:S02]  /*0a10*/  IMAD.MOV R3, RZ, RZ, -R3 ;  /* 0x000000ffff037224 */ /* 0x000fe400078e0a03 */
[----:B------:R-:W-:Y:S01]  /*0a20*/  IMAD.HI.U32 R14, R7, R9, RZ ;  /* 0x00000009070e7227 */ /* 0x000fe200078e00ff */
[----:B------:R-:W-:-:S03]  /*0a30*/  ISETP.GT.U32.AND P0, PT, R0, R13, PT ;  /* 0x0000000d0000720c */ /* 0x000fc60003f04070 */
[----:B------:R-:W-:Y:S02]  /*0a40*/  IMAD R3, R2, R3, R8 ;  /* 0x0000000302037224 */ /* 0x000fe400078e0208 */
[----:B------:R-:W-:Y:S02]  /*0a50*/  IMAD.MOV R14, RZ, RZ, -R14 ;  /* 0x000000ffff0e7224 */ /* 0x000fe400078e0a0e */
[----:B------:R-:W-:Y:S01]  /*0a60*/  VIADD R10, R6, 0xfc ;  /* 0x000000fc060a7836 */ /* 0x000fe20000000000 */
[C---:B------:R-:W-:Y:S01]  /*0a70*/  ISETP.GT.U32.AND P2, PT, R2.reuse, R3, PT ;  /* 0x000000030200720c */ /* 0x040fe20003f44070 */
[----:B------:R-:W-:Y:S02]  /*0a80*/  @!P1 IMAD.IADD R11, R11, 0x1, -R2 ;  /* 0x000000010b0b9824 */ /* 0x000fe400078e0a02 */
[----:B------:R-:W-:Y:S01]  /*0a90*/  IMAD R9, R2, R14, R9 ;  /* 0x0000000e02097224 */ /* 0x000fe200078e0209 */
[----:B------:R-:W-:Y:S01]  /*0aa0*/  IABS R17, R10 ;  /* 0x0000000a00117213 */ /* 0x000fe20000000000 */
[----:B------:R-:W-:Y:S01]  /*0ab0*/  @!P0 IMAD.IADD R13, R13, 0x1, -R0 ;  /* 0x000000010d0d8824 */ /* 0x000fe200078e0a00 */
[----:B------:R-:W-:Y:S01]  /*0ac0*/  ISETP.NE.AND P0, PT, R4, RZ, PT ;  /* 0x000000ff0400720c */ /* 0x000fe20003f05270 */
[----:B------:R-:W-:Y:S01]  /*0ad0*/  VIADD R8, R6, 0xf8 ;  /* 0x000000f806087836 */ /* 0x000fe20000000000 */
[C---:B------:R-:W-:Y:S01]  /*0ae0*/  ISETP.GT.U32.AND P1, PT, R2.reuse, R11, PT ;  /* 0x0000000b0200720c */ /* 0x040fe20003f24070 */
[----:B------:R-:W-:Y:S01]  /*0af0*/  IMAD.MOV.U32 R0, RZ, RZ, R13 ;  /* 0x000000ffff007224 */ /* 0x000fe200078e000d */
[----:B------:R-:W-:Y:S01]  /*0b00*/  ISETP.GT.U32.AND P6, PT, R2, R9, PT ;  /* 0x000000090200720c */ /* 0x000fe20003fc4070 */
[----:B------:R-:W-:Y:S01]  /*0b10*/  VIADD R14, R6, 0xf6 ;  /* 0x000000f6060e7836 */ /* 0x000fe20000000000 */
[----:B------:R-:W-:Y:S01]  /*0b20*/  IABS R15, R8 ;  /* 0x00000008000f7213 */ /* 0x000fe20000000000 */
[----:B------:R-:W-:Y:S01]  /*0b30*/  @!P2 IMAD.IADD R3, R3, 0x1, -R2 ;  /* 0x000000010303a824 */ /* 0x000fe200078e0a02 */
[----:B------:R-:W-:Y:S01]  /*0b40*/  ISETP.GE.AND P4, PT, R10, RZ, PT ;  /* 0x000000ff0a00720c */ /* 0x000fe20003f86270 */
[----:B------:R-:W-:Y:S01]  /*0b50*/  @!P3 IMAD.MOV R0, RZ, RZ, -R0 ;  /* 0x000000ffff00b224 */ /* 0x000fe200078e0a00 */
[----:B------:R-:W-:Y:S01]  /*0b60*/  ISETP.GE.AND P3, PT, R6, RZ, PT ;  /* 0x000000ff0600720c */ /* 0x000fe20003f66270 */
[----:B------:R-:W-:Y:S01]  /*0b70*/  IMAD.HI.U32 R10, R7, R17, RZ ;  /* 0x00000011070a7227 */ /* 0x000fe200078e00ff */
[----:B------:R-:W-:-:S02]  /*0b80*/  ISETP.GT.U32.AND P2, PT, R2, R3, PT ;  /* 0x000000030200720c */ /* 0x000fc40003f44070 */
[----:B------:R-:W-:Y:S01]  /*0b90*/  @!P0 LOP3.LUT R0, RZ, R4, RZ, 0x33, !PT ;  /* 0x00000004ff008212 */ /* 0x000fe200078e33ff */
[----:B------:R-:W-:-:S04]  /*0ba0*/  IMAD.HI.U32 R4, R7, R15, RZ ;  /* 0x0000000f07047227 */ /* 0x000fc800078e00ff */
[----:B------:R-:W-:Y:S01]  /*0bb0*/  IMAD.MOV R10, RZ, RZ, -R10 ;  /* 0x000000ffff0a7224 */ /* 0x000fe200078e0a0a */
[----:B------:R-:W-:Y:S01]  /*0bc0*/  IADD3 R4, PT, PT, -R4, RZ, RZ ;  /* 0x000000ff04047210 */ /* 0x000fe20007ffe1ff */
[--C-:B------:R-:W-:Y:S01]  /*0bd0*/  @!P1 IMAD.IADD R11, R11, 0x1, -R2.reuse ;  /* 0x000000010b0b9824 */ /* 0x100fe200078e0a02 */
[----:B------:R-:W-:Y:S01]  /*0be0*/  ISETP.GE.AND P1, PT, R12, RZ, PT ;  /* 0x000000ff0c00720c */ /* 0x000fe20003f26270 */
[C---:B------:R-:W-:Y:S01]  /*0bf0*/  IMAD R17, R2.reuse, R10, R17 ;  /* 0x0000000a02117224 */ /* 0x040fe200078e0211 */
[----:B------:R-:W-:Y:S01]  /*0c00*/  IABS R10, R14 ;  /* 0x0000000e000a7213 */ /* 0x000fe20000000000 */
[--C-:B------:R-:W-:Y:S01]  /*0c10*/  @!P6 IMAD.IADD R9, R9, 0x1, -R2.reuse ;  /* 0x000000010909e824 */ /* 0x100fe200078e0a02 */
[----:B------:R0:W-:Y:S01]  /*0c20*/  STL [R1+0x7b4], R0 ;  /* 0x0007b40001007387 */ /* 0x0001e20000100800 */
[----:B------:R-:W-:Y:S01]  /*0c30*/  @!P3 IMAD.MOV R11, RZ, RZ, -R11 ;  /* 0x000000ffff0bb224 */ /* 0x000fe200078e0a0b */
[C---:B------:R-:W-:Y:S01]  /*0c40*/  ISETP.GT.U32.AND P0, PT, R2.reuse, R17, PT ;  /* 0x000000110200720c */ /* 0x040fe20003f04070 */
[C---:B------:R-:W-:Y:S01]  /*0c50*/  IMAD R15, R2.reuse, R4, R15 ;  /* 0x00000004020f7224 */ /* 0x040fe200078e020f */
[C---:B------:R-:W-:Y:S01]  /*0c60*/  ISETP.GT.U32.AND P3, PT, R2.reuse, R9, PT ;  /* 0x000000090200720c */ /* 0x040fe20003f64070 */
[----:B------:R-:W-:Y:S01]  /*0c70*/  @!P2 IMAD.IADD R3, R3, 0x1, -R2 ;  /* 0x000000010303a824 */ /* 0x000fe200078e0a02 */
[----:B------:R-:W-:Y:S01]  /*0c80*/  STL [R1+0x84c], R11 ;  /* 0x00084c0b01007387 */ /* 0x000fe20000100800 */
[----:B------:R-:W-:Y:S01]  /*0c90*/  IMAD.HI.U32 R4, R7, R10, RZ ;  /* 0x0000000a07047227 */ /* 0x000fe200078e00ff */
[----:B------:R-:W-:-:S02]  /*0ca0*/  ISETP.GT.U32.AND P2, PT, R2, R15, PT ;  /* 0x0000000f0200720c */ /* 0x000fc40003f44070 */
[----:B------:R-:W-:Y:S01]  /*0cb0*/  ISETP.GE.AND P6, PT, R8, RZ, PT ;  /* 0x000000ff0800720c */ /* 0x000fe20003fc6270 */
[----:B------:R-:W-:Y:S02]  /*0cc0*/  IMAD.MOV.U32 R5, RZ, RZ, R3 ;  /* 0x000000ffff057224 */ /* 0x000fe400078e0003 */
[----:B------:R-:W-:Y:S02]  /*0cd0*/  IMAD.MOV R3, RZ, RZ, -R4 ;  /* 0x000000ffff037224 */ /* 0x000fe400078e0a04 */
[----:B------:R-:W-:Y:S02]  /*0ce0*/  VIADD R16, R6, 0xf4 ;  /* 0x000000f406107836 */ /* 0x000fe40000000000 */
[C---:B------:R-:W-:Y:S02]  /*0cf0*/  IMAD R10, R2.reuse, R3, R10 ;  /* 0x00000003020a7224 */ /* 0x040fe400078e020a */
[--C-:B------:R-:W-:Y:S01]  /*0d00*/  @!P3 IMAD.IADD R9, R9, 0x1, -R2.reuse ;  /* 0x000000010909b824 */ /* 0x100fe200078e0a02 */
[----:B------:R-:W-:Y:S01]  /*0d10*/  IABS R13, R16 ;  /* 0x00000010000d7213 */ /* 0x000fe20000000000 */
[--C-:B------:R-:W-:Y:S01]  /*0d20*/  @!P0 IMAD.IADD R17, R17, 0x1, -R2.reuse ;  /* 0x0000000111118824 */ /* 0x100fe200078e0a02 */
[----:B------:R-:W-:Y:S01]  /*0d30*/  ISETP.GT.U32.AND P3, PT, R2, R10, PT ;  /* 0x0000000a0200720c */ /* 0x000fe20003f64070 */
[----:B------:R-:W-:-:S02]  /*0d40*/  @!P2 IMAD.IADD R15, R15, 0x1, -R2 ;  /* 0x000000010f0fa824 */ /* 0x000fc400078e0a02 */
[----:B------:R-:W-:Y:S01]  /*0d50*/  IMAD.HI.U32 R12, R7, R13, RZ ;  /* 0x0000000d070c7227 */ /* 0x000fe200078e00ff */
[C---:B------:R-:W-:Y:S02]  /*0d60*/  ISETP.GT.U32.AND P0, PT, R2.reuse, R17, PT ;  /* 0x000000110200720c */ /* 0x040fe40003f04070 */
[----:B------:R-:W-:Y:S01]  /*0d70*/  ISETP.GT.U32.AND P2, PT, R2, R15, PT ;  /* 0x0000000f0200720c */ /* 0x000fe20003f44070 */
[----:B------:R-:W-:Y:S02]  /*0d80*/  IMAD.MOV R12, RZ, RZ, -R12 ;  /* 0x000000ffff0c7224 */ /* 0x000fe400078e0a0c */
[----:B------:R-:W-:Y:S02]  /*0d90*/  VIADD R3, R6, 0xf2 ;  /* 0x000000f206037836 */ /* 0x000fe40000000000 */
[----:B------:R-:W-:Y:S02]  /*0da0*/  IMAD R13, R2, R12, R13 ;  /* 0x0000000c020d7224 */ /* 0x000fe400078e020d */
[--C-:B------:R-:W-:Y:S01]  /*0db0*/  @!P3 IMAD.IADD R10, R10, 0x1, -R2.reuse ;  /* 0x000000010a0ab824 */ /* 0x100fe200078e0a02 */
[----:B------:R-:W-:Y:S01]  /*0dc0*/  IABS R12, R3 ;  /* 0x00000003000c7213 */ /* 0x000fe20000000000 */
[----:B------:R-:W-:Y:S01]  /*0dd0*/  @!P5 IMAD.MOV R5, RZ, RZ, -R5 ;  /* 0x000000ffff05d224 */ /* 0x000fe200078e0a05 */
[----:B------:R-:W-:Y:S01]  /*0de0*/  ISETP.GE.AND P5, PT, R14, RZ, PT ;  /* 0x000000ff0e00720c */ /* 0x000fe20003fa6270 */
[----:B0-----:R-:W-:Y:S01]  /*0df0*/  IMAD.MOV.U32 R0, RZ, RZ, R9 ;  /* 0x000000ffff007224 */ /* 0x001fe200078e0009 */
[----:B------:R-:W-:Y:S01]  /*0e00*/  ISETP.GT.U32.AND P3, PT, R2, R10, PT ;  /* 0x0000000a0200720c */ /* 0x000fe20003f64070 */
[----:B------:R-:W-:Y:S01]  /*0e10*/  @!P0 IMAD.IADD R17, R17, 0x1, -R2 ;  /* 0x0000000111118824 */ /* 0x000fe200078e0a02 */
[----:B------:R0:W-:Y:S01]  /*0e20*/  STL [R1+0x34], R5 ;  /* 0x0000340501007387 */ /* 0x0001e20000100800 */
[----:B------:R-:W-:Y:S01]  /*0e30*/  VIADD R4, R6, 0xf0 ;  /* 0x000000f006047836 */ /* 0x000fe20000000000 */
[----:B------:R-:W-:Y:S01]  /*0e40*/  ISETP.GE.AND P0, PT, R16, RZ, PT ;  /* 0x000000ff1000720c */ /* 0x000fe20003f06270 */
[----:B------:R-:W-:-:S03]  /*0e50*/  IMAD.HI.U32 R9, R7, R12, RZ ;  /* 0x0000000c07097227 */ /* 0x000fc600078e00ff */
[----:B------:R-:W-:Y:S01]  /*0e60*/  IABS R23, R4 ;  /* 0x0000000400177213 */ /* 0x000fe20000000000 */
[----:B------:R-:W-:Y:S02]  /*0e70*/  IMAD.MOV R9, RZ, RZ, -R9 ;  /* 0x000000ffff097224 */ /* 0x000fe400078e0a09 */
[----:B------:R-:W-:Y:S01]  /*0e80*/  @!P2 IMAD.IADD R15, R15, 0x1, -R2 ;  /* 0x000000010f0fa824 */ /* 0x000fe200078e0a02 */
[C---:B------:R-:W-:Y:S01]  /*0e90*/  ISETP.GT.U32.AND P2, PT, R2.reuse, R13, PT ;  /* 0x0000000d0200720c */ /* 0x040fe20003f44070 */
[----:B0-----:R-:W-:Y:S02]  /*0ea0*/  IMAD.MOV.U32 R5, RZ, RZ, R17 ;  /* 0x000000ffff057224 */ /* 0x001fe400078e0011 */
[----:B------:R-:W-:Y:S02]  /*0eb0*/  IMAD R12, R2, R9, R12 ;  /* 0x00000009020c7224 */ /* 0x000fe400078e020c */
[----:B------:R-:W-:Y:S01]  /*0ec0*/  @!P4 IMAD.MOV R5, RZ, RZ, -R5 ;  /* 0x000000ffff05c224 */ /* 0x000fe200078e0a05 */
[----:B------:R-:W-:Y:S01]  /*0ed0*/  ISETP.GE.AND P4, PT, R3, RZ, PT ;  /* 0x000000ff0300720c */ /* 0x000fe20003f86270 */
[----:B------:R-:W-:-:S03]  /*0ee0*/  IMAD.HI.U32 R3, R7, R23, RZ ;  /* 0x0000001707037227 */ /* 0x000fc600078e00ff */
[----:B------:R0:W-:Y:S01]  /*0ef0*/  STL [R1+0x30], R5 ;  /* 0x0000300501007387 */ /* 0x0001e20000100800 */
[----:B------:R-:W-:Y:S01]  /*0f00*/  @!P3 IMAD.IADD R10, R10, 0x1, -R2 ;  /* 0x000000010a0ab824 */ /* 0x000fe200078e0a02 */
[----:B------:R-:W-:Y:S01]  /*0f10*/  ISETP.GT.U32.AND P3, PT, R2, R12, PT ;  /* 0x0000000c0200720c */ /* 0x000fe20003f64070 */
[----:B------:R-:W-:Y:S02]  /*0f20*/  IMAD.MOV R3, RZ, RZ, -R3 ;  /* 0x000000ffff037224 */ /* 0x000fe400078e0a03 */
[----:B------:R-:W-:Y:S01]  /*0f30*/  @!P1 IMAD.MOV R0, RZ, RZ, -R0 ;  /* 0x000000ffff009224 */ /* 0x000fe200078e0a00 */
[----:B------:R-:W-:Y:S01]  /*0f40*/  ISETP.GE.AND P1, PT, R4, RZ, PT ;  /* 0x000000ff0400720c */ /* 0x000fe20003f26270 */
[----:B------:R-:W-:Y:S02]  /*0f50*/  IMAD R23, R2, R3, R23 ;  /* 0x0000000302177224 */ /* 0x000fe400078e0217 */
[----:B------:R-:W-:Y:S01]  /*0f60*/  @!P2 IMAD.IADD R13, R13, 0x1, -R2 ;  /* 0x000000010d0da824 */ /* 0x000fe200078e0a02 */
[----:B------:R1:W-:Y:S01]  /*0f70*/  STL [R1+0x1d0], R0 ;  /* 0x0001d00001007387 */ /* 0x0003e20000100800 */
[----:B0-----:R-:W-:-:S02]  /*0f80*/  IMAD.MOV.U32 R5, RZ, RZ, R15 ;  /* 0x000000ffff057224 */ /* 0x001fc400078e000f */
[----:B------:R-:W-:Y:S01]  /*0f90*/  VIADD R4, R6, 0xee ;  /* 0x000000ee06047836 */ /* 0x000fe20000000000 */
[C---:B------:R-:W-:Y:S01]  /*0fa0*/  ISETP.GT.U32.AND P2, PT, R2.reuse, R13, PT ;  /* 0x0000000d0200720c */ /* 0x040fe20003f44070 */
[----:B------:R-:W-:Y:S01]  /*0fb0*/  @!P6 IMAD.MOV R5, RZ, RZ, -R5 ;  /* 0x000000ffff05e224 */ /* 0x000fe200078e0a05 */
[----:B------:R-:W-:Y:S01]  /*0fc0*/  ISETP.GT.U32.AND P6, PT, R2, R23, PT ;  /* 0x000000170200720c */ /* 0x000fe20003fc4070 */
[----:B------:R-:W-:Y:S01]  /*0fd0*/  @!P3 IMAD.IADD R12, R12, 0x1, -R2 ;  /* 0x000000010c0cb824 */ /* 0x000fe200078e0a02 */
[----:B------:R-:W-:Y:S01]  /*0fe0*/  IABS R14, R4 ;  /* 0x00000004000e7213 */ /* 0x000fe20000000000 */
[C---:B------:R-:W-:Y:S01]  /*0ff0*/  VIADD R8, R6.reuse, 0xec ;  /* 0x000000ec06087836 */ /* 0x040fe20000000000 */
[----:B------:R-:W-:Y:S01]  /*1000*/  STL [R1+0x1d4], R5 ;  /* 0x0001d40501007387 */ /* 0x000fe20000100800 */
[----:B------:R-:W-:Y:S01]  /*1010*/  VIADD R21, R6, 0xea ;  /* 0x000000ea06157836 */ /* 0x000fe20000000000 */
[----:B------:R-:W-:Y:S01]  /*1020*/  ISETP.GT.U32.AND P3, PT, R2, R12, PT ;  /* 0x0000000c0200720c */ /* 0x000fe20003f64070 */
[----:B------:R-:W-:Y:S01]  /*1030*/  IMAD.HI.U32 R9, R7, R14, RZ ;  /* 0x0000000e07097227 */ /* 0x000fe200078e00ff */
[----:B------:R-:W-:-:S03]  /*1040*/  IABS R18, R8 ;  /* 0x0000000800127213 */ /* 0x000fc60000000000 */
[----:B------:R-:W-:Y:S02]  /*1050*/  IMAD.MOV R9, RZ, RZ, -R9 ;  /* 0x000000ffff097224 */ /* 0x000fe400078e0a09 */
[--C-:B------:R-:W-:Y:S02]  /*1060*/  @!P6 IMAD.IADD R23, R23, 0x1, -R2.reuse ;  /* 0x000000011717e824 */ /* 0x100fe400078e0a02 */
[----:B------:R-:W-:Y:S01]  /*1070*/  @!P2 IMAD.IADD R13, R13, 0x1, -R2 ;  /* 0x000000010d0da824 */ /* 0x000fe200078e0a02 */
[----:B------:R-:W-:Y:S01]  /*1080*/  ISETP.GE.AND P2, PT, R8, RZ, PT ;  /* 0x000000ff0800720c */ /* 0x000fe20003f46270 */
[C---:B------:R-:W-:Y:S01]  /*1090*/  IMAD R14, R2.reuse, R9, R14 ;  /* 0x00000009020e7224 */ /* 0x040fe200078e020e */
[----:B------:R-:W-:Y:S01]  /*10a0*/  IABS R8, R21 ;  /* 0x0000001500087213 */ /* 0x000fe20000000000 */
[----:B------:R-:W-:Y:S01]  /*10b0*/  IMAD.HI.U32 R3, R7, R18, RZ ;  /* 0x0000001207037227 */ /* 0x000fe200078e00ff */
[----:B------:R-:W-:-:S03]  /*10c0*/  ISETP.GT.U32.AND P6, PT, R2, R23, PT ;  /* 0x000000170200720c */ /* 0x000fc60003fc4070 */
[----:B------:R-:W-:Y:S01]  /*10d0*/  @!P3 IMAD.IADD R12, R12, 0x1, -R2 ;  /* 0x000000010c0cb824 */ /* 0x000fe200078e0a02 */
[----:B------:R-:W-:Y:S01]  /*10e0*/  ISETP.GT.U32.AND P3, PT, R2, R14, PT ;  /* 0x0000000e0200720c */ /* 0x000fe20003f64070 */
[----:B-1----:R-:W-:Y:S02]  /*10f0*/  IMAD.MOV.U32 R0, RZ, RZ, R10 ;  /* 0x000000ffff007224 */ /* 0x002fe400078e000a */
[----:B------:R-:W-:Y:S02]  /*1100*/  IMAD.MOV R3, RZ, RZ, -R3 ;  /* 0x000000ffff037224 */ /* 0x000fe400078e0a03 */
[----:B------:R-:W-:Y:S02]  /*1110*/  VIADD R22, R6, 0xe8 ;  /* 0x000000e806167836 */ /* 0x000fe40000000000 */
[----:B------:R-:W-:-:S03]  /*1120*/  IMAD.HI.U32 R10, R7, R8, RZ ;  /* 0x00000008070a7227 */ /* 0x000fc600078e00ff */
[----:B------:R-:W-:Y:S01]  /*1130*/  IABS R17, R22 ;  /* 0x0000001600117213 */ /* 0x000fe20000000000 */
[----:B------:R-:W-:Y:S02]  /*1140*/  IMAD R18, R2, R3, R18 ;  /* 0x0000000302127224 */ /* 0x000fe400078e0212 */
[----:B------:R-:W-:Y:S02]  /*1150*/  IMAD.MOV R10, RZ, RZ, -R10 ;  /* 0x000000ffff0a7224 */ /* 0x000fe400078e0a0a */
[----:B------:R-:W-:Y:S01]  /*1160*/  @!P5 IMAD.MOV R0, RZ, RZ, -R0 ;  /* 0x000000ffff00d224 */ /* 0x000fe200078e0a00 */
[----:B------:R-:W-:Y:S01]  /*1170*/  ISETP.GE.AND P5, PT, R4, RZ, PT ;  /* 0x000000ff0400720c */ /* 0x000fe20003fa6270 */
[----:B------:R-:W-:Y:S01]  /*1180*/  @!P6 IMAD.IADD R23, R23, 0x1, -R2 ;  /* 0x000000011717e824 */ /* 0x000fe200078e0a02 */
[C---:B------:R-:W-:Y:S01]  /*1190*/  ISETP.GT.U32.AND P6, PT, R2.reuse, R18, PT ;  /* 0x000000120200720c */ /* 0x040fe20003fc4070 */
[----:B------:R-:W-:Y:S01]  /*11a0*/  IMAD R8, R2, R10, R8 ;  /* 0x0000000a02087224 */ /* 0x000fe200078e0208 */
[----:B------:R0:W-:Y:S01]  /*11b0*/  STL [R1+0x1d8], R0 ;  /* 0x0001d80001007387 */ /* 0x0001e20000100800 */
[----:B------:R-:W-:-:S04]  /*11c0*/  IMAD.HI.U32 R25, R7, R17, RZ ;  /* 0x0000001107197227 */ /* 0x000fc800078e00ff */
[----:B------:R-:W-:Y:S01]  /*11d0*/  @!P3 IMAD.IADD R14, R14, 0x1, -R2 ;  /* 0x000000010e0eb824 */ /* 0x000fe200078e0a02 */
[----:B------:R-:W-:Y:S01]  /*11e0*/  ISETP.GT.U32.AND P3, PT, R2, R8, PT ;  /* 0x000000080200720c */ /* 0x000fe20003f64070 */
[----:B------:R-:W-:Y:S02]  /*11f0*/  IMAD.MOV R25, RZ, RZ, -R25 ;  /* 0x000000ffff197224 */ /* 0x000fe400078e0a19 */
[C---:B------:R-:W-:Y:S02]  /*1200*/  VIADD R4, R6.reuse, 0xe6 ;  /* 0x000000e606047836 */ /* 0x040fe40000000000 */
[----:B0-----:R-:W-:Y:S02]  /*1210*/  IMAD.MOV.U32 R0, RZ, RZ, R13 ;  /* 0x000000ffff007224 */ /* 0x001fe400078e000d */
[----:B------:R-:W-:Y:S01]  /*1220*/  VIADD R20, R6, 0xe4 ;  /* 0x000000e406147836 */ /* 0x000fe20000000000 */
[----:B------:R-:W-:Y:S01]  /*1230*/  IABS R19, R4 ;  /* 0x0000000400137213 */ /* 0x000fe20000000000 */
[----:B------:R-:W-:-:S02]  /*1240*/  @!P0 IMAD.MOV R0, RZ, RZ, -R0 ;  /* 0x000000ffff008224 */ /* 0x000fc400078e0a00 */
[----:B------:R-:W-:Y:S01]  /*1250*/  IMAD R17, R2, R25, R17 ;  /* 0x0000001902117224 */ /* 0x000fe200078e0211 */
[----:B------:R-:W-:Y:S01]  /*1260*/  IABS R9, R20 ;  /* 0x0000001400097213 */ /* 0x000fe20000000000 */
[--C-:B------:R-:W-:Y:S01]  /*1270*/  @!P6 IMAD.IADD R18, R18, 0x1, -R2.reuse ;  /* 0x000000011212e824 */ /* 0x100fe200078e0a02 */
[----:B------:R0:W-:Y:S01]  /*1280*/  STL [R1+0x28], R0 ;  /* 0x0000280001007387 */ /* 0x0001e20000100800 */
[----:B------:R-:W-:Y:S01]  /*1290*/  IMAD.HI.U32 R24, R7, R19, RZ ;  /* 0x0000001307187227 */ /* 0x000fe200078e00ff */
[C---:B------:R-:W-:Y:S02]  /*12a0*/  ISETP.GT.U32.AND P6, PT, R2.reuse, R17, PT ;  /* 0x000000110200720c */ /* 0x040fe40003fc4070 */
[----:B------:R-:W-:Y:S01]  /*12b0*/  ISETP.GT.U32.AND P0, PT, R2, R18, PT ;  /* 0x000000120200720c */ /* 0x000fe20003f04070 */
[----:B------:R-:W-:Y:S01]  /*12c0*/  @!P3 IMAD.IADD R8, R8, 0x1, -R2 ;  /* 0x000000010808b824 */ /* 0x000fe200078e0a02 */
[----:B------:R-:W-:Y:S01]  /*12d0*/  ISETP.GT.U32.AND P3, PT, R2, R14, PT ;  /* 0x0000000e0200720c */ /* 0x000fe20003f64070 */
[----:B------:R-:W-:-:S02]  /*12e0*/  VIADD R15, R6, 0xe2 ;  /* 0x000000e2060f7836 */ /* 0x000fc40000000000 */
[----:B------:R-:W-:-:S03]  /*12f0*/  IMAD.HI.U32 R10, R7, R9, RZ ;  /* 0x00000009070a7227 */ /* 0x000fc600078e00ff */
[----:B------:R-:W-:Y:S01]  /*1300*/  IABS R3, R15 ;  /* 0x0000000f00037213 */ /* 0x000fe20000000000 */
[----:B0-----:R-:W-:Y:S02]  /*1310*/  IMAD.MOV.U32 R0, RZ, RZ, R12 ;  /* 0x000000ffff007224 */ /* 0x001fe400078e000c */
[----:B------:R-:W-:Y:S02]  /*1320*/  IMAD.MOV R24, RZ, RZ, -R24 ;  /* 0x000000ffff187224 */ /* 0x000fe400078e0a18 */
[----:B------:R-:W-:Y:S01]  /*1330*/  IMAD.MOV R25, RZ, RZ, -R10 ;  /* 0x000000ffff197224 */ /* 0x000fe200078e0a0a */
[----:B------:R-:W-:Y:S01]  /*1340*/  @!P4 IADD3 R0, PT, PT, -R0, RZ, RZ ;  /* 0x000000ff0000c210 */ /* 0x000fe20007ffe1ff */
[C---:B------:R-:W-:Y:S02]  /*1350*/  IMAD R10, R2.reuse, R24, R19 ;  /* 0x00000018020a7224 */ /* 0x040fe400078e0213 */
[C---:B------:R-:W-:Y:S02]  /*1360*/  IMAD R9, R2.reuse, R25, R9 ;  /* 0x0000001902097224 */ /* 0x040fe400078e0209 */
[----:B------:R0:W-:Y:S01]  /*1370*/  STL [R1+0x70], R0 ;  /* 0x0000700001007387 */ /* 0x0001e20000100800 */
[----:B------:R-:W-:Y:S01]  /*1380*/  @!P6 IMAD.IADD R17, R17, 0x1, -R2 ;  /* 0x000000011111e824 */ /* 0x000fe200078e0a02 */
[----:B------:R-:W-:Y:S01]  /*1390*/  ISETP.GT.U32.AND P6, PT, R2, R8, PT ;  /* 0x000000080200720c */ /* 0x000fe20003fc4070 */
[----:B------:R-:W-:-:S03]  /*13a0*/  IMAD.HI.U32 R16, R7, R3, RZ ;  /* 0x0000000307107227 */ /* 0x000fc600078e00ff */
[----:B------:R-:W-:Y:S01]  /*13b0*/  ISETP.GT.U32.AND P4, PT, R2, R17, PT ;  /* 0x000000110200720c */ /* 0x000fe20003f84070 */
[----:B------:R-:W-:Y:S01]  /*13c0*/  @!P3 IMAD.IADD R14, R14, 0x1, -R2 ;  /* 0x000000010e0eb824 */ /* 0x000fe200078e0a02 */
[C---:B------:R-:W-:Y:S01]  /*13d0*/  ISETP.GT.U32.AND P3, PT, R2.reuse, R9, PT ;  /* 0x000000090200720c */ /* 0x040fe20003f64070 */
[----:B------:R-:W-:Y:S02]  /*13e0*/  IMAD.MOV R19, RZ, RZ, -R16 ;  /* 0x000000ffff137224 */ /* 0x000fe400078e0a10 */
[----:B0-----:R-:W-:Y:S02]  /*13f0*/  IMAD.MOV.U32 R0, RZ, RZ, R23 ;  /* 0x000000ffff007224 */ /* 0x001fe400078e0017 */
[C---:B------:R-:W-:Y:S02]  /*1400*/  IMAD R3, R2.reuse, R19, R3 ;  /* 0x0000001302037224 */ /* 0x040fe400078e0203 */
[----:B------:R-:W-:Y:S01]  /*1410*/  @!P1 IMAD.MOV R0, RZ, RZ, -R0 ;  /* 0x000000ffff009224 */ /* 0x000fe200078e0a00 */
[----:B------:R-:W-:Y:S01]  /*1420*/  ISETP.GT.U32.AND P1, PT, R2, R10, PT ;  /* 0x0000000a0200720c */ /* 0x000fe20003f24070 */
[----:B------:R-:W-:-:S02]  /*1430*/  VIADD R13, R6, 0xde ;  /* 0x000000de060d7836 */ /* 0x000fc40000000000 */
[----:B------:R-:W-:Y:S01]  /*1440*/  VIADD R16, R6, 0xe0 ;  /* 0x000000e006107836 */ /* 0x000fe20000000000 */
[----:B------:R0:W-:Y:S01]  /*1450*/  STL [R1+0x1cc], R0 ;  /* 0x0001cc0001007387 */ /* 0x0001e20000100800 */
[--C-:B------:R-:W-:Y:S01]  /*1460*/  @!P0 IMAD.IADD R18, R18, 0x1, -R2.reuse ;  /* 0x0000000112128824 */ /* 0x100fe200078e0a02 */
[----:B------:R-:W-:Y:S01]  /*1470*/  IABS R12, R13 ;  /* 0x0000000d000c7213 */ /* 0x000fe20000000000 */
[----:B------:R-:W-:Y:S01]  /*1480*/  @!P6 IMAD.IADD R8, R8, 0x1, -R2 ;  /* 0x000000010808e824 */ /* 0x000fe200078e0a02 */
[----:B------:R-:W-:Y:S01]  /*1490*/  ISETP.GT.U32.AND P6, PT, R2, R3, PT ;  /* 0x000000030200720c */ /* 0x000fe20003fc4070 */
[----:B------:R-:W-:Y:S01]  /*14a0*/  IMAD.MOV.U32 R5, RZ, RZ, R14 ;  /* 0x000000ffff057224 */ /* 0x000fe200078e000e */
[----:B------:R-:W-:Y:S01]  /*14b0*/  IABS R19, R16 ;  /* 0x0000001000137213 */ /* 0x000fe20000000000 */
[--C-:B------:R-:W-:Y:S01]  /*14c0*/  @!P3 IMAD.IADD R9, R9, 0x1, -R2.reuse ;  /* 0x000000010909b824 */ /* 0x100fe200078e0a02 */
[----:B------:R-:W-:Y:S01]  /*14d0*/  ISETP.GE.AND P0, PT, R21, RZ, PT ;  /* 0x000000ff1500720c */ /* 0x000fe20003f06270 */
[----:B------:R-:W-:Y:S01]  /*14e0*/  @!P1 IMAD.IADD R10, R10, 0x1, -R2 ;  /* 0x000000010a0a9824 */ /* 0x000fe200078e0a02 */
[----:B------:R-:W-:Y:S01]  /*14f0*/  ISETP.GE.AND P1, PT, R4, RZ, PT ;  /* 0x000000ff0400720c */ /* 0x000fe20003f26270 */
[----:B0-----:R-:W-:Y:S01]  /*1500*/  IMAD.MOV.U32 R0, RZ, RZ, R18 ;  /* 0x000000ffff007224 */ /* 0x001fe200078e0012 */
[----:B------:R-:W-:Y:S01]  /*1510*/  ISETP.GE.AND P3, PT, R20, RZ, PT ;  /* 0x000000ff1400720c */ /* 0x000fe20003f66270 */
[----:B------:R-:W-:Y:S01]  /*1520*/  @!P5 IMAD.MOV R5, RZ, RZ, -R5 ;  /* 0x000000ffff05d224 */ /* 0x000fe200078e0a05 */
[----:B------:R-:W-:Y:S01]  /*1530*/  ISETP.GT.U32.AND P5, PT, R2, R10, PT ;  /* 0x0000000a0200720c */ /* 0x000fe20003fa4070 */
[----:B------:R-:W-:Y:S01]  /*1540*/  @!P4 IMAD.IADD R17, R17, 0x1, -R2 ;  /* 0x000000011111c824 */ /* 0x000fe200078e0a02 */
[----:B------:R-:W-:Y:S01]  /*1550*/  ISETP.GE.AND P4, PT, R22, RZ, PT ;  /* 0x000000ff1600720c */ /* 0x000fe20003f86270 */
[C---:B------:R-:W-:Y:S01]  /*1560*/  IMAD.HI.U32 R21, R7.reuse, R12, RZ ;  /* 0x0000000c07157227 */ /* 0x040fe200078e00ff */
[----:B------:R0:W-:Y:S03]  /*1570*/  STL [R1+0x8c], R5 ;  /* 0x00008c0501007387 */ /* 0x0001e60000100800 */
[----:B------:R-:W-:Y:S01]  /*1580*/  @!P2 IMAD.MOV R0, RZ, RZ, -R0 ;  /* 0x000000ffff00a224 */ /* 0x000fe200078e0a00 */
[----:B------:R-:W-:Y:S01]  /*1590*/  ISETP.GT.U32.AND P2, PT, R2, R9, PT ;  /* 0x000000090200720c */ /* 0x000fe20003f44070 */
[----:B------:R-:W-:-:S03]  /*15a0*/  IMAD.HI.U32 R23, R7, R19, RZ ;  /* 0x0000001307177227 */ /* 0x000fc600078e00ff */
[----:B------:R1:W-:Y:S01]  /*15b0*/  STL [R1+0x9c], R0 ;  /* 0x00009c0001007387 */ /* 0x0003e20000100800 */
[----:B------:R-:W-:Y:S02]  /*15c0*/  IMAD.MOV R21, RZ, RZ, -R21 ;  /* 0x000000ffff157224 */ /* 0x000fe400078e0a15 */
[----:B------:R-:W-:Y:S02]  /*15d0*/  IMAD.MOV R23, RZ, RZ, -R23 ;  /* 0x000000ffff177224 */ /* 0x000fe400078e0a17 */
[----:B------:R-:W-:Y:S02]  /*15e0*/  @!P6 IMAD.IADD R3, R3, 0x1, -R2 ;  /* 0x000000010303e824 */ /* 0x000fe400078e0a02 */
[C---:B------:R-:W-:Y:S02]  /*15f0*/  IMAD R12, R2.reuse, R21, R12 ;  /* 0x00000015020c7224 */ /* 0x040fe400078e020c */
[----:B0-----:R-:W-:Y:S01]  /*1600*/  IMAD.MOV.U32 R5, RZ, RZ, R8 ;  /* 0x000000ffff057224 */ /* 0x001fe200078e0008 */
[----:B------:R-:W-:Y:S01]  /*1610*/  ISETP.GT.U32.AND P6, PT, R2, R3, PT ;  /* 0x000000030200720c */ /* 0x000fe20003fc4070 */
[----:B-1----:R-:W-:-:S02]  /*1620*/  IMAD.MOV.U32 R0, RZ, RZ, R17 ;  /* 0x000000ffff007224 */ /* 0x002fc400078e0011 */
[----:B------:R-:W-:Y:S02]  /*1630*/  IMAD R4, R2, R23, R19 ;  /* 0x0000001702047224 */ /* 0x000fe400078e0213 */
[----:B------:R-:W-:Y:S02]  /*1640*/  VIADD R14, R6, 0xdc ;  /* 0x000000dc060e7836 */ /* 0x000fe40000000000 */
[----:B------:R-:W-:Y:S01]  /*1650*/  @!P0 IMAD.MOV R5, RZ, RZ, -R5 ;  /* 0x000000ffff058224 */ /* 0x000fe200078e0a05 */
[----:B------:R-:W-:Y:S01]  /*1660*/  ISETP.GT.U32.AND P0, PT, R2, R4, PT ;  /* 0x000000040200720c */ /* 0x000fe20003f04070 */
[----:B------:R-:W-:Y:S01]  /*1670*/  @!P5 IMAD.IADD R10, R10, 0x1, -R2 ;  /* 0x000000010a0ad824 */ /* 0x000fe200078e0a02 */
[----:B------:R-:W-:Y:S01]  /*1680*/  ISETP.GT.U32.AND P5, PT, R2, R12, PT ;  /* 0x0000000c0200720c */ /* 0x000fe20003fa4070 */
[----:B------:R-:W-:Y:S01]  /*1690*/  @!P4 IMAD.MOV R0, RZ, RZ, -R0 ;  /* 0x000000ffff00c224 */ /* 0x000fe200078e0a00 */
[----:B------:R-:W-:Y:S01]  /*16a0*/  IABS R18, R14 ;  /* 0x0000000e00127213 */ /* 0x000fe20000000000 */
[----:B------:R-:W-:Y:S01]  /*16b0*/  @!P2 IMAD.IADD R9, R9, 0x1, -R2 ;  /* 0x000000010909a824 */ /* 0x000fe200078e0a02 */
[----:B------:R0:W-:Y:S01]  /*16c0*/  STL [R1+0xa0], R5 ;  /* 0x0000a00501007387 */ /* 0x0001e20000100800 */
[----:B------:R-:W-:Y:S01]  /*16d0*/  ISETP.GE.AND P4, PT, R15, RZ, PT ;  /* 0x000000ff0f00720c */ /* 0x000fe20003f86270 */
[----:B------:R-:W-:Y:S01]  /*16e0*/  VIADD R8, R6, 0xda ;  /* 0x000000da06087836 */ /* 0x000fe20000000000 */
[----:B------:R-:W-:Y:S01]  /*16f0*/  ISETP.GE.AND P2, PT, R16, RZ, PT ;  /* 0x000000ff1000720c */ /* 0x000fe20003f46270 */
[----:B------:R1:W-:Y:S01]  /*1700*/  STL [R1+0xa8], R0 ;  /* 0x0000a80001007387 */ /* 0x0003e20000100800 */
[----:B------:R-:W-:-:S02]  /*1710*/  IMAD.HI.U32 R16, R7, R18, RZ ;  /* 0x0000001207107227 */ /* 0x000fc400078e00ff */
[----:B------:R-:W-:Y:S02]  /*1720*/  IABS R15, R8 ;  /* 0x00000008000f7213 */ /* 0x000fe40000000000 */
[----:B------:R-:W-:Y:S01]  /*1730*/  @!P6 IMAD.IADD R3, R3, 0x1, -R2 ;  /* 0x000000010303e824 */ /* 0x000fe200078e0a02 */
[----:B------:R-:W-:Y:S01]  /*1740*/  ISETP.GE.AND P6, PT, R13, RZ, PT ;  /* 0x000000ff0d00720c */ /* 0x000fe20003fc6270 */
[----:B0-----:R-:W-:Y:S02]  /*1750*/  IMAD.MOV.U32 R5, RZ, RZ, R10 ;  /* 0x000000ffff057224 */ /* 0x001fe400078e000a */
[----:B------:R-:W-:Y:S02]  /*1760*/  IMAD.MOV R16, RZ, RZ, -R16 ;  /* 0x000000ffff107224 */ /* 0x000fe400078e0a10 */
[----:B-1----:R-:W-:Y:S02]  /*1770*/  IMAD.MOV.U32 R0, RZ, RZ, R9 ;  /* 0x000000ffff007224 */ /* 0x002fe400078e0009 */
[----:B------:R-:W-:-:S02]  /*1780*/  @!P1 IMAD.MOV R5, RZ, RZ, -R5 ;  /* 0x000000ffff059224 */ /* 0x000fc400078e0a05 */
[----:B------:R-:W-:Y:S01]  /*1790*/  @!P3 IMAD.MOV R0, RZ, RZ, -R0 ;  /* 0x000000ffff00b224 */ /* 0x000fe200078e0a00 */
[----:B------:R-:W-:Y:S01]  /*17a0*/  ISETP.GE.AND P3, PT, R8, RZ, PT ;  /* 0x000000ff0800720c */ /* 0x000fe20003f66270 */
[--C-:B------:R-:W-:Y:S01]  /*17b0*/  @!P5 IMAD.IADD R12, R12, 0x1, -R2.reuse ;  /* 0x000000010c0cd824 */ /* 0x100fe200078e0a02 */
[----:B------:R-:W-:Y:S01]  /*17c0*/  STL [R1+0x198], R5 ;  /* 0x0001980501007387 */ /* 0x000fe20000100800 */
[----:B------:R-:W-:Y:S01]  /*17d0*/  @!P0 IMAD.IADD R4, R4, 0x1, -R2 ;  /* 0x0000000104048824 */ /* 0x000fe200078e0a02 */
[----:B------:R-:W-:Y:S01]  /*17e0*/  ISETP.GE.AND P0, PT, R14, RZ, PT ;  /* 0x000000ff0e00720c */ /* 0x000fe20003f06270 */
[C---:B------:R-:W-:Y:S01]  /*17f0*/  IMAD R18, R2.reuse, R16, R18 ;  /* 0x0000001002127224 */ /* 0x040fe200078e0212 */
[----:B------:R0:W-:Y:S01]  /*1800*/  STL [R1+0x1a8], R0 ;  /* 0x0001a80001007387 */ /* 0x0001e20000100800 */
[C---:B------:R-:W-:Y:S01]  /*1810*/  ISETP.GT.U32.AND P5, PT, R2.reuse, R12, PT ;  /* 0x0000000c0200720c */ /* 0x040fe20003fa4070 */
[----:B------:R-:W-:Y:S01]  /*1820*/  IMAD.HI.U32 R13, R7, R15, RZ ;  /* 0x0000000f070d7227 */ /* 0x000fe200078e00ff */
[----:B------:R-:W-:-:S03]  /*1830*/  ISETP.GT.U32.AND P1, PT, R2, R4, PT ;  /* 0x000000040200720c */ /* 0x000fc60003f24070 */
[----:B------:R-:W-:Y:S02]  /*1840*/  IMAD.MOV R13, RZ, RZ, -R13 ;  /* 0x000000ffff0d7224 */ /* 0x000fe400078e0a0d */
[----:B------:R-:W-:Y:S02]  /*1850*/  VIADD R17, R6, 0xd8 ;  /* 0x000000d806117836 */ /* 0x000fe40000000000 */
[----:B0-----:R-:W-:Y:S02]  /*1860*/  IMAD.MOV.U32 R0, RZ, RZ, R3 ;  /* 0x000000ffff007224 */ /* 0x001fe400078e0003 */
[C---:B------:R-:W-:Y:S02]  /*1870*/  IMAD R15, R2.reuse, R13, R15 ;  /* 0x0000000d020f7224 */ /* 0x040fe400078e020f */
[----:B------:R-:W-:Y:S01]  /*1880*/  @!P4 IMAD.MOV R0, RZ, RZ, -R0 ;  /* 0x000000ffff00c224 */ /* 0x000fe200078e0a00 */
[----:B------:R-:W-:Y:S01]  /*1890*/  ISETP.GT.U32.AND P4, PT, R2, R18, PT ;  /* 0x000000120200720c */ /* 0x000fe20003f84070 */
[--C-:B------:R-:W-:Y:S01]  /*18a0*/  @!P5 IMAD.IADD R12, R12, 0x1, -R2.reuse ;  /* 0x000000010c0cd824 */ /* 0x100fe200078e0a02 */
[----:B------:R-:W-:Y:S01]  /*18b0*/  ISETP.GT.U32.AND P5, PT, R2, R15, PT ;  /* 0x0000000f0200720c */ /* 0x000fe20003fa4070 */
[----:B------:R-:W-:Y:S01]  /*18c0*/  @!P1 IMAD.IADD R4, R4, 0x1, -R2 ;  /* 0x0000000104049824 */ /* 0x000fe200078e0a02 */
[----:B------:R-:W-:Y:S01]  /*18d0*/  ISETP.GE.AND P1, PT, R17, RZ, PT ;  /* 0x000000ff1100720c */ /* 0x000fe20003f26270 */
[----:B------:R0:W-:Y:S01]  /*18e0*/  STL [R1+0x1bc], R0 ;  /* 0x0001bc0001007387 */ /* 0x0001e20000100800 */
[----:B------:R-:W-:Y:S01]  /*18f0*/  IABS R17, R17 ;  /* 0x0000001100117213 */ /* 0x000fe20000000000 */
[----:B------:R-:W-:-:S02]  /*1900*/  VIADD R8, R6, 0xd4 ;  /* 0x000000d406087836 */ /* 0x000fc40000000000 */
[----:B------:R-:W-:Y:S02]  /*1910*/  VIADD R3, R6, 0xd6 ;  /* 0x000000d606037836 */ /* 0x000fe40000000000 */
[----:B------:R-:W-:Y:S01]  /*1920*/  IMAD.HI.U32 R9, R7, R17, RZ ;  /* 0x0000001107097227 */ /* 0x000fe200078e00ff */
[----:B------:R-:W-:Y:S02]  /*1930*/  IABS R14, R8 ;  /* 0x00000008000e7213 */ /* 0x000fe40000000000 */
[----:B------:R-:W-:Y:S01]  /*1940*/  IABS R10, R3 ;  /* 0x00000003000a7213 */ /* 0x000fe20000000000 */
[----:B------:R-:W-:Y:S02]  /*1950*/  @!P4 IMAD.IADD R18, R18, 0x1, -R2 ;  /* 0x000000011212c824 */ /* 0x000fe400078e0a02 */
[----:B0-----:R-:W-:Y:S02]  /*1960*/  IMAD.MOV.U32 R0, RZ, RZ, R4 ;  /* 0x000000ffff007224 */ /* 0x001fe400078e0004 */
[----:B------:R-:W-:Y:S01]  /*1970*/  IMAD.MOV R9, RZ, RZ, -R9 ;  /* 0x000000ffff097224 */ /* 0x000fe200078e0a09 */
[----:B------:R-:W-:Y:S01]  /*1980*/  ISETP.GT.U32.AND P4, PT, R2, R18, PT ;  /* 0x000000120200720c */ /* 0x000fe20003f84070 */
[----:B------:R-:W-:Y:S01]  /*1990*/  @!P2 IMAD.MOV R0, RZ, RZ, -R0 ;  /* 0x000000ffff00a224 */ /* 0x000fe200078e0a00 */
[----:B------:R-:W-:Y:S01]  /*19a0*/  ISETP.GE.AND P2, PT, R3, RZ, PT ;  /* 0x000000ff0300720c */ /* 0x000fe20003f46270 */
[----:B------:R-:W-:-:S02]  /*19b0*/  @!P5 IMAD.IADD R15, R15, 0x1, -R2 ;  /* 0x000000010f0fd824 */ /* 0x000fc400078e0a02 */
[C---:B------:R-:W-:Y:S01]  /*19c0*/  IMAD R17, R2.reuse, R9, R17 ;  /* 0x0000000902117224 */ /* 0x040fe200078e0211 */
[----:B------:R0:W-:Y:S01]  /*19d0*/  STL [R1+0x1c8], R0 ;  /* 0x0001c80001007387 */ /* 0x0001e20000100800 */
[----:B------:R-:W-:Y:S01]  /*19e0*/  IMAD.HI.U32 R3, R7, R14, RZ ;  /* 0x0000000e07037227 */ /* 0x000fe200078e00ff */
[----:B------:R-:W-:-:S03]  /*19f0*/  ISETP.GT.U32.AND P5, PT, R2, R15, PT ;  /* 0x0000000f0200720c */ /* 0x000fc60003fa4070 */
[----:B------:R-:W-:-:S04]  /*1a00*/  IMAD.HI.U32 R4, R7, R10, RZ ;  /* 0x0000000a07047227 */ /* 0x000fc800078e00ff */
[----:B------:R-:W-:Y:S01]  /*1a10*/  @!P4 IMAD.IADD R18, R18, 0x1, -R2 ;  /* 0x000000011212c824 */ /* 0x000fe200078e0a02 */
[----:B------:R-:W-:Y:S01]  /*1a20*/  ISETP.GT.U32.AND P4, PT, R2, R17, PT ;  /* 0x000000110200720c */ /* 0x000fe20003f84070 */
[----:B0-----:R-:W-:Y:S02]  /*1a30*/  IMAD.MOV.U32 R0, RZ, RZ, R12 ;  /* 0x000000ffff007224 */ /* 0x001fe400078e000c */
[----:B------:R-:W-:Y:S02]  /*1a40*/  IMAD.MOV R4, RZ, RZ, -R4 ;  /* 0x000000ffff047224 */ /* 0x000fe400078e0a04 */
[----:B------:R-:W-:Y:S01]  /*1a50*/  @!P6 IMAD.MOV R0, RZ, RZ, -R0 ;  /* 0x000000ffff00e224 */ /* 0x000fe200078e0a00 */
[----:B------:R-:W-:Y:S01]  /*1a60*/  ISETP.GE.AND P6, PT, R8, RZ, PT ;  /* 0x000000ff0800720c */ /* 0x000fe20003fc6270 */
[----:B------:R-:W-:Y:S02]  /*1a70*/  IMAD.MOV R8, RZ, RZ, -R3 ;  /* 0x000000ffff087224 */ /* 0x000fe400078e0a03 */
[C---:B------:R-:W-:Y:S01]  /*1a80*/  IMAD R10, R2.reuse, R4, R10 ;  /* 0x00000004020a7224 */ /* 0x040fe200078e020a */
[----:B------:R0:W-:Y:S01]  /*1a90*/  STL [R1+0x1c4], R0 ;  /* 0x0001c40001007387 */ /* 0x0001e20000100800 */
[----:B------:R-:W-:-:S02]  /*1aa0*/  IMAD R14, R2, R8, R14 ;  /* 0x00000008020e7224 */ /* 0x000fc400078e020e */
[C---:B------:R-:W-:Y:S01]  /*1ab0*/  VIADD R12, R6.reuse, 0xd0 ;  /* 0x000000d0060c7836 */ /* 0x040fe20000000000 */
[----:B------:R-:W-:Y:S01]  /*1ac0*/  @!P4 IADD3 R17, PT, PT, R17, -R2, RZ ;  /* 0x800000021111c210 */ /* 0x000fe20007ffe0ff */
[----:B------:R-:W-:Y:S02]  /*1ad0*/  VIADD R3, R6, 0xd2 ;  /* 0x000000d206037836 */ /* 0x000fe40000000000 */
[----:B------:R-:W-:Y:S01]  /*1ae0*/  @!P5 IMAD.IADD R15, R15, 0x1, -R2 ;  /* 0x000000010f0fd824 */ /* 0x000fe200078e0a02 */
[----:B------:R-:W-:Y:S01]  /*1af0*/  ISETP.GT.U32.AND P5, PT, R2, R10, PT ;  /* 0x0000000a0200720c */ /* 0x000fe20003fa4070 */
[C---:B------:R-:W-:Y:S01]  /*1b00*/  VIADD R13, R6.reuse, 0xce ;  /* 0x000000ce060d7836 */ /* 0x040fe20000000000 */
[----:B------:R-:W-:Y:S01]  /*1b10*/  IABS R19, R12 ;  /* 0x0000000c00137213 */ /* 0x000fe20000000000 */
[----:B0-----:R-:W-:Y:S01]  /*1b20*/  IMAD.MOV.U32 R0, RZ, RZ, R18 ;  /* 0x000000ffff007224 */ /* 0x001fe200078e0012 */
[----:B------:R-:W-:Y:S01]  /*1b30*/  IABS R8, R3 ;  /* 0x0000000300087213 */ /* 0x000fe20000000000 */
[----:B------:R-:W-:Y:S01]  /*1b40*/  VIADD R4, R6, 0xcc ;  /* 0x000000cc06047836 */ /* 0x000fe20000000000 */
[C---:B------:R-:W-:Y:S01]  /*1b50*/  ISETP.GT.U32.AND P4, PT, R2.reuse, R17, PT ;  /* 0x000000110200720c */ /* 0x040fe20003f84070 */
[----:B------:R-:W-:Y:S01]  /*1b60*/  @!P0 IMAD.MOV R0, RZ, RZ, -R0 ;  /* 0x000000ffff008224 */ /* 0x000fe200078e0a00 */
[----:B------:R-:W-:Y:S01]  /*1b70*/  ISETP.GT.U32.AND P0, PT, R2, R14, PT ;  /* 0x0000000e0200720c */ /* 0x000fe20003f04070 */
[----:B------:R-:W-:Y:S01]  /*1b80*/  IMAD.MOV.U32 R18, RZ, RZ, R19 ;  /* 0x000000ffff127224 */ /* 0x000fe200078e0013 */
[----:B------:R-:W-:Y:S01]  /*1b90*/  IABS R16, R13 ;  /* 0x0000000d00107213 */ /* 0x000fe20000000000 */
[----:B------:R-:W-:Y:S01]  /*1ba0*/  IMAD.HI.U32 R19, R7, R8, RZ ;  /* 0x0000000807137227 */ /* 0x000fe200078e00ff */
[----:B------:R0:W-:Y:S01]  /*1bb0*/  STL [R1+0x1c0], R0 ;  /* 0x0001c00001007387 */ /* 0x0001e20000100800 */
[----:B------:R-:W-:-:S02]  /*1bc0*/  IABS R9, R4 ;  /* 0x0000000400097213 */ /* 0x000fc40000000000 */
[----:B------:R-:W-:Y:S02]  /*1bd0*/  IMAD.MOV R19, RZ, RZ, -R19 ;  /* 0x000000ffff137224 */ /* 0x000fe400078e0a13 */
[--C-:B------:R-:W-:Y:S02]  /*1be0*/  @!P5 IMAD.IADD R10, R10, 0x1, -R2.reuse ;  /* 0x000000010a0ad824 */ /* 0x100fe400078e0a02 */
[--C-:B------:R-:W-:Y:S02]  /*1bf0*/  @!P4 IMAD.IADD R17, R17, 0x1, -R2.reuse ;  /* 0x000000011111c824 */ /* 0x100fe400078e0a02 */
[----:B------:R-:W-:Y:S01]  /*1c00*/  @!P0 IMAD.IADD R14, R14, 0x1, -R2 ;  /* 0x000000010e0e8824 */ /* 0x000fe200078e0a02 */
[C---:B------:R-:W-:Y:S01]  /*1c10*/  ISETP.GT.U32.AND P5, PT, R2.reuse, R10, PT ;  /* 0x0000000a0200720c */ /* 0x040fe20003fa4070 */
[----:B0-----:R-:W-:Y:S02]  /*1c20*/  IMAD.MOV.U32 R0, RZ, RZ, R15 ;  /* 0x000000ffff007224 */ /* 0x001fe400078e000f */
[----:B------:R-:W-:Y:S01]  /*1c30*/  IMAD.MOV.U32 R15, RZ, RZ, R16 ;  /* 0x000000ffff0f7224 */ /* 0x000fe200078e0010 */
[C---:B------:R-:W-:Y:S01]  /*1c40*/  ISETP.GT.U32.AND P0, PT, R2.reuse, R14, PT ;  /* 0x0000000e0200720c */ /* 0x040fe20003f04070 */
[----:B------:R-:W-:Y:S01]  /*1c50*/  @!P3 IMAD.MOV R0, RZ, RZ, -R0 ;  /* 0x000000ffff00b224 */ /* 0x000fe200078e0a00 */
[----:B------:R-:W-:Y:S01]  /*1c60*/  ISETP.GE.AND P3, PT, R3, RZ, PT ;  /* 0x000000ff0300720c */ /* 0x000fe20003f66270 */
[----:B------:R-:W-:-:S02]  /*1c70*/  IMAD R3, R2, R19, R8 ;  /* 0x0000001302037224 */ /* 0x000fc400078e0208 */
[C---:B------:R-:W-:Y:S01]  /*1c80*/  IMAD.HI.U32 R8, R7.reuse, R15, RZ ;  /* 0x0000000f07087227 */ /* 0x040fe200078e00ff */
[----:B------:R0:W-:Y:S02]  /*1c90*/  STL [R1+0x1b8], R0 ;  /* 0x0001b80001007387 */ /* 0x0001e40000100800 */
[----:B------:R-:W-:Y:S01]  /*1ca0*/  ISETP.GT.U32.AND P4, PT, R2, R3, PT ;  /* 0x000000030200720c */ /* 0x000fe20003f84070 */
[----:B------:R-:W-:-:S04]  /*1cb0*/  IMAD.HI.U32 R19, R7, R18, RZ ;  /* 0x0000001207137227 */ /* 0x000fc800078e00ff */
[----:B------:R-:W-:-:S04]  /*1cc0*/  IMAD.HI.U32 R16, R7, R9, RZ ;  /* 0x0000000907107227 */ /* 0x000fc800078e00ff */
[----:B0-----:R-:W-:Y:S02]  /*1cd0*/  IMAD.MOV.U32 R0, RZ, RZ, R17 ;  /* 0x000000ffff007224 */ /* 0x001fe400078e0011 */
[----:B------:R-:W-:Y:S02]  /*1ce0*/  IMAD.MOV R8, RZ, RZ, -R8 ;  /* 0x000000ffff087224 */ /* 0x000fe400078e0a08 */
[----:B------:R-:W-:Y:S02]  /*1cf0*/  @!P1 IMAD.MOV R0, RZ, RZ, -R0 ;  /* 0x000000ffff009224 */ /* 0x000fe400078e0a00 */
[----:B------:R-:W-:Y:S02]  /*1d00*/  IMAD.MOV R19, RZ, RZ, -R19 ;  /* 0x000000ffff137224 */ /* 0x000fe400078e0a13 */
[----:B------:R-:W-:Y:S01]  /*1d10*/  IMAD.MOV R16, RZ, RZ, -R16 ;  /* 0x000000ffff107224 */ /* 0x000fe200078e0a10 */
[----:B------:R0:W-:Y:S01]  /*1d20*/  STL [R1+0xb0], R0 ;  /* 0x0000b00001007387 */ /* 0x0001e20000100800 */
[----:B------:R-:W-:-:S02]  /*1d30*/  IMAD R15, R2, R8, R15 ;  /* 0x00000008020f7224 */ /* 0x000fc400078e020f */
[--C-:B------:R-:W-:Y:S02]  /*1d40*/  @!P0 IMAD.IADD R14, R14, 0x1, -R2.reuse ;  /* 0x000000010e0e8824 */ /* 0x100fe400078e0a02 */
[----:B------:R-:W-:Y:S01]  /*1d50*/  VIADD R8, R6, 0xca ;  /* 0x000000ca06087836 */ /* 0x000fe20000000000 */
[----:B------:R-:W-:Y:S01]  /*1d60*/  ISETP.GT.U32.AND P0, PT, R2, R15, PT ;  /* 0x0000000f0200720c */ /* 0x000fe20003f04070 */
[----:B------:R-:W-:Y:S01]  /*1d70*/  @!P5 IMAD.IADD R10, R10, 0x1, -R2 ;  /* 0x000000010a0ad824 */ /* 0x000fe200078e0a02 */
[----:B------:R-:W-:Y:S01]  /*1d80*/  ISETP.GE.AND P5, PT, R12, RZ, PT ;  /* 0x000000ff0c00720c */ /* 0x000fe20003fa6270 */
[C---:B------:R-:W-:Y:S02]  /*1d90*/  IMAD R12, R2.reuse, R19, R18 ;  /* 0x00000013020c7224 */ /* 0x040fe400078e0212 */
[C---:B------:R-:W-:Y:S01]  /*1da0*/  IMAD R9, R2.reuse, R16, R9 ;  /* 0x0000001002097224 */ /* 0x040fe200078e0209 */
[----:B------:R-:W-:Y:S01]  /*1db0*/  IABS R16, R8 ;  /* 0x0000000800107213 */ /* 0x000fe20000000000 */
[----:B0-----:R-:W-:Y:S01]  /*1dc0*/  IMAD.MOV.U32 R0, RZ, RZ, R14 ;  /* 0x000000ffff007224 */ /* 0x001fe200078e000e */
[----:B------:R-:W-:Y:S01]  /*1dd0*/  ISETP.GT.U32.AND P1, PT, R2, R12, PT ;  /* 0x0000000c0200720c */ /* 0x000fe20003f24070 */
[----:B------:R-:W-:-:S02]  /*1de0*/  @!P4 IMAD.IADD R3, R3, 0x1, -R2 ;  /* 0x000000010303c824 */ /* 0x000fc400078e0a02 */
[----:B------:R-:W-:Y:S01]  /*1df0*/  @!P6 IMAD.MOV R0, RZ, RZ, -R0 ;  /* 0x000000ffff00e224 */ /* 0x000fe200078e0a00 */
[C---:B------:R-:W-:Y:S01]  /*1e00*/  ISETP.GT.U32.AND P6, PT, R2.reuse, R9, PT ;  /* 0x000000090200720c */ /* 0x040fe20003fc4070 */
[----:B------:R-:W-:Y:S01]  /*1e10*/  IMAD.MOV.U32 R5, RZ, RZ, R10 ;  /* 0x000000ffff057224 */ /* 0x000fe200078e000a */
[----:B------:R-:W-:Y:S01]  /*1e20*/  ISETP.GT.U32.AND P4, PT, R2, R3, PT ;  /* 0x000000030200720c */ /* 0x000fe20003f84070 */
[----:B------:R-:W-:Y:S02]  /*1e30*/  IMAD.MOV.U32 R10, RZ, RZ, R16 ;  /* 0x000000ffff0a7224 */ /* 0x000fe400078e0010 */
[----:B------:R-:W-:Y:S01]  /*1e40*/  @!P2 IMAD.MOV R5, RZ, RZ, -R5 ;  /* 0x000000ffff05a224 */ /* 0x000fe200078e0a05 */
[----:B------:R-:W-:Y:S01]  /*1e50*/  ISETP.GE.AND P2, PT, R13, RZ, PT ;  /* 0x000000ff0d00720c */ /* 0x000fe20003f46270 */
[----:B------:R-:W-:Y:S02]  /*1e60*/  VIADD R14, R6, 0xc8 ;  /* 0x000000c8060e7836 */ /* 0x000fe40000000000 */
[----:B------:R-:W-:Y:S01]  /*1e70*/  IMAD.HI.U32 R13, R7, R10, RZ ;  /* 0x0000000a070d7227 */ /* 0x000fe200078e00ff */
[----:B------:R-:W-:Y:S02]  /*1e80*/  STL [R1+0xb4], R5 ;  /* 0x0000b40501007387 */ /* 0x000fe40000100800 */
[----:B------:R-:W-:Y:S01]  /*1e90*/  IABS R16, R14 ;  /* 0x0000000e00107213 */ /* 0x000fe20000000000 */
[----:B------:R-:W-:Y:S01]  /*1ea0*/  @!P0 IMAD.IADD R15, R15, 0x1, -R2 ;  /* 0x000000010f0f8824 */ /* 0x000fe200078e0a02 */
[----:B------:R0:W-:Y:S01]  /*1eb0*/  STL [R1+0xc4], R0 ;  /* 0x0000c40001007387 */ /* 0x0001e20000100800 */
[----:B------:R-:W-:-:S02]  /*1ec0*/  IMAD.MOV R13, RZ, RZ, -R13 ;  /* 0x000000ffff0d7224 */ /* 0x000fc400078e0a0d */
[--C-:B------:R-:W-:Y:S01]  /*1ed0*/  @!P1 IMAD.IADD R12, R12, 0x1, -R2.reuse ;  /* 0x000000010c0c9824 */ /* 0x100fe200078e0a02 */
[----:B------:R-:W-:Y:S01]  /*1ee0*/  ISETP.GE.AND P1, PT, R8, RZ, PT ;  /* 0x000000ff0800720c */ /* 0x000fe20003f26270 */
[--C-:B------:R-:W-:Y:S01]  /*1ef0*/  @!P6 IMAD.IADD R9, R9, 0x1, -R2.reuse ;  /* 0x000000010909e824 */ /* 0x100fe200078e0a02 */
[C---:B------:R-:W-:Y:S01]  /*1f00*/  ISETP.GT.U32.AND P6, PT, R2.reuse, R15, PT ;  /* 0x0000000f0200720c */ /* 0x040fe20003fc4070 */
[----:B------:R-:W-:Y:S01]  /*1f10*/  @!P4 IMAD.IADD R3, R3, 0x1, -R2 ;  /* 0x000000010303c824 */ /* 0x000fe200078e0a02 */
[C---:B------:R-:W-:Y:S01]  /*1f20*/  ISETP.GT.U32.AND P0, PT, R2.reuse, R12, PT ;  /* 0x0000000c0200720c */ /* 0x040fe20003f04070 */
[----:B------:R-:W-:Y:S01]  /*1f30*/  IMAD R10, R2, R13, R10 ;  /* 0x0000000d020a7224 */ /* 0x000fe200078e020a */
[----:B------:R-:W-:Y:S01]  /*1f40*/  ISETP.GE.AND P4, PT, R4, RZ, PT ;  /* 0x000000ff0400720c */ /* 0x000fe20003f86270 */
[----:B------:R-:W-:-:S04]  /*1f50*/  IMAD.HI.U32 R13, R7, R16, RZ ;  /* 0x00000010070d7227 */ /* 0x000fc800078e00ff */
[----:B0-----:R-:W-:Y:S02]  /*1f60*/  IMAD.MOV.U32 R0, RZ, RZ, R3 ;  /* 0x000000ffff007224 */ /* 0x001fe400078e0003 */
[----:B------:R-:W-:Y:S02]  /*1f70*/  IMAD.MOV R13, RZ, RZ, -R13 ;  /* 0x000000ffff0d7224 */ /* 0x000fe400078e0a0d */
[----:B------:R-:W-:Y:S01]  /*1f80*/  @!P3 IMAD.MOV R0, RZ, RZ, -R0 ;  /* 0x000000ffff00b224 */ /* 0x000fe200078e0a00 */
[C---:B------:R-:W-:Y:S01]  /*1f90*/  ISETP.GT.U32.AND P3, PT, R2.reuse, R9, PT ;  /* 0x000000090200720c */ /* 0x040fe20003f64070 */
[----:B------:R-:W-:Y:S02]  /*1fa0*/  IMAD R16, R2, R13, R16 ;  /* 0x0000000d02107224 */ /* 0x000fe400078e0210 */
[----:B------:R-:W-:Y:S01]  /*1fb0*/  @!P6 IMAD.IADD R15, R15, 0x1, -R2 ;  /* 0x000000010f0fe824 */ /* 0x000fe200078e0a02 */
[----:B------:R0:W-:Y:S01]  /*1fc0*/  STL [R1+0x184], R0 ;  /* 0x0001840001007387 */ /* 0x0001e20000100800 */
[----:B------:R-:W-:Y:S01]  /*1fd0*/  VIADD R4, R6, 0xc2 ;  /* 0x000000c206047836 */ /* 0x000fe20000000000 */
[----:B------:R-:W-:Y:S01]  /*1fe0*/  ISETP.GT.U32.AND P6, PT, R2, R16, PT ;  /* 0x000000100200720c */ /* 0x000fe20003fc4070 */
[----:B------:R-:W-:-:S02]  /*1ff0*/  VIADD R8, R6, 0xc6 ;  /* 0x000000c606087836 */ /* 0x000fc40000000000 */
[--C-:B------:R-:W-:Y:S01]  /*2000*/  @!P0 IMAD.IADD R12, R12, 0x1, -R2.reuse ;  /* 0x000000010c0c8824 */ /* 0x100fe200078e0a02 */
[----:B------:R-:W-:Y:S01]  /*2010*/  ISETP.GT.U32.AND P0, PT, R2, R10, PT ;  /* 0x0000000a0200720c */ /* 0x000fe20003f04070 */
[----:B------:R-:W-:Y:S01]  /*2020*/  VIADD R3, R6, 0xc4 ;  /* 0x000000c406037836 */ /* 0x000fe20000000000 */
[----:B------:R-:W-:Y:S01]  /*2030*/  IABS R18, R4 ;  /* 0x0000000400127213 */ /* 0x000fe20000000000 */
[----:B------:R-:W-:Y:S01]  /*2040*/  @!P3 IMAD.IADD R9, R9, 0x1, -R2 ;  /* 0x000000010909b824 */ /* 0x000fe200078e0a02 */
[----:B------:R-:W-:Y:S01]  /*2050*/  IABS R17, R8 ;  /* 0x0000000800117213 */ /* 0x000fe20000000000 */
[----:B0-----:R-:W-:Y:S01]  /*2060*/  IMAD.MOV.U32 R0, RZ, RZ, R12 ;  /* 0x000000ffff007224 */ /* 0x001fe200078e000c */
[----:B------:R-:W-:Y:S01]  /*2070*/  ISETP.GE.AND P3, PT, R14, RZ, PT ;  /* 0x000000ff0e00720c */ /* 0x000fe20003f66270 */
[----:B------:R-:W-:Y:S01]  /*2080*/  IMAD.MOV.U32 R14, RZ, RZ, R18 ;  /* 0x000000ffff0e7224 */ /* 0x000fe200078e0012 */
[----:B------:R-:W-:Y:S01]  /*2090*/  IABS R13, R3 ;  /* 0x00000003000d7213 */ /* 0x000fe20000000000 */
[----:B------:R-:W-:-:S04]  /*20a0*/  IMAD.HI.U32 R18, R7, R17, RZ ;  /* 0x0000001107127227 */ /* 0x000fc800078e00ff */
[----:B------:R-:W-:Y:S02]  /*20b0*/  @!P6 IMAD.IADD R16, R16, 0x1, -R2 ;  /* 0x000000011010e824 */ /* 0x000fe400078e0a02 */
[----:B------:R-:W-:-:S03]  /*20c0*/  IMAD.HI.U32 R19, R7, R13, RZ ;  /* 0x0000000d07137227 */ /* 0x000fc600078e00ff */
[----:B------:R-:W-:Y:S01]  /*20d0*/  ISETP.GT.U32.AND P6, PT, R2, R16, PT ;  /* 0x000000100200720c */ /* 0x000fe20003fc4070 */
[----:B------:R-:W-:Y:S02]  /*20e0*/  IMAD.MOV R18, RZ, RZ, -R18 ;  /* 0x000000ffff127224 */ /* 0x000fe400078e0a12 */
[----:B------:R-:W-:Y:S01]  /*20f0*/  @!P0 IMAD.IADD R10, R10, 0x1, -R2 ;  /* 0x000000010a0a8824 */ /* 0x000fe200078e0a02 */
[----:B------:R-:W-:Y:S01]  /*2100*/  ISETP.GE.AND P0, PT, R8, RZ, PT ;  /* 0x000000ff0800720c */ /* 0x000fe20003f06270 */
[----:B------:R-:W-:Y:S02]  /*2110*/  @!P5 IMAD.MOV R0, RZ, RZ, -R0 ;  /* 0x000000ffff00d224 */ /* 0x000fe400078e0a00 */
[----:B------:R-:W-:Y:S01]  /*2120*/  IMAD.HI.U32 R8, R7, R14, RZ ;  /* 0x0000000e07087227 */ /* 0x000fe200078e00ff */
[----:B------:R-:W-:Y:S02]  /*2130*/  ISETP.GT.U32.AND P5, PT, R2, R10, PT ;  /* 0x0000000a0200720c */ /* 0x000fe40003fa4070 */
[----:B------:R0:W-:Y:S01]  /*2140*/  STL [R1+0xc8], R0 ;  /* 0x0000c80001007387 */ /* 0x0001e20000100800 */
[----:B------:R-:W-:-:S02]  /*2150*/  IMAD.MOV R12, RZ, RZ, -R19 ;  /* 0x000000ffff0c7224 */ /* 0x000fc400078e0a13 */
[C---:B------:R-:W-:Y:S02]  /*2160*/  IMAD R17, R2.reuse, R18, R17 ;  /* 0x0000001202117224 */ /* 0x040fe400078e0211 */
[----:B------:R-:W-:Y:S02]  /*2170*/  IMAD.MOV.U32 R5, RZ, RZ, R15 ;  /* 0x000000ffff057224 */ /* 0x000fe400078e000f */
[----:B------:R-:W-:Y:S02]  /*2180*/  IMAD.MOV R8, RZ, RZ, -R8 ;  /* 0x000000ffff087224 */ /* 0x000fe400078e0a08 */
[C---:B------:R-:W-:Y:S02]  /*2190*/  IMAD R13, R2.reuse, R12, R13 ;  /* 0x0000000c020d7224 */ /* 0x040fe400078e020d */
[----:B0-----:R-:W-:Y:S02]  /*21a0*/  IMAD.MOV.U32 R0, RZ, RZ, R9 ;  /* 0x000000ffff007224 */ /* 0x001fe400078e0009 */
[----:B------:R-:W-:Y:S01]  /*21b0*/  @!P2 IMAD.MOV R5, RZ, RZ, -R5 ;  /* 0x000000ffff05a224 */ /* 0x000fe200078e0a05 */
[C---:B------:R-:W-:Y:S01]  /*21c0*/  ISETP.GT.U32.AND P2, PT, R2.reuse, R17, PT ;  /* 0x000000110200720c */ /* 0x040fe20003f44070 */
[----:B------:R-:W-:-:S02]  /*21d0*/  IMAD R14, R2, R8, R14 ;  /* 0x00000008020e7224 */ /* 0x000fc400078e020e */
[----:B------:R-:W-:Y:S01]  /*21e0*/  @!P4 IMAD.MOV R0, RZ, RZ, -R0 ;  /* 0x000000ffff00c224 */ /* 0x000fe200078e0a00 */
[----:B------:R-:W-:Y:S01]  /*21f0*/  ISETP.GT.U32.AND P4, PT, R2, R13, PT ;  /* 0x0000000d0200720c */ /* 0x000fe20003f84070 */
[--C-:B------:R-:W-:Y:S01]  /*2200*/  @!P6 IMAD.IADD R16, R16, 0x1, -R2.reuse ;  /* 0x000000011010e824 */ /* 0x100fe200078e0a02 */
[----:B------:R-:W-:Y:S01]  /*2210*/  ISETP.GT.U32.AND P6, PT, R2, R14, PT ;  /* 0x0000000e0200720c */ /* 0x000fe20003fc4070 */
[----:B------:R-:W-:Y:S01]  /*2220*/  VIADD R18, R6, 0xc0 ;  /* 0x000000c006127836 */ /* 0x000fe20000000000 */
[----:B------:R-:W-:Y:S01]  /*2230*/  STL [R1+0xcc], R5 ;  /* 0x0000cc0501007387 */ /* 0x000fe20000100800 */
[--C-:B------:R-:W-:Y:S01]  /*2240*/  @!P5 IMAD.IADD R10, R10, 0x1, -R2.reuse ;  /* 0x000000010a0ad824 */ /* 0x100fe200078e0a02 */
[----:B------:R-:W-:Y:S01]  /*2250*/  ISETP.GE.AND P5, PT, R3, RZ, PT ;  /* 0x000000ff0300720c */ /* 0x000fe20003fa6270 */
[----:B------:R-:W-:Y:S01]  /*2260*/  VIADD R3, R6, 0xbe ;  /* 0x000000be06037836 */ /* 0x000fe20000000000 */
[----:B------:R-:W-:Y:S01]  /*2270*/  IABS R8, R18 ;  /* 0x0000001200087213 */ /* 0x000fe20000000000 */
[--C-:B------:R-:W-:Y:S01]  /*2280*/  @!P2 IMAD.IADD R17, R17, 0x1, -R2.reuse ;  /* 0x000000011111a824 */ /* 0x100fe200078e0a02 */
[----:B------:R0:W-:Y:S01]  /*2290*/  STL [R1+0xd0], R0 ;  /* 0x0000d00001007387 */ /* 0x0001e20000100800 */
[----:B------:R-:W-:Y:S01]  /*22a0*/  ISETP.GE.AND P2, PT, R4, RZ, PT ;  /* 0x000000ff0400720c */ /* 0x000fe20003f46270 */
[----:B------:R-:W-:Y:S01]  /*22b0*/  VIADD R15, R6, 0xb8 ;  /* 0x000000b8060f7836 */ /* 0x000fe20000000000 */
[----:B------:R-:W-:Y:S01]  /*22c0*/  IABS R9, R3 ;  /* 0x0000000300097213 */ /* 0x000fe20000000000 */
[----:B------:R-:W-:Y:S01]  /*22d0*/  @!P4 IMAD.IADD R13, R13, 0x1, -R2 ;  /* 0x000000010d0dc824 */ /* 0x000fe200078e0a02 */
[----:B------:R-:W-:Y:S01]  /*22e0*/  ISETP.GT.U32.AND P4, PT, R2, R17, PT ;  /* 0x000000110200720c */ /* 0x000fe20003f84070 */
[----:B------:R-:W-:Y:S01]  /*22f0*/  IMAD.HI.U32 R12, R7, R8, RZ ;  /* 0x00000008070c7227 */ /* 0x000fe200078e00ff */
[----:B------:R-:W-:-:S03]  /*2300*/  IADD3 R4, PT, PT, R6, 0xbc, RZ ;  /* 0x000000bc06047810 */ /* 0x000fc60007ffe0ff */
[----:B------:R-:W-:Y:S01]  /*2310*/  @!P6 IMAD.IADD R14, R14, 0x1, -R2 ;  /* 0x000000010e0ee824 */ /* 0x000fe200078e0a02 */
[----:B------:R-:W-:Y:S01]  /*2320*/  ISETP.GT.U32.AND P6, PT, R2, R13, PT ;  /* 0x0000000d0200720c */ /* 0x000fe20003fc4070 */
[----:B0-----:R-:W-:Y:S01]  /*2330*/  IMAD.MOV.U32 R0, RZ, RZ, R10 ;  /* 0x000000ffff007224 */ /* 0x001fe200078e000a */
[----:B------:R-:W-:Y:S01]  /*2340*/  IABS R20, R4 ;  /* 0x0000000400147213 */ /* 0x000fe20000000000 */
[----:B------:R-:W-:Y:S02]  /*2350*/  IMAD.MOV R12, RZ, RZ, -R12 ;  /* 0x000000ffff0c7224 */ /* 0x000fe400078e0a0c */
[----:B------:R-:W-:-:S04]  /*2360*/  IMAD.HI.U32 R10, R7, R9, RZ ;  /* 0x00000009070a7227 */ /* 0x000fc800078e00ff */
[C---:B------:R-:W-:Y:S02]  /*2370*/  IMAD R8, R2.reuse, R12, R8 ;  /* 0x0000000c02087224 */ /* 0x040fe400078e0208 */
[----:B------:R-:W-:Y:S02]  /*2380*/  IMAD.MOV R10, RZ, RZ, -R10 ;  /* 0x000000ffff0a7224 */ /* 0x000fe400078e0a0a */
[--C-:B------:R-:W-:Y:S01]  /*2390*/  @!P4 IMAD.IADD R17, R17, 0x1, -R2.reuse ;  /* 0x000000011111c824 */ /* 0x100fe200078e0a02 */
[C---:B------:R-:W-:Y:S01]  /*23a0*/  ISETP.GT.U32.AND P4, PT, R2.reuse, R8, PT ;  /* 0x000000080200720c */ /* 0x040fe20003f84070 */
[C---:B------:R-:W-:Y:S02]  /*23b0*/  IMAD R9, R2.reuse, R10, R9 ;  /* 0x0000000a02097224 */ /* 0x040fe400078e0209 */
[----:B------:R-:W-:Y:S02]  /*23c0*/  @!P6 IMAD.IADD R13, R13, 0x1, -R2 ;  /* 0x000000010d0de824 */ /* 0x000fe400078e0a02 */
[----:B------:R-:W-:Y:S01]  /*23d0*/  @!P1 IMAD.MOV R0, RZ, RZ, -R0 ;  /* 0x000000ffff009224 */ /* 0x000fe200078e0a00 */
[----:B------:R-:W-:Y:S01]  /*23e0*/  ISETP.GT.U32.AND P6, PT, R2, R9, PT ;  /* 0x000000090200720c */ /* 0x000fe20003fc4070 */
[----:B------:R-:W-:Y:S01]  /*23f0*/  VIADD R12, R6, 0xba ;  /* 0x000000ba060c7836 */ /* 0x000fe20000000000 */
[----:B------:R-:W-:Y:S01]  /*2400*/  ISETP.GT.U32.AND P1, PT, R2, R14, PT ;  /* 0x0000000e0200720c */ /* 0x000fe20003f24070 */
[----:B------:R-:W-:Y:S01]  /*2410*/  IMAD.MOV.U32 R5, RZ, RZ, R16 ;  /* 0x000000ffff057224 */ /* 0x000fe200078e0010 */
[----:B------:R0:W-:Y:S01]  /*2420*/  STL [R1+0xd8], R0 ;  /* 0x0000d80001007387 */ /* 0x0001e20000100800 */
[----:B------:R-:W-:Y:S01]  /*2430*/  IMAD.HI.U32 R21, R7, R20, RZ ;  /* 0x0000001407157227 */ /* 0x000fe200078e00ff */
[----:B------:R-:W-:-:S03]  /*2440*/  IABS R10, R12 ;  /* 0x0000000c000a7213 */ /* 0x000fc60000000000 */
[--C-:B------:R-:W-:Y:S01]  /*2450*/  @!P4 IMAD.IADD R8, R8, 0x1, -R2.reuse ;  /* 0x000000010808c824 */ /* 0x100fe200078e0a02 */
[----:B------:R-:W-:Y:S01]  /*2460*/  ISETP.GE.AND P4, PT, R3, RZ, PT ;  /* 0x000000ff0300720c */ /* 0x000fe20003f86270 */
[----:B------:R-:W-:Y:S02]  /*2470*/  @!P3 IMAD.MOV R5, RZ, RZ, -R5 ;  /* 0x000000ffff05b224 */ /* 0x000fe400078e0a05 */
[----:B------:R-:W-:Y:S01]  /*2480*/  @!P6 IMAD.IADD R9, R9, 0x1, -R2 ;  /* 0x000000010909e824 */ /* 0x000fe200078e0a02 */
[----:B------:R-:W-:Y:S01]  /*2490*/  ISETP.GT.U32.AND P6, PT, R2, R8, PT ;  /* 0x000000080200720c */ /* 0x000fe20003fc4070 */
[----:B0-----:R-:W-:Y:S01]  /*24a0*/  IMAD.MOV.U32 R0, RZ, RZ, R17 ;  /* 0x000000ffff007224 */ /* 0x001fe200078e0011 */
[----:B------:R0:W-:Y:S01]  /*24b0*/  STL [R1+0xe0], R5 ;  /* 0x0000e00501007387 */ /* 0x0001e20000100800 */
[----:B------:R-:W-:Y:S02]  /*24c0*/  IMAD.MOV R21, RZ, RZ, -R21 ;  /* 0x000000ffff157224 */ /* 0x000fe400078e0a15 */
[----:B------:R-:W-:-:S04]  /*24d0*/  IMAD.HI.U32 R19, R7, R10, RZ ;  /* 0x0000000a07137227 */ /* 0x000fc800078e00ff */
[----:B------:R-:W-:Y:S01]  /*24e0*/  @!P0 IMAD.MOV R0, RZ, RZ, -R0 ;  /* 0x000000ffff008224 */ /* 0x000fe200078e0a00 */
[----:B------:R-:W-:Y:S01]  /*24f0*/  ISETP.GT.U32.AND P0, PT, R2, R9, PT ;  /* 0x000000090200720c */ /* 0x000fe20003f04070 */
[----:B------:R-:W-:Y:S01]  /*2500*/  @!P1 IMAD.IADD R14, R14, 0x1, -R2 ;  /* 0x000000010e0e9824 */ /* 0x000fe200078e0a02 */
[----:B------:R-:W-:Y:S01]  /*2510*/  ISETP.GE.AND P1, PT, R18, RZ, PT ;  /* 0x000000ff1200720c */ /* 0x000fe20003f26270 */
[C---:B------:R-:W-:Y:S01]  /*2520*/  IMAD R3, R2.reuse, R21, R20 ;  /* 0x0000001502037224 */ /* 0x040fe200078e0214 */
[----:B------:R1:W-:Y:S01]  /*2530*/  STL [R1+0xe4], R0 ;  /* 0x0000e40001007387 */ /* 0x0003e20000100800 */
[----:B------:R-:W-:Y:S01]  /*2540*/  IMAD.MOV R19, RZ, RZ, -R19 ;  /* 0x000000ffff137224 */ /* 0x000fe200078e0a13 */
[----:B------:R-:W-:Y:S01]  /*2550*/  IABS R18, R15 ;  /* 0x0000000f00127213 */ /* 0x000fe20000000000 */
[----:B0-----:R-:W-:Y:S01]  /*2560*/  IMAD.MOV.U32 R5, RZ, RZ, R13 ;  /* 0x000000ffff057224 */ /* 0x001fe200078e000d */
[C---:B------:R-:W-:Y:S01]  /*2570*/  ISETP.GT.U32.AND P3, PT, R2.reuse, R3, PT ;  /* 0x000000030200720c */ /* 0x040fe20003f64070 */
[----:B------:R-:W-:-:S02]  /*2580*/  IMAD R10, R2, R19, R10 ;  /* 0x00000013020a7224 */ /* 0x000fc400078e020a */
[----:B------:R-:W-:Y:S01]  /*2590*/  @!P5 IMAD.MOV R5, RZ, RZ, -R5 ;  /* 0x000000ffff05d224 */ /* 0x000fe200078e0a05 */
[----:B------:R-:W-:Y:S01]  /*25a0*/  ISETP.GE.AND P5, PT, R4, RZ, PT ;  /* 0x000000ff0400720c */ /* 0x000fe20003fa6270 */
[----:B------:R-:W-:Y:S01]  /*25b0*/  @!P6 IMAD.IADD R8, R8, 0x1, -R2 ;  /* 0x000000010808e824 */ /* 0x000fe200078e0a02 */
[----:B------:R-:W-:Y:S01]  /*25c0*/  ISETP.GT.U32.AND P6, PT, R2, R10, PT ;  /* 0x0000000a0200720c */ /* 0x000fe20003fc4070 */
[----:B-1----:R-:W-:Y:S01]  /*25d0*/  IMAD.MOV.U32 R0, RZ, RZ, R14 ;  /* 0x000000ffff007224 */ /* 0x002fe200078e000e */
[----:B------:R-:W-:Y:S01]  /*25e0*/  STL [R1+0xec], R5 ;  /* 0x0000ec0501007387 */ /* 0x000fe20000100800 */
[----:B------:R-:W-:-:S04]  /*25f0*/  IMAD.HI.U32 R4, R7, R18, RZ ;  /* 0x0000001207047227 */ /* 0x000fc800078e00ff */
[----:B------:R-:W-:Y:S01]  /*2600*/  @!P2 IMAD.MOV R0, RZ, RZ, -R0 ;  /* 0x000000ffff00a224 */ /* 0x000fe200078e0a00 */
[----:B------:R-:W-:Y:S01]  /*2610*/  ISETP.GE.AND P2, PT, R12, RZ, PT ;  /* 0x000000ff0c00720c */ /* 0x000fe20003f46270 */
[----:B------:R-:W-:Y:S02]  /*2620*/  VIADD R12, R6, 0xb6 ;  /* 0x000000b6060c7836 */ /* 0x000fe40000000000 */
[----:B------:R-:W-:Y:S01]  /*2630*/  IMAD.MOV R4, RZ, RZ, -R4 ;  /* 0x000000ffff047224 */ /* 0x000fe200078e0a04 */
[----:B------:R0:W-:Y:S01]  /*2640*/  STL [R1+0xf8], R0 ;  /* 0x0000f80001007387 */ /* 0x0001e20000100800 */
[--C-:B------:R-:W-:Y:S01]  /*2650*/  @!P0 IMAD.IADD R9, R9, 0x1, -R2.reuse ;  /* 0x0000000109098824 */ /* 0x100fe200078e0a02 */
[----:B------:R-:W-:Y:S01]  /*2660*/  ISETP.GE.AND P0, PT, R15, RZ, PT ;  /* 0x000000ff0f00720c */ /* 0x000fe20003f06270 */
[----:B------:R-:W-:Y:S01]  /*2670*/  @!P3 IMAD.IADD R3, R3, 0x1, -R2 ;  /* 0x000000010303b824 */ /* 0x000fe200078e0a02 */
[----:B------:R-:W-:Y:S01]  /*2680*/  IABS R15, R12 ;  /* 0x0000000c000f7213 */ /* 0x000fe20000000000 */
[----:B------:R-:W-:Y:S01]  /*2690*/  IMAD R20, R2, R4, R18 ;  /* 0x0000000402147224 */ /* 0x000fe200078e0212 */
[----:B------:R-:W-:Y:S01]  /*26a0*/  ISETP.GE.AND P3, PT, R12, RZ, PT ;  /* 0x000000ff0c00720c */ /* 0x000fe20003f66270 */
[----:B------:R-:W-:Y:S01]  /*26b0*/  @!P6 IMAD.IADD R10, R10, 0x1, -R2 ;  /* 0x000000010a0ae824 */ /* 0x000fe200078e0a02 */
[----:B------:R-:W-:Y:S01]  /*26c0*/  ISETP.GT.U32.AND P6, PT, R2, R3, PT ;  /* 0x000000030200720c */ /* 0x000fe20003fc4070 */
[----:B------:R-:W-:-:S02]  /*26d0*/  VIADD R13, R6, 0xb4 ;  /* 0x000000b4060d7836 */ /* 0x000fc40000000000 */
[----:B0-----:R-:W-:Y:S02]  /*26e0*/  IMAD.MOV.U32 R0, RZ, RZ, R8 ;  /* 0x000000ffff007224 */ /* 0x001fe400078e0008 */
[----:B------:R-:W-:Y:S01]  /*26f0*/  IMAD.HI.U32 R8, R7, R15, RZ ;  /* 0x0000000f07087227 */ /* 0x000fe200078e00ff */
[----:B------:R-:W-:-:S03]  /*2700*/  IABS R16, R13 ;  /* 0x0000000d00107213 */ /* 0x000fc60000000000 */
[----:B------:R-:W-:Y:S01]  /*2710*/  @!P1 IMAD.MOV R0, RZ, RZ, -R0 ;  /* 0x000000ffff009224 */ /* 0x000fe200078e0a00 */
[----:B------:R-:W-:Y:S01]  /*2720*/  ISETP.GT.U32.AND P1, PT, R2, R10, PT ;  /* 0x0000000a0200720c */ /* 0x000fe20003f24070 */
[----:B------:R-:W-:Y:S02]  /*2730*/  IMAD.MOV R8, RZ, RZ, -R8 ;  /* 0x000000ffff087224 */ /* 0x000fe400078e0a08 */
[----:B------:R-:W-:Y:S01]  /*2740*/  VIADD R12, R6, 0xb2 ;  /* 0x000000b2060c7836 */ /* 0x000fe20000000000 */
[----:B------:R0:W-:Y:S01]  /*2750*/  STL [R1+0x100], R0 ;  /* 0x0001000001007387 */ /* 0x0001e20000100800 */
[C---:B------:R-:W-:Y:S02]  /*2760*/  IMAD R15, R2.reuse, R8, R15 ;  /* 0x00000008020f7224 */ /* 0x040fe400078e020f */
[----:B------:R-:W-:Y:S01]  /*2770*/  @!P6 IMAD.IADD R3, R3, 0x1, -R2 ;  /* 0x000000010303e824 */ /* 0x000fe200078e0a02 */
[----:B------:R-:W-:Y:S01]  /*2780*/  IABS R18, R12 ;  /* 0x0000000c00127213 */ /* 0x000fe20000000000 */
[----:B------:R-:W-:Y:S01]  /*2790*/  IMAD.HI.U32 R8, R7, R16, RZ ;  /* 0x0000001007087227 */ /* 0x000fe200078e00ff */
[----:B------:R-:W-:-:S03]  /*27a0*/  ISETP.GT.U32.AND P6, PT, R2, R15, PT ;  /* 0x0000000f0200720c */ /* 0x000fc60003fc4070 */
[----:B------:R-:W-:Y:S01]  /*27b0*/  @!P1 IMAD.IADD R10, R10, 0x1, -R2 ;  /* 0x000000010a0a9824 */ /* 0x000fe200078e0a02 */
[----:B------:R-:W-:Y:S01]  /*27c0*/  ISETP.GE.AND P1, PT, R13, RZ, PT ;  /* 0x000000ff0d00720c */ /* 0x000fe20003f26270 */
[----:B0-----:R-:W-:Y:S02]  /*27d0*/  IMAD.MOV.U32 R0, RZ, RZ, R9 ;  /* 0x000000ffff007224 */ /* 0x001fe400078e0009 */
[----:B------:R-:W-:-:S04]  /*27e0*/  IMAD.HI.U32 R9, R7, R18, RZ ;  /* 0x0000001207097227 */ /* 0x000fc800078e00ff */
[----:B------:R-:W-:Y:S01]  /*27f0*/  @!P4 IMAD.MOV R0, RZ, RZ, -R0 ;  /* 0x000000ffff00c224 */ /* 0x000fe200078e0a00 */
[----:B------:R-:W-:Y:S01]  /*2800*/  ISETP.GT.U32.AND P4, PT, R2, R20, PT ;  /* 0x000000140200720c */ /* 0x000fe20003f84070 */
[----:B------:R-:W-:Y:S02]  /*2810*/  IMAD.MOV R13, RZ, RZ, -R8 ;  /* 0x000000ffff0d7224 */ /* 0x000fe400078e0a08 */
[----:B------:R-:W-:Y:S01]  /*2820*/  VIADD R4, R6, 0xb0 ;  /* 0x000000b006047836 */ /* 0x000fe20000000000 */
[----:B------:R0:W-:Y:S01]  /*2830*/  STL [R1+0x104], R0 ;  /* 0x0001040001007387 */ /* 0x0001e20000100800 */
[----:B------:R-:W-:Y:S02]  /*2840*/  IMAD.MOV R9, RZ, RZ, -R9 ;  /* 0x000000ffff097224 */ /* 0x000fe400078e0a09 */
[----:B------:R-:W-:Y:S01]  /*2850*/  IMAD R16, R2, R13, R16 ;  /* 0x0000000d02107224 */ /* 0x000fe200078e0210 */
[----:B------:R-:W-:Y:S01]  /*2860*/  IABS R17, R4 ;  /* 0x0000000400117213 */ /* 0x000fe20000000000 */
[----:B------:R-:W-:-:S02]  /*2870*/  @!P6 IMAD.IADD R15, R15, 0x1, -R2 ;  /* 0x000000010f0fe824 */ /* 0x000fc400078e0a02 */
[----:B------:R-:W-:Y:S02]  /*2880*/  IMAD R18, R2, R9, R18 ;  /* 0x0000000902127224 */ /* 0x000fe400078e0212 */
[----:B------:R-:W-:Y:S01]  /*2890*/  @!P4 IMAD.IADD R20, R20, 0x1, -R2 ;  /* 0x000000011414c824 */ /* 0x000fe200078e0a02 */
[----:B------:R-:W-:Y:S01]  /*28a0*/  ISETP.GT.U32.AND P6, PT, R2, R15, PT ;  /* 0x0000000f0200720c */ /* 0x000fe20003fc4070 */
[----:B0-----:R-:W-:Y:S01]  /*28b0*/  IMAD.MOV.U32 R0, RZ, RZ, R3 ;  /* 0x000000ffff007224 */ /* 0x001fe200078e0003 */
[----:B------:R-:W-:Y:S01]  /*28c0*/  ISETP.GE.AND P4, PT, R12, RZ, PT ;  /* 0x000000ff0c00720c */ /* 0x000fe20003f86270 */
[----:B------:R-:W-:-:S04]  /*28d0*/  IMAD.HI.U32 R8, R7, R17, RZ ;  /* 0x0000001107087227 */ /* 0x000fc800078e00ff */
[----:B------:R-:W-:Y:S01]  /*28e0*/  @!P5 IMAD.MOV R0, RZ, RZ, -R0 ;  /* 0x000000ffff00d224 */ /* 0x000fe200078e0a00 */
[----:B------:R-:W-:Y:S01]  /*28f0*/  ISETP.GT.U32.AND P5, PT, R2, R20, PT ;  /* 0x000000140200720c */ /* 0x000fe20003fa4070 */
[----:B------:R-:W-:Y:S02]  /*2900*/  IMAD.MOV R8, RZ, RZ, -R8 ;  /* 0x000000ffff087224 */ /* 0x000fe400078e0a08 */
[----:B------:R-:W-:Y:S01]  /*2910*/  VIADD R13, R6, 0xae ;  /* 0x000000ae060d7836 */ /* 0x000fe20000000000 */
[----:B------:R0:W-:Y:S01]  /*2920*/  STL [R1+0x10c], R0 ;  /* 0x00010c0001007387 */ /* 0x0001e20000100800 */
[----:B------:R-:W-:Y:S02]  /*2930*/  IMAD R17, R2, R8, R17 ;  /* 0x0000000802117224 */ /* 0x000fe400078e0211 */
[----:B------:R-:W-:Y:S01]  /*2940*/  @!P6 IMAD.IADD R15, R15, 0x1, -R2 ;  /* 0x000000010f0fe824 */ /* 0x000fe200078e0a02 */
[----:B------:R-:W-:Y:S01]  /*2950*/  IABS R19, R13 ;  /* 0x0000000d00137213 */ /* 0x000fe20000000000 */
[----:B------:R-:W-:Y:S01]  /*2960*/  VIADD R9, R6, 0xac ;  /* 0x000000ac06097836 */ /* 0x000fe20000000000 */
[----:B------:R-:W-:Y:S01]  /*2970*/  ISETP.GT.U32.AND P6, PT, R2, R17, PT ;  /* 0x000000110200720c */ /* 0x000fe20003fc4070 */
[----:B------:R-:W-:-:S02]  /*2980*/  VIADD R14, R6, 0xa8 ;  /* 0x000000a8060e7836 */ /* 0x000fc40000000000 */
[----:B------:R-:W-:Y:S01]  /*2990*/  @!P5 IMAD.IADD R20, R20, 0x1, -R2 ;  /* 0x000000011414d824 */ /* 0x000fe200078e0a02 */
[----:B------:R-:W-:Y:S01]  /*29a0*/  ISETP.GT.U32.AND P5, PT, R2, R18, PT ;  /* 0x000000120200720c */ /* 0x000fe20003fa4070 */
[----:B0-----:R-:W-:Y:S01]  /*29b0*/  IMAD.MOV.U32 R0, RZ, RZ, R10 ;  /* 0x000000ffff007224 */ /* 0x001fe200078e000a */
[----:B------:R-:W-:Y:S01]  /*29c0*/  IABS R10, R9 ;  /* 0x00000009000a7213 */ /* 0x000fe20000000000 */
[----:B------:R-:W-:Y:S01]  /*29d0*/  IMAD.HI.U32 R21, R7, R19, RZ ;  /* 0x0000001307157227 */ /* 0x000fe200078e00ff */
[----:B------:R-:W-:-:S03]  /*29e0*/  IABS R8, R14 ;  /* 0x0000000e00087213 */ /* 0x000fc60000000000 */
[----:B------:R-:W-:Y:S01]  /*29f0*/  @!P2 IMAD.MOV R0, RZ, RZ, -R0 ;  /* 0x000000ffff00a224 */ /* 0x000fe200078e0a00 */
[----:B------:R-:W-:Y:S01]  /*2a00*/  ISETP.GT.U32.AND P2, PT, R2, R16, PT ;  /* 0x000000100200720c */ /* 0x000fe20003f44070 */
[----:B------:R-:W-:Y:S01]  /*2a10*/  @!P6 IMAD.IADD R17, R17, 0x1, -R2 ;  /* 0x000000011111e824 */ /* 0x000fe200078e0a02 */
[----:B------:R-:W-:Y:S01]  /*2a20*/  IADD3 R21, PT, PT, -R21, RZ, RZ ;  /* 0x000000ff15157210 */ /* 0x000fe20007ffe1ff */
[----:B------:R-:W-:Y:S01]  /*2a30*/  IMAD.MOV.U32 R5, RZ, RZ, R20 ;  /* 0x000000ffff057224 */ /* 0x000fe200078e0014 */
[----:B------:R0:W-:Y:S01]  /*2a40*/  STL [R1+0x110], R0 ;  /* 0x0001100001007387 */ /* 0x0001e20000100800 */
[--C-:B------:R-:W-:Y:S02]  /*2a50*/  @!P5 IMAD.IADD R18, R18, 0x1, -R2.reuse ;  /* 0x000000011212d824 */ /* 0x100fe400078e0a02 */
[----:B------:R-:W-:Y:S01]  /*2a60*/  @!P0 IMAD.MOV R5, RZ, RZ, -R5 ;  /* 0x000000ffff058224 */ /* 0x000fe200078e0a05 */
[----:B------:R-:W-:Y:S01]  /*2a70*/  ISETP.GT.U32.AND P0, PT, R2, R17, PT ;  /* 0x000000110200720c */ /* 0x000fe20003f04070 */
[----:B------:R-:W-:Y:S01]  /*2a80*/  VIADD R3, R6, 0xaa ;  /* 0x000000aa06037836 */ /* 0x000fe20000000000 */
[----:B------:R-:W-:Y:S01]  /*2a90*/  ISETP.GT.U32.AND P6, PT, R2, R18, PT ;  /* 0x000000120200720c */ /* 0x000fe20003fc4070 */
[----:B------:R-:W-:Y:S01]  /*2aa0*/  VIADD R23, R6, 0x5c ;  /* 0x0000005c06177836 */ /* 0x000fe20000000000 */
[----:B------:R-:W-:Y:S01]  /*2ab0*/  STL [R1+0x118], R5 ;  /* 0x0001180501007387 */ /* 0x000fe20000100800 */
[----:B------:R-:W-:Y:S01]  /*2ac0*/  @!P2 IMAD.IADD R16, R16, 0x1, -R2 ;  /* 0x000000011010a824 */ /* 0x000fe200078e0a02 */
[----:B------:R-:W-:Y:S01]  /*2ad0*/  ISETP.GE.AND P2, PT, R4, RZ, PT ;  /* 0x000000ff0400720c */ /* 0x000fe20003f46270 */
[----:B0-----:R-:W-:Y:S01]  /*2ae0*/  IMAD.MOV.U32 R0, RZ, RZ, R15 ;  /* 0x000000ffff007224 */ /* 0x001fe200078e000f */
[----:B------:R-:W-:Y:S01]  /*2af0*/  IABS R12, R3 ;  /* 0x00000003000c7213 */ /* 0x000fe20000000000 */
[----:B------:R-:W-:Y:S01]  /*2b00*/  IMAD.HI.U32 R4, R7, R10, RZ ;  /* 0x0000000a07047227 */ /* 0x000fe200078e00ff */
[----:B------:R-:W-:-:S03]  /*2b10*/  ISETP.GT.U32.AND P5, PT, R2, R16, PT ;  /* 0x000000100200720c */ /* 0x000fc60003fa4070 */
[----:B------:R-:W-:Y:S01]  /*2b20*/  @!P3 IMAD.MOV R0, RZ, RZ, -R0 ;  /* 0x000000ffff00b224 */ /* 0x000fe200078e0a00 */
[----:B------:R-:W-:Y:S01]  /*2b30*/  ISETP.GE.AND P3, PT, R13, RZ, PT ;  /* 0x000000ff0d00720c */ /* 0x000fe20003f66270 */
[----:B------:R-:W-:Y:S02]  /*2b40*/  IMAD R13, R2, R21, R19 ;  /* 0x00000015020d7224 */ /* 0x000fe400078e0213 */
[----:B------:R-:W-:Y:S01]  /*2b50*/  IMAD.MOV R4, RZ, RZ, -R4 ;  /* 0x000000ffff047224 */ /* 0x000fe200078e0a04 */
[----:B------:R0:W-:Y:S01]  /*2b60*/  STL [R1+0x120], R0 ;  /* 0x0001200001007387 */ /* 0x0001e20000100800 */
[----:B------:R-:W-:-:S04]  /*2b70*/  IMAD.HI.U32 R19, R7, R8, RZ ;  /* 0x0000000807137227 */ /* 0x000fc800078e00ff */
[----:B------:R-:W-:Y:S01]  /*2b80*/  @!P5 IMAD.IADD R16, R16, 0x1, -R2 ;  /* 0x000000011010d824 */ /* 0x000fe200078e0a02 */
[C---:B------:R-:W-:Y:S01]  /*2b90*/  ISETP.GT.U32.AND P5, PT, R2.reuse, R13, PT ;  /* 0x0000000d0200720c */ /* 0x040fe20003fa4070 */
[----:B------:R-:W-:Y:S02]  /*2ba0*/  IMAD R10, R2, R4, R10 ;  /* 0x00000004020a7224 */ /* 0x000fe400078e020a */
[----:B------:R-:W-:Y:S02]  /*2bb0*/  @!P6 IMAD.IADD R18, R18, 0x1, -R2 ;  /* 0x000000011212e824 */ /* 0x000fe400078e0a02 */
[----:B------:R-:W-:Y:S01]  /*2bc0*/  IMAD.MOV R19, RZ, RZ, -R19 ;  /* 0x000000ffff137224 */ /* 0x000fe200078e0a13 */
[C---:B------:R-:W-:Y:S01]  /*2bd0*/  ISETP.GT.U32.AND P6, PT, R2.reuse, R10, PT ;  /* 0x0000000a0200720c */ /* 0x040fe20003fc4070 */
[----:B0-----:R-:W-:Y:S02]  /*2be0*/  IMAD.MOV.U32 R0, RZ, RZ, R16 ;  /* 0x000000ffff007224 */ /* 0x001fe400078e0010 */
[----:B------:R-:W-:-:S02]  /*2bf0*/  IMAD R8, R2, R19, R8 ;  /* 0x0000001302087224 */ /* 0x000fc400078e0208 */
[----:B------:R-:W-:Y:S02]  /*2c00*/  @!P1 IMAD.MOV R0, RZ, RZ, -R0 ;  /* 0x000000ffff009224 */ /* 0x000fe400078e0a00 */
[----:B------:R-:W-:Y:S02]  /*2c10*/  @!P5 IMAD.IADD R13, R13, 0x1, -R2 ;  /* 0x000000010d0dd824 */ /* 0x000fe400078e0a02 */
[----:B------:R-:W-:Y:S01]  /*2c20*/  IMAD.MOV.U32 R5, RZ, RZ, R18 ;  /* 0x000000ffff057224 */ /* 0x000fe200078e0012 */
[----:B------:R0:W-:Y:S01]  /*2c30*/  STL [R1+0x140], R0 ;  /* 0x0001400001007387 */ /* 0x0001e20000100800 */
[----:B------:R-:W-:Y:S01]  /*2c40*/  IMAD.HI.U32 R20, R7, R12, RZ ;  /* 0x0000000c07147227 */ /* 0x000fe200078e00ff */
[----:B------:R-:W-:-:S03]  /*2c50*/  ISETP.GT.U32.AND P1, PT, R2, R13, PT ;  /* 0x0000000d0200720c */ /* 0x000fc60003f24070 */
[----:B------:R-:W-:Y:S02]  /*2c60*/  VIADD R4, R6, 0xa6 ;  /* 0x000000a606047836 */ /* 0x000fe40000000000 */
[----:B------:R-:W-:Y:S01]  /*2c70*/  @!P0 IMAD.IADD R17, R17, 0x1, -R2 ;  /* 0x0000000111118824 */ /* 0x000fe200078e0a02 */
[----:B------:R-:W-:Y:S01]  /*2c80*/  ISETP.GE.AND P0, PT, R9, RZ, PT ;  /* 0x000000ff0900720c */ /* 0x000fe20003f06270 */
[----:B------:R-:W-:Y:S01]  /*2c90*/  @!P4 IMAD.MOV R5, RZ, RZ, -R5 ;  /* 0x000000ffff05c224 */ /* 0x000fe200078e0a05 */
[----:B------:R-:W-:Y:S01]  /*2ca0*/  ISETP.GT.U32.AND P4, PT, R2, R8, PT ;  /* 0x000000080200720c */ /* 0x000fe20003f84070 */
[----:B------:R-:W-:Y:S01]  /*2cb0*/  IMAD.MOV R20, RZ, RZ, -R20 ;  /* 0x000000ffff147224 */ /* 0x000fe200078e0a14 */
[----:B------:R-:W-:Y:S01]  /*2cc0*/  IABS R15, R4 ;  /* 0x00000004000f7213 */ /* 0x000fe20000000000 */
[----:B------:R-:W-:Y:S01]  /*2cd0*/  @!P6 IMAD.IADD R10, R10, 0x1, -R2 ;  /* 0x000000010a0ae824 */ /* 0x000fe200078e0a02 */
[----:B------:R-:W-:Y:S01]  /*2ce0*/  STL [R1+0x144], R5 ;  /* 0x0001440501007387 */ /* 0x000fe20000100800 */
[----:B0-----:R-:W-:-:S02]  /*2cf0*/  IMAD.MOV.U32 R0, RZ, RZ, R17 ;  /* 0x000000ffff007224 */ /* 0x001fc400078e0011 */
[C---:B------:R-:W-:Y:S01]  /*2d00*/  IMAD R9, R2.reuse, R20, R12 ;  /* 0x0000001402097224 */ /* 0x040fe200078e020c */
[----:B------:R-:W-:Y:S01]  /*2d10*/  ISETP.GT.U32.AND P6, PT, R2, R10, PT ;  /* 0x0000000a0200720c */ /* 0x000fe20003fc4070 */
[----:B------:R-:W-:Y:S01]  /*2d20*/  @!P2 IMAD.MOV R0, RZ, RZ, -R0 ;  /* 0x000000ffff00a224 */ /* 0x000fe200078e0a00 */
[----:B------:R-:W-:Y:S01]  /*2d30*/  ISETP.GE.AND P2, PT, R3, RZ, PT ;  /* 0x000000ff0300720c */ /* 0x000fe20003f46270 */
[----:B------:R-:W-:Y:S01]  /*2d40*/  VIADD R12, R6, 0xa4 ;  /* 0x000000a4060c7836 */ /* 0x000fe20000000000 */
[----:B------:R-:W-:Y:S01]  /*2d50*/  ISETP.GT.U32.AND P5, PT, R2, R9, PT ;  /* 0x000000090200720c */ /* 0x000fe20003fa4070 */
[----:B------:R-:W-:Y:S01]  /*2d60*/  IMAD.HI.U32 R19, R7, R15, RZ ;  /* 0x0000000f07137227 */ /* 0x000fe200078e00ff */
[----:B------:R0:W-:Y:S02]  /*2d70*/  STL [R1+0x148], R0 ;  /* 0x0001480001007387 */ /* 0x0001e40000100800 */
[----:B------:R-:W-:Y:S01]  /*2d80*/  IABS R16, R12 ;  /* 0x0000000c00107213 */ /* 0x000fe20000000000 */
[----:B------:R-:W-:Y:S01]  /*2d90*/  @!P1 IMAD.IADD R13, R13, 0x1, -R2 ;  /* 0x000000010d0d9824 */ /* 0x000fe200078e0a02 */
[----:B------:R-:W-:Y:S01]  /*2da0*/  ISETP.GE.AND P1, PT, R14, RZ, PT ;  /* 0x000000ff0e00720c */ /* 0x000fe20003f26270 */
[----:B------:R-:W-:-:S02]  /*2db0*/  IMAD.MOV R18, RZ, RZ, -R19 ;  /* 0x000000ffff127224 */ /* 0x000fc400078e0a13 */
[----:B------:R-:W-:Y:S01]  /*2dc0*/  @!P4 IMAD.IADD R8, R8, 0x1, -R2 ;  /* 0x000000010808c824 */ /* 0x000fe200078e0a02 */
[----:B------:R-:W-:Y:S01]  /*2dd0*/  ISETP.GE.AND P4, PT, R4, RZ, PT ;  /* 0x000000ff0400720c */ /* 0x000fe20003f86270 */
[----:B------:R-:W-:Y:S02]  /*2de0*/  IMAD R3, R2, R18, R15 ;  /* 0x0000001202037224 */ /* 0x000fe400078e020f */
[----:B0-----:R-:W-:Y:S02]  /*2df0*/  IMAD.MOV.U32 R0, RZ, RZ, R13 ;  /* 0x000000ffff007224 */ /* 0x001fe400078e000d */
[----:B------:R-:W-:-:S04]  /*2e00*/  IMAD.HI.U32 R14, R7, R16, RZ ;  /* 0x00000010070e7227 */ /* 0x000fc800078e00ff */
[----:B------:R-:W-:Y:S01]  /*2e10*/  @!P3 IMAD.MOV R0, RZ, RZ, -R0 ;  /* 0x000000ffff00b224 */ /* 0x000fe200078e0a00 */
[----:B------:R-:W-:Y:S01]  /*2e20*/  ISETP.GT.U32.AND P3, PT, R2, R8, PT ;  /* 0x000000080200720c */ /* 0x000fe20003f64070 */
[----:B------:R-:W-:Y:S01]  /*2e30*/  @!P6 IMAD.IADD R10, R10, 0x1, -R2 ;  /* 0x000000010a0ae824 */ /* 0x000fe200078e0a02 */
[C---:B------:R-:W-:Y:S01]  /*2e40*/  ISETP.GT.U32.AND P6, PT, R2.reuse, R3, PT ;  /* 0x000000030200720c */ /* 0x040fe20003fc4070 */
[----:B------:R-:W-:Y:S01]  /*2e50*/  IMAD.MOV R14, RZ, RZ, -R14 ;  /* 0x000000ffff0e7224 */ /* 0x000fe200078e0a0e */
[----:B------:R0:W-:Y:S01]  /*2e60*/  STL [R1+0x14c], R0 ;  /* 0x00014c0001007387 */ /* 0x0001e20000100800 */
[----:B------:R-:W-:Y:S02]  /*2e70*/  @!P5 IMAD.IADD R9, R9, 0x1, -R2 ;  /* 0x000000010909d824 */ /* 0x000fe400078e0a02 */
[----:B------:R-:W-:Y:S02]  /*2e80*/  IMAD R4, R2, R14, R16 ;  /* 0x0000000e02047224 */ /* 0x000fe400078e0210 */
[----:B------:R-:W-:Y:S01]  /*2e90*/  VIADD R15, R6, 0xa2 ;  /* 0x000000a2060f7836 */ /* 0x000fe20000000000 */
[----:B------:R-:W-:Y:S01]  /*2ea0*/  ISETP.GT.U32.AND P5, PT, R2, R9, PT ;  /* 0x000000090200720c */ /* 0x000fe20003fa4070 */
[----:B------:R-:W-:-:S02]  /*2eb0*/  VIADD R14, R6, 0xa0 ;  /* 0x000000a0060e7836 */ /* 0x000fc40000000000 */
[--C-:B------:R-:W-:Y:S01]  /*2ec0*/  @!P3 IMAD.IADD R8, R8, 0x1, -R2.reuse ;  /* 0x000000010808b824 */ /* 0x100fe200078e0a02 */
[----:B------:R-:W-:Y:S01]  /*2ed0*/  ISETP.GT.U32.AND P3, PT, R2, R4, PT ;  /* 0x000000040200720c */ /* 0x000fe20003f64070 */
[----:B------:R-:W-:Y:S01]  /*2ee0*/  @!P6 IMAD.IADD R3, R3, 0x1, -R2 ;  /* 0x000000010303e824 */ /* 0x000fe200078e0a02 */
[----:B------:R-:W-:Y:S01]  /*2ef0*/  IABS R20, R15 ;  /* 0x0000000f00147213 */ /* 0x000fe20000000000 */
[----:B0-----:R-:W-:Y:S02]  /*2f00*/  IMAD.MOV.U32 R0, RZ, RZ, R10 ;  /* 0x000000ffff007224 */ /* 0x001fe400078e000a */
[----:B------:R-:W-:Y:S01]  /*2f10*/  VIADD R13, R6, 0x9e ;  /* 0x0000009e060d7836 */ /* 0x000fe20000000000 */
[----:B------:R-:W-:Y:S01]  /*2f20*/  ISETP.GT.U32.AND P6, PT, R2, R3, PT ;  /* 0x000000030200720c */ /* 0x000fe20003fc4070 */
[----:B------:R-:W-:Y:S01]  /*2f30*/  @!P0 IMAD.MOV R0, RZ, RZ, -R0 ;  /* 0x000000ffff008224 */ /* 0x000fe200078e0a00 */
[----:B------:R-:W-:Y:S01]  /*2f40*/  ISETP.GE.AND P0, PT, R15, RZ, PT ;  /* 0x000000ff0f00720c */ /* 0x000fe20003f06270 */
[--C-:B------:R-:W-:Y:S01]  /*2f50*/  @!P5 IMAD.IADD R9, R9, 0x1, -R2.reuse ;  /* 0x000000010909d824 */ /* 0x100fe200078e0a02 */
[----:B------:R-:W-:Y:S01]  /*2f60*/  ISETP.GE.AND P5, PT, R12, RZ, PT ;  /* 0x000000ff0c00720c */ /* 0x000fe20003fa6270 */
[----:B------:R-:W-:Y:S01]  /*2f70*/  IMAD.HI.U32 R10, R7, R20, RZ ;  /* 0x00000014070a7227 */ /* 0x000fe200078e00ff */
[----:B------:R0:W-:Y:S03]  /*2f80*/  STL [R1+0x154], R0 ;  /* 0x0001540001007387 */ /* 0x0001e60000100800 */
[----:B------:R-:W-:-:S02]  /*2f90*/  @!P3 IMAD.IADD R4, R4, 0x1, -R2 ;  /* 0x000000010404b824 */ /* 0x000fc400078e0a02 */
[----:B------:R-:W-:Y:S02]  /*2fa0*/  IMAD.MOV.U32 R5, RZ, RZ, R9 ;  /* 0x000000ffff057224 */ /* 0x000fe400078e0009 */
[----:B------:R-:W-:Y:S01]  /*2fb0*/  @!P6 IMAD.IADD R3, R3, 0x1, -R2 ;  /* 0x000000010303e824 */ /* 0x000fe200078e0a02 */
[----:B------:R-:W-:Y:S01]  /*2fc0*/  ISETP.GT.U32.AND P3, PT, R2, R4, PT ;  /* 0x000000040200720c */ /* 0x000fe20003f64070 */
[----:B------:R-:W-:Y:S01]  /*2fd0*/  @!P2 IMAD.MOV R5, RZ, RZ, -R5 ;  /* 0x000000ffff05a224 */ /* 0x000fe200078e0a05 */
[----:B------:R-:W-:Y:S01]  /*2fe0*/  ISETP.GE.AND P2, PT, R14, RZ, PT ;  /* 0x000000ff0e00720c */ /* 0x000fe20003f46270 */
[----:B0-----:R-:W-:Y:S01]  /*2ff0*/  IMAD.MOV.U32 R0, RZ, RZ, R8 ;  /* 0x000000ffff007224 */ /* 0x001fe200078e0008 */
[----:B------:R-:W-:Y:S01]  /*3000*/  IABS R14, R14 ;  /* 0x0000000e000e7213 */ /* 0x000fe20000000000 */
[----:B------:R-:W-:Y:S01]  /*3010*/  IMAD.MOV R10, RZ, RZ, -R10 ;  /* 0x000000ffff0a7224 */ /* 0x000fe200078e0a0a */
[----:B------:R-:W-:Y:S01]  /*3020*/  STL [R1+0x158], R5 ;  /* 0x0001580501007387 */ /* 0x000fe20000100800 */
[----:B------:R-:W-:Y:S01]  /*3030*/  @!P1 IMAD.MOV R0, RZ, RZ, -R0 ;  /* 0x000000ffff009224 */ /* 0x000fe200078e0a00 */
[----:B------:R-:W-:Y:S01]  /*3040*/  ISETP.GE.AND P1, PT, R13, RZ, PT ;  /* 0x000000ff0d00720c */ /* 0x000fe20003f26270 */
[----:B------:R-:W-:Y:S01]  /*3050*/  IMAD.HI.U32 R9, R7, R14, RZ ;  /* 0x0000000e07097227 */ /* 0x000fe200078e00ff */
[----:B------:R-:W-:-:S02]  /*3060*/  IABS R13, R13 ;  /* 0x0000000d000d7213 */ /* 0x000fc40000000000 */
[----:B------:R0:W-:Y:S01]  /*3070*/  STL [R1+0x15c], R0 ;  /* 0x00015c0001007387 */ /* 0x0001e20000100800 */
[----:B------:R-:W-:Y:S02]  /*3080*/  IMAD R20, R2, R10, R20 ;  /* 0x0000000a02147224 */ /* 0x000fe400078e0214 */
[----:B------:R-:W-:-:S04]  /*3090*/  IMAD.HI.U32 R8, R7, R13, RZ ;  /* 0x0000000d07087227 */ /* 0x000fc800078e00ff */
[----:B------:R-:W-:Y:S02]  /*30a0*/  @!P3 IMAD.IADD R4, R4, 0x1, -R2 ;  /* 0x000000010404b824 */ /* 0x000fe400078e0a02 */
[----:B------:R-:W-:Y:S02]  /*30b0*/  IMAD.MOV R9, RZ, RZ, -R9 ;  /* 0x000000ffff097224 */ /* 0x000fe400078e0a09 */
[----:B0-----:R-:W-:Y:S02]  /*30c0*/  IMAD.MOV.U32 R0, RZ, RZ, R3 ;  /* 0x000000ffff007224 */ /* 0x001fe400078e0003 */
[----:B------:R-:W-:Y:S02]  /*30d0*/  IMAD.MOV R8, RZ, RZ, -R8 ;  /* 0x000000ffff087224 */ /* 0x000fe400078e0a08 */
[----:B------:R-:W-:Y:S01]  /*30e0*/  @!P4 IMAD.MOV R0, RZ, RZ, -R0 ;  /* 0x000000ffff00c224 */ /* 0x000fe200078e0a00 */
[----:B------:R-:W-:Y:S01]  /*30f0*/  ISETP.GT.U32.AND P4, PT, R2, R20, PT ;  /* 0x000000140200720c */ /* 0x000fe20003f84070 */
[----:B------:R-:W-:-:S02]  /*3100*/  VIADD R12, R6, 0x9c ;  /* 0x0000009c060c7836 */ /* 0x000fc40000000000 */
[C---:B------:R-:W-:Y:S01]  /*3110*/  IMAD R14, R2.reuse, R9, R14 ;  /* 0x00000009020e7224 */ /* 0x040fe200078e020e */
[----:B------:R0:W-:Y:S01]  /*3120*/  STL [R1+0x160], R0 ;  /* 0x0001600001007387 */ /* 0x0001e20000100800 */
[----:B------:R-:W-:Y:S01]  /*3130*/  IMAD R13, R2, R8, R13 ;  /* 0x00000008020d7224 */ /* 0x000fe200078e020d */
[----:B------:R-:W-:Y:S01]  /*3140*/  ISETP.GE.AND P6, PT, R12, RZ, PT ;  /* 0x000000ff0c00720c */ /* 0x000fe20003fc6270 */
[C---:B------:R-:W-:Y:S01]  /*3150*/  VIADD R21, R6.reuse, 0x9a ;  /* 0x0000009a06157836 */ /* 0x040fe20000000000 */
[----:B------:R-:W-:Y:S01]  /*3160*/  IABS R12, R12 ;  /* 0x0000000c000c7213 */ /* 0x000fe20000000000 */
[----:B------:R-:W-:Y:S01]  /*3170*/  VIADD R17, R6, 0x98 ;  /* 0x0000009806117836 */ /* 0x000fe20000000000 */
[----:B------:R-:W-:Y:S01]  /*3180*/  ISETP.GT.U32.AND P3, PT, R2, R14, PT ;  /* 0x0000000e0200720c */ /* 0x000fe20003f64070 */
[----:B------:R-:W-:Y:S02]  /*3190*/  VIADD R10, R6, 0x94 ;  /* 0x00000094060a7836 */ /* 0x000fe40000000000 */
[----:B------:R-:W-:Y:S01]  /*31a0*/  IMAD.HI.U32 R3, R7, R12, RZ ;  /* 0x0000000c07037227 */ /* 0x000fe200078e00ff */
[----:B------:R-:W-:-:S02]  /*31b0*/  IABS R19, R17 ;  /* 0x0000001100137213 */ /* 0x000fc40000000000 */
[----:B------:R-:W-:Y:S01]  /*31c0*/  IABS R18, R10 ;  /* 0x0000000a00127213 */ /* 0x000fe20000000000 */
[----:B0-----:R-:W-:Y:S02]  /*31d0*/  IMAD.MOV.U32 R0, RZ, RZ, R4 ;  /* 0x000000ffff007224 */ /* 0x001fe400078e0004 */
[--C-:B------:R-:W-:Y:S02]  /*31e0*/  @!P4 IMAD.IADD R20, R20, 0x1, -R2.reuse ;  /* 0x000000011414c824 */ /* 0x100fe400078e0a02 */
[----:B------:R-:W-:Y:S01]  /*31f0*/  IMAD.MOV R3, RZ, RZ, -R3 ;  /* 0x000000ffff037224 */ /* 0x000fe200078e0a03 */
[----:B------:R-:W-:Y:S01]  /*3200*/  @!P5 IADD3 R0, PT, PT, -R0, RZ, RZ ;  /* 0x000000ff0000d210 */ /* 0x000fe20007ffe1ff */
[----:B------:R-:W-:Y:S01]  /*3210*/  @!P3 IMAD.IADD R14, R14, 0x1, -R2 ;  /* 0x000000010e0eb824 */ /* 0x000fe200078e0a02 */
[C---:B------:R-:W-:Y:S01]  /*3220*/  ISETP.GT.U32.AND P5, PT, R2.reuse, R13, PT ;  /* 0x0000000d0200720c */ /* 0x040fe20003fa4070 */
[C---:B------:R-:W-:Y:S01]  /*3230*/  IMAD R12, R2.reuse, R3, R12 ;  /* 0x00000003020c7224 */ /* 0x040fe200078e020c */
[C---:B------:R-:W-:Y:S01]  /*3240*/  ISETP.GT.U32.AND P4, PT, R2.reuse, R20, PT ;  /* 0x000000140200720c */ /* 0x040fe20003f84070 */
[----:B------:R-:W-:Y:S01]  /*3250*/  IMAD.HI.U32 R8, R7, R19, RZ ;  /* 0x0000001307087227 */ /* 0x000fe200078e00ff */
[----:B------:R-:W-:Y:S01]  /*3260*/  IABS R3, R21 ;  /* 0x0000001500037213 */ /* 0x000fe20000000000 */
[----:B------:R0:W-:Y:S01]  /*3270*/  STL [R1+0x16c], R0 ;  /* 0x00016c0001007387 */ /* 0x0001e20000100800 */
[----:B------:R-:W-:Y:S01]  /*3280*/  ISETP.GT.U32.AND P3, PT, R2, R14, PT ;  /* 0x0000000e0200720c */ /* 0x000fe20003f64070 */
[----:B------:R-:W-:-:S02]  /*3290*/  IMAD.MOV R8, RZ, RZ, -R8 ;  /* 0x000000ffff087224 */ /* 0x000fc400078e0a08 */
[----:B------:R-:W-:-:S04]  /*32a0*/  IMAD.HI.U32 R15, R7, R3, RZ ;  /* 0x00000003070f7227 */ /* 0x000fc800078e00ff */
[--C-:B------:R-:W-:Y:S02]  /*32b0*/  @!P5 IMAD.IADD R13, R13, 0x1, -R2.reuse ;  /* 0x000000010d0dd824 */ /* 0x100fe400078e0a02 */
[----:B------:R-:W-:Y:S02]  /*32c0*/  IMAD.MOV R15, RZ, RZ, -R15 ;  /* 0x000000ffff0f7224 */ /* 0x000fe400078e0a0f */
[--C-:B------:R-:W-:Y:S01]  /*32d0*/  @!P4 IMAD.IADD R20, R20, 0x1, -R2.reuse ;  /* 0x000000011414c824 */ /* 0x100fe200078e0a02 */
[C---:B------:R-:W-:Y:S01]  /*32e0*/  ISETP.GT.U32.AND P5, PT, R2.reuse, R13, PT ;  /* 0x0000000d0200720c */ /* 0x040fe20003fa4070 */
[C---:B------:R-:W-:Y:S01]  /*32f0*/  IMAD R3, R2.reuse, R15, R3 ;  /* 0x0000000f02037224 */ /* 0x040fe200078e0203 */
[C---:B------:R-:W-:Y:S01]  /*3300*/  ISETP.GT.U32.AND P4, PT, R2.reuse, R12, PT ;  /* 0x0000000c0200720c */ /* 0x040fe20003f84070 */
[----:B------:R-:W-:Y:S02]  /*3310*/  IMAD R19, R2, R8, R19 ;  /* 0x0000000802137224 */ /* 0x000fe400078e0213 */
[----:B------:R-:W-:Y:S01]  /*3320*/  @!P3 IMAD.IADD R14, R14, 0x1, -R2 ;  /* 0x000000010e0eb824 */ /* 0x000fe200078e0a02 */
[----:B------:R-:W-:Y:S01]  /*3330*/  ISETP.GT.U32.AND P3, PT, R2, R3, PT ;  /* 0x000000030200720c */ /* 0x000fe20003f64070 */
[----:B------:R-:W-:-:S02]  /*3340*/  VIADD R4, R6, 0x96 ;  /* 0x0000009606047836 */ /* 0x000fc40000000000 */
[----:B------:R-:W-:Y:S02]  /*3350*/  VIADD R8, R6, 0x92 ;  /* 0x0000009206087836 */ /* 0x000fe40000000000 */
[----:B0-----:R-:W-:Y:S01]  /*3360*/  IMAD.MOV.U32 R0, RZ, RZ, R20 ;  /* 0x000000ffff007224 */ /* 0x001fe200078e0014 */
[----:B------:R-:W-:Y:S01]  /*3370*/  IABS R9, R4 ;  /* 0x0000000400097213 */ /* 0x000fe20000000000 */
[--C-:B------:R-:W-:Y:S01]  /*3380*/  @!P5 IMAD.IADD R13, R13, 0x1, -R2.reuse ;  /* 0x000000010d0dd824 */ /* 0x100fe200078e0a02 */
[----:B------:R-:W-:Y:S01]  /*3390*/  ISETP.GT.U32.AND P5, PT, R2, R19, PT ;  /* 0x000000130200720c */ /* 0x000fe20003fa4070 */
[----:B------:R-:W-:Y:S01]  /*33a0*/  @!P4 IMAD.IADD R12, R12, 0x1, -R2 ;  /* 0x000000010c0cc824 */ /* 0x000fe200078e0a02 */
[----:B------:R-:W-:Y:S01]  /*33b0*/  IABS R20, R8 ;  /* 0x0000000800147213 */ /* 0x000fe20000000000 */
[----:B------:R-:W-:Y:S01]  /*33c0*/  @!P0 IMAD.MOV R0, RZ, RZ, -R0 ;  /* 0x000000ffff008224 */ /* 0x000fe200078e0a00 */
[----:B------:R-:W-:Y:S01]  /*33d0*/  ISETP.GE.AND P4, PT, R21, RZ, PT ;  /* 0x000000ff1500720c */ /* 0x000fe20003f86270 */
[----:B------:R-:W-:Y:S01]  /*33e0*/  @!P3 IMAD.IADD R3, R3, 0x1, -R2 ;  /* 0x000000010303b824 */ /* 0x000fe200078e0a02 */
[----:B------:R-:W-:Y:S01]  /*33f0*/  ISETP.GT.U32.AND P0, PT, R2, R12, PT ;  /* 0x0000000c0200720c */ /* 0x000fe20003f04070 */
[----:B------:R-:W-:Y:S01]  /*3400*/  IMAD.HI.U32 R16, R7, R9, RZ ;  /* 0x0000000907107227 */ /* 0x000fe200078e00ff */
[----:B------:R-:W-:Y:S01]  /*3410*/  ISETP.GE.AND P3, PT, R17, RZ, PT ;  /* 0x000000ff1100720c */ /* 0x000fe20003f66270 */
[----:B------:R0:W-:Y:S02]  /*3420*/  STL [R1+0x174], R0 ;  /* 0x0001740001007387 */ /* 0x0001e40000100800 */
[----:B------:R-:W-:-:S02]  /*3430*/  IMAD.MOV.U32 R17, RZ, RZ, R20 ;  /* 0x000000ffff117224 */ /* 0x000fc400078e0014 */
[----:B------:R-:W-:Y:S02]  /*3440*/  @!P5 IMAD.IADD R19, R19, 0x1, -R2 ;  /* 0x000000011313d824 */ /* 0x000fe400078e0a02 */
[----:B------:R-:W-:Y:S02]  /*3450*/  IMAD.MOV R16, RZ, RZ, -R16 ;  /* 0x000000ffff107224 */ /* 0x000fe400078e0a10 */
[----:B------:R-:W-:Y:S01]  /*3460*/  IMAD.HI.U32 R15, R7, R18, RZ ;  /* 0x00000012070f7227 */ /* 0x000fe200078e00ff */
[----:B------:R-:W-:-:S03]  /*3470*/  ISETP.GT.U32.AND P5, PT, R2, R19, PT ;  /* 0x000000130200720c */ /* 0x000fc60003fa4070 */
[----:B0-----:R-:W-:Y:S02]  /*3480*/  IMAD.MOV.U32 R0, RZ, RZ, R14 ;  /* 0x000000ffff007224 */ /* 0x001fe400078e000e */
[----:B------:R-:W-:-:S04]  /*3490*/  IMAD.HI.U32 R14, R7, R17, RZ ;  /* 0x00000011070e7227 */ /* 0x000fc800078e00ff */
[----:B------:R-:W-:Y:S01]  /*34a0*/  @!P2 IMAD.MOV R0, RZ, RZ, -R0 ;  /* 0x000000ffff00a224 */ /* 0x000fe200078e0a00 */
[C---:B------:R-:W-:Y:S01]  /*34b0*/  ISETP.GT.U32.AND P2, PT, R2.reuse, R3, PT ;  /* 0x000000030200720c */ /* 0x040fe20003f44070 */
[----:B------:R-:W-:Y:S02]  /*34c0*/  IMAD R9, R2, R16, R9 ;  /* 0x0000001002097224 */ /* 0x000fe400078e0209 */
[----:B------:R-:W-:Y:S01]  /*34d0*/  IMAD.MOV R15, RZ, RZ, -R15 ;  /* 0x000000ffff0f7224 */ /* 0x000fe200078e0a0f */
[----:B------:R0:W-:Y:S01]  /*34e0*/  STL [R1+0x17c], R0 ;  /* 0x00017c0001007387 */ /* 0x0001e20000100800 */
[----:B------:R-:W-:Y:S01]  /*34f0*/  @!P0 IMAD.IADD R12, R12, 0x1, -R2 ;  /* 0x000000010c0c8824 */ /* 0x000fe200078e0a02 */
[C---:B------:R-:W-:Y:S01]  /*3500*/  ISETP.GT.U32.AND P0, PT, R2.reuse, R9, PT ;  /* 0x000000090200720c */ /* 0x040fe20003f04070 */
[----:B------:R-:W-:Y:S02]  /*3510*/  IMAD.MOV R14, RZ, RZ, -R14 ;  /* 0x000000ffff0e7224 */ /* 0x000fe400078e0a0e */
[----:B------:R-:W-:-:S02]  /*3520*/  IMAD R18, R2, R15, R18 ;  /* 0x0000000f02127224 */ /* 0x000fc400078e0212 */
[C---:B------:R-:W-:Y:S02]  /*3530*/  IMAD R17, R2.reuse, R14, R17 ;  /* 0x0000000e02117224 */ /* 0x040fe400078e0211 */
[----:B------:R-:W-:Y:S02]  /*3540*/  IMAD.MOV.U32 R5, RZ, RZ, R13 ;  /* 0x000000ffff057224 */ /* 0x000fe400078e000d */
[----:B0-----:R-:W-:Y:S02]  /*3550*/  IMAD.MOV.U32 R0, RZ, RZ, R12 ;  /* 0x000000ffff007224 */ /* 0x001fe400078e000c */
[----:B------:R-:W-:Y:S01]  /*3560*/  @!P5 IMAD.IADD R19, R19, 0x1, -R2 ;  /* 0x000000011313d824 */ /* 0x000fe200078e0a02 */
[C---:B------:R-:W-:Y:S01]  /*3570*/  ISETP.GT.U32.AND P5, PT, R2.reuse, R17, PT ;  /* 0x000000110200720c */ /* 0x040fe20003fa4070 */
[----:B------:R-:W-:Y:S01]  /*3580*/  @!P6 IMAD.MOV R0, RZ, RZ, -R0 ;  /* 0x000000ffff00e224 */ /* 0x000fe200078e0a00 */
[----:B------:R-:W-:Y:S01]  /*3590*/  ISETP.GT.U32.AND P6, PT, R2, R18, PT ;  /* 0x000000120200720c */ /* 0x000fe20003fc4070 */
[----:B------:R-:W-:Y:S01]  /*35a0*/  @!P1 IMAD.MOV R5, RZ, RZ, -R5 ;  /* 0x000000ffff059224 */ /* 0x000fe200078e0a05 */
[----:B------:R-:W-:Y:S01]  /*35b0*/  ISETP.GE.AND P1, PT, R4, RZ, PT ;  /* 0x000000ff0400720c */ /* 0x000fe20003f26270 */
[----:B------:R-:W-:-:S02]  /*35c0*/  VIADD R4, R6, 0x90 ;  /* 0x0000009006047836 */ /* 0x000fc40000000000 */
[----:B------:R-:W-:Y:S01]  /*35d0*/  VIADD R13, R6, 0x8e ;  /* 0x0000008e060d7836 */ /* 0x000fe20000000000 */
[----:B------:R-:W-:Y:S01]  /*35e0*/  STL [R1+0x180], R5 ;  /* 0x0001800501007387 */ /* 0x000fe20000100800 */
[--C-:B------:R-:W-:Y:S01]  /*35f0*/  @!P0 IMAD.IADD R9, R9, 0x1, -R2.reuse ;  /* 0x0000000109098824 */ /* 0x100fe200078e0a02 */
[----:B------:R-:W-:Y:S01]  /*3600*/  ISETP.GE.AND P0, PT, R8, RZ, PT ;  /* 0x000000ff0800720c */ /* 0x000fe20003f06270 */
[--C-:B------:R-:W-:Y:S01]  /*3610*/  @!P2 IMAD.IADD R3, R3, 0x1, -R2.reuse ;  /* 0x000000010303a824 */ /* 0x100fe200078e0a02 */
[----:B------:R-:W-:Y:S01]  /*3620*/  IABS R12, R4 ;  /* 0x00000004000c7213 */ /* 0x000fe20000000000 */
[----:B------:R0:W-:Y:S01]  /*3630*/  STL [R1+0x18c], R0 ;  /* 0x00018c0001007387 */ /* 0x0001e20000100800 */
[----:B------:R-:W-:Y:S01]  /*3640*/  IABS R8, R13 ;  /* 0x0000000d00087213 */ /* 0x000fe20000000000 */
[--C-:B------:R-:W-:Y:S01]  /*3650*/  @!P6 IMAD.IADD R18, R18, 0x1, -R2.reuse ;  /* 0x000000011212e824 */ /* 0x100fe200078e0a02 */
[----:B------:R-:W-:Y:S01]  /*3660*/  ISETP.GE.AND P2, PT, R10, RZ, PT ;  /* 0x000000ff0a00720c */ /* 0x000fe20003f46270 */
[----:B------:R-:W-:Y:S01]  /*3670*/  @!P5 IMAD.IADD R17, R17, 0x1, -R2 ;  /* 0x000000011111d824 */ /* 0x000fe200078e0a02 */
[C---:B------:R-:W-:Y:S01]  /*3680*/  ISETP.GT.U32.AND P6, PT, R2.reuse, R9, PT ;  /* 0x000000090200720c */ /* 0x040fe20003fc4070 */
[----:B------:R-:W-:Y:S01]  /*3690*/  IMAD.HI.U32 R10, R7, R12, RZ ;  /* 0x0000000c070a7227 */ /* 0x000fe200078e00ff */
[----:B------:R-:W-:-:S03]  /*36a0*/  ISETP.GT.U32.AND P5, PT, R2, R18, PT ;  /* 0x000000120200720c */ /* 0x000fc60003fa4070 */
[----:B0-----:R-:W-:Y:S02]  /*36b0*/  IMAD.MOV.U32 R0, RZ, RZ, R3 ;  /* 0x000000ffff007224 */ /* 0x001fe400078e0003 */
[----:B------:R-:W-:Y:S02]  /*36c0*/  IMAD.MOV.U32 R3, RZ, RZ, R8 ;  /* 0x000000ffff037224 */ /* 0x000fe400078e0008 */
[----:B------:R-:W-:Y:S01]  /*36d0*/  @!P4 IMAD.MOV R0, RZ, RZ, -R0 ;  /* 0x000000ffff00c224 */ /* 0x000fe200078e0a00 */
[C---:B------:R-:W-:Y:S01]  /*36e0*/  ISETP.GT.U32.AND P4, PT, R2.reuse, R17, PT ;  /* 0x000000110200720c */ /* 0x040fe20003f84070 */
[----:B------:R-:W-:Y:S02]  /*36f0*/  IMAD.MOV R10, RZ, RZ, -R10 ;  /* 0x000000ffff0a7224 */ /* 0x000fe400078e0a0a */
[----:B------:R-:W-:Y:S01]  /*3700*/  IMAD.HI.U32 R8, R7, R3, RZ ;  /* 0x0000000307087227 */ /* 0x000fe200078e00ff */
[----:B------:R0:W-:Y:S03]  /*3710*/  STL [R1+0x190], R0 ;  /* 0x0001900001007387 */ /* 0x0001e60000100800 */
[----:B------:R-:W-:-:S02]  /*3720*/  IMAD R12, R2, R10, R12 ;  /* 0x0000000a020c7224 */ /* 0x000fc400078e020c */
[----:B------:R-:W-:Y:S02]  /*3730*/  IMAD.MOV R8, RZ, RZ, -R8 ;  /* 0x000000ffff087224 */ /* 0x000fe400078e0a08 */
[--C-:B------:R-:W-:Y:S01]  /*3740*/  @!P6 IMAD.IADD R9, R9, 0x1, -R2.reuse ;  /* 0x000000010909e824 */ /* 0x100fe200078e0a02 */
[C---:B------:R-:W-:Y:S01]  /*3750*/  ISETP.GT.U32.AND P6, PT, R2.reuse, R12, PT ;  /* 0x0000000c0200720c */ /* 0x040fe20003fc4070 */
[----:B------:R-:W-:Y:S02]  /*3760*/  IMAD R3, R2, R8, R3 ;  /* 0x0000000802037224 */ /* 0x000fe400078e0203 */
[----:B------:R-:W-:Y:S02]  /*3770*/  VIADD R16, R6, 0x8c ;  /* 0x0000008c06107836 */ /* 0x000fe40000000000 */
[----:B------:R-:W-:Y:S01]  /*3780*/  @!P4 IMAD.IADD R17, R17, 0x1, -R2 ;  /* 0x000000011111c824 */ /* 0x000fe200078e0a02 */
[----:B------:R-:W-:Y:S01]  /*3790*/  ISETP.GT.U32.AND P4, PT, R2, R3, PT ;  /* 0x000000030200720c */ /* 0x000fe20003f84070 */
[----:B------:R-:W-:Y:S01]  /*37a0*/  VIADD R15, R6, 0x8a ;  /* 0x0000008a060f7836 */ /* 0x000fe20000000000 */
[----:B------:R-:W-:Y:S01]  /*37b0*/  IABS R14, R16 ;  /* 0x00000010000e7213 */ /* 0x000fe20000000000 */
[----:B------:R-:W-:-:S02]  /*37c0*/  IMAD.MOV.U32 R5, RZ, RZ, R19 ;  /* 0x000000ffff057224 */ /* 0x000fc400078e0013 */
[----:B------:R-:W-:Y:S01]  /*37d0*/  @!P5 IMAD.IADD R18, R18, 0x1, -R2 ;  /* 0x000000011212d824 */ /* 0x000fe200078e0a02 */
[----:B------:R-:W-:Y:S01]  /*37e0*/  IABS R21, R15 ;  /* 0x0000000f00157213 */ /* 0x000fe20000000000 */
[----:B------:R-:W-:Y:S01]  /*37f0*/  IMAD.HI.U32 R8, R7, R14, RZ ;  /* 0x0000000e07087227 */ /* 0x000fe200078e00ff */
[----:B------:R-:W-:-:S03]  /*3800*/  ISETP.GE.AND P5, PT, R4, RZ, PT ;  /* 0x000000ff0400720c */ /* 0x000fc60003fa6270 */
[----:B------:R-:W-:Y:S01]  /*3810*/  @!P6 IMAD.IADD R12, R12, 0x1, -R2 ;  /* 0x000000010c0ce824 */ /* 0x000fe200078e0a02 */
[----:B------:R-:W-:Y:S01]  /*3820*/  ISETP.GE.AND P6, PT, R13, RZ, PT ;  /* 0x000000ff0d00720c */ /* 0x000fe20003fc6270 */
[----:B------:R-:W-:-:S04]  /*3830*/  IMAD.HI.U32 R10, R7, R21, RZ ;  /* 0x00000015070a7227 */ /* 0x000fc800078e00ff */
[----:B------:R-:W-:Y:S02]  /*3840*/  VIADD R4, R6, 0x88 ;  /* 0x0000008806047836 */ /* 0x000fe40000000000 */
[----:B------:R-:W-:Y:S02]  /*3850*/  IMAD.MOV R8, RZ, RZ, -R8 ;  /* 0x000000ffff087224 */ /* 0x000fe400078e0a08 */
[----:B------:R-:W-:Y:S02]  /*3860*/  @!P4 IMAD.IADD R3, R3, 0x1, -R2 ;  /* 0x000000010303c824 */ /* 0x000fe400078e0a02 */
[----:B------:R-:W-:Y:S01]  /*3870*/  @!P3 IMAD.MOV R5, RZ, RZ, -R5 ;  /* 0x000000ffff05b224 */ /* 0x000fe200078e0a05 */
[C---:B------:R-:W-:Y:S01]  /*3880*/  ISETP.GT.U32.AND P3, PT, R2.reuse, R12, PT ;  /* 0x0000000c0200720c */ /* 0x040fe20003f64070 */
[----:B0-----:R-:W-:Y:S01]  /*3890*/  IMAD.MOV.U32 R0, RZ, RZ, R9 ;  /* 0x000000ffff007224 */ /* 0x001fe200078e0009 */
[----:B------:R-:W-:Y:S01]  /*38a0*/  ISETP.GT.U32.AND P4, PT, R2, R3, PT ;  /* 0x000000030200720c */ /* 0x000fe20003f84070 */
[----:B------:R-:W-:Y:S01]  /*38b0*/  IMAD.MOV R10, RZ, RZ, -R10 ;  /* 0x000000ffff0a7224 */ /* 0x000fe200078e0a0a */
[----:B------:R0:W-:Y:S01]  /*38c0*/  STL [R1+0x188], R5 ;  /* 0x0001880501007387 */ /* 0x0001e20000100800 */
[----:B------:R-:W-:-:S02]  /*38d0*/  VIADD R13, R6, 0x86 ;  /* 0x00000086060d7836 */ /* 0x000fc40000000000 */
[C---:B------:R-:W-:Y:S01]  /*38e0*/  IMAD R14, R2.reuse, R8, R14 ;  /* 0x00000008020e7224 */ /* 0x040fe200078e020e */
[----:B------:R-:W-:Y:S01]  /*38f0*/  IABS R8, R4 ;  /* 0x0000000400087213 */ /* 0x000fe20000000000 */
[----:B------:R-:W-:Y:S02]  /*3900*/  @!P1 IMAD.MOV R0, RZ, RZ, -R0 ;  /* 0x000000ffff009224 */ /* 0x000fe400078e0a00 */
[C---:B------:R-:W-:Y:S01]  /*3910*/  IMAD R21, R2.reuse, R10, R21 ;  /* 0x0000000a02157224 */ /* 0x040fe200078e0215 */
[----:B------:R-:W-:Y:S01]  /*3920*/  IABS R10, R13 ;  /* 0x0000000d000a7213 */ /* 0x000fe20000000000 */
[----:B------:R-:W-:Y:S01]  /*3930*/  IMAD.HI.U32 R9, R7, R8, RZ ;  /* 0x0000000807097227 */ /* 0x000fe200078e00ff */
[----:B------:R-:W-:Y:S01]  /*3940*/  ISETP.GT.U32.AND P1, PT, R2, R14, PT ;  /* 0x0000000e0200720c */ /* 0x000fe20003f24070 */
[----:B------:R1:W-:Y:S02]  /*3950*/  STL [R1+0x1a0], R0 ;  /* 0x0001a00001007387 */ /* 0x0003e40000100800 */
[----:B0-----:R-:W-:-:S02]  /*3960*/  IMAD.MOV.U32 R5, RZ, RZ, R18 ;  /* 0x000000ffff057224 */ /* 0x001fc400078e0012 */
[----:B------:R-:W-:Y:S01]  /*3970*/  @!P3 IMAD.IADD R12, R12, 0x1, -R2 ;  /* 0x000000010c0cb824 */ /* 0x000fe200078e0a02 */
[----:B------:R-:W-:Y:S01]  /*3980*/  ISETP.GE.AND P3, PT, R15, RZ, PT ;  /* 0x000000ff0f00720c */ /* 0x000fe20003f66270 */
[----:B------:R-:W-:Y:S01]  /*3990*/  @!P2 IMAD.MOV R5, RZ, RZ, -R5 ;  /* 0x000000ffff05a224 */ /* 0x000fe200078e0a05 */
[----:B------:R-:W-:Y:S01]  /*39a0*/  ISETP.GT.U32.AND P2, PT, R2, R21, PT ;  /* 0x000000150200720c */ /* 0x000fe20003f44070 */
[----:B------:R-:W-:Y:S01]  /*39b0*/  IMAD.MOV R9, RZ, RZ, -R9 ;  /* 0x000000ffff097224 */ /* 0x000fe200078e0a09 */
[----:B-1----:R-:W-:Y:S01]  /*39c0*/  MOV R0, R17 ;  /* 0x0000001100007202 */ /* 0x002fe20000000f00 */
[----:B------:R-:W-:Y:S01]  /*39d0*/  IMAD.HI.U32 R17, R7, R10, RZ ;  /* 0x0000000a07117227 */ /* 0x000fe200078e00ff */
[----:B------:R0:W-:Y:S03]  /*39e0*/  STL [R1+0x19c], R5 ;  /* 0x00019c0501007387 */ /* 0x0001e60000100800 */
[----:B------:R-:W-:Y:S01]  /*39f0*/  @!P0 IMAD.MOV R0, RZ, RZ, -R0 ;  /* 0x000000ffff008224 */ /* 0x000fe200078e0a00 */
[----:B------:R-:W-:Y:S01]  /*3a00*/  ISETP.GE.AND P0, PT, R16, RZ, PT ;  /* 0x000000ff1000720c */ /* 0x000fe20003f06270 */
[----:B------:R-:W-:-:S02]  /*3a10*/  IMAD.MOV R17, RZ, RZ, -R17 ;  /* 0x000000ffff117224 */ /* 0x000fc400078e0a11 */
[----:B------:R-:W-:Y:S01]  /*3a20*/  @!P4 IMAD.IADD R3, R3, 0x1, -R2 ;  /* 0x000000010303c824 */ /* 0x000fe200078e0a02 */
[----:B------:R1:W-:Y:S01]  /*3a30*/  STL [R1+0x1b0], R0 ;  /* 0x0001b00001007387 */ /* 0x0003e20000100800 */
[----:B------:R-:W-:Y:S01]  /*3a40*/  IMAD R8, R2, R9, R8 ;  /* 0x0000000902087224 */ /* 0x000fe200078e0208 */
[----:B------:R-:W-:Y:S01]  /*3a50*/  ISETP.GE.AND P4, PT, R4, RZ, PT ;  /* 0x000000ff0400720c */ /* 0x000fe20003f86270 */
[----:B0-----:R-:W-:Y:S02]  /*3a60*/  IMAD.MOV.U32 R5, RZ, RZ, R12 ;  /* 0x000000ffff057224 */ /* 0x001fe400078e000c */
[----:B------:R-:W-:Y:S02]  /*3a70*/  @!P1 IMAD.IADD R14, R14, 0x1, -R2 ;  /* 0x000000010e0e9824 */ /* 0x000fe400078e0a02 */
[C---:B------:R-:W-:Y:S02]  /*3a80*/  IMAD R10, R2.reuse, R17, R10 ;  /* 0x00000011020a7224 */ /* 0x040fe400078e020a */
[----:B------:R-:W-:Y:S01]  /*3a90*/  @!P5 IMAD.MOV R5, RZ, RZ, -R5 ;  /* 0x000000ffff05d224 */ /* 0x000fe200078e0a05 */
[C---:B------:R-:W-:Y:S01]  /*3aa0*/  ISETP.GT.U32.AND P5, PT, R2.reuse, R8, PT ;  /* 0x000000080200720c */ /* 0x040fe20003fa4070 */
[----:B-1----:R-:W-:Y:S01]  /*3ab0*/  IMAD.MOV.U32 R0, RZ, RZ, R3 ;  /* 0x000000ffff007224 */ /* 0x002fe200078e0003 */
[C---:B------:R-:W-:Y:S01]  /*3ac0*/  ISETP.GT.U32.AND P1, PT, R2.reuse, R14, PT ;  /* 0x0000000e0200720c */ /* 0x040fe20003f24070 */
[----:B------:R-:W-:Y:S01]  /*3ad0*/  @!P2 IMAD.IADD R21, R21, 0x1, -R2 ;  /* 0x000000011515a824 */ /* 0x000fe200078e0a02 */
[----:B------:R-:W-:Y:S01]  /*3ae0*/  STL [R1+0x1a4], R5 ;  /* 0x0001a40501007387 */ /* 0x000fe20000100800 */
[----:B------:R-:W-:Y:S01]  /*3af0*/  @!P6 IMAD.MOV R0, RZ, RZ, -R0 ;  /* 0x000000ffff00e224 */ /* 0x000fe200078e0a00 */
[----:B------:R-:W-:Y:S01]  /*3b00*/  ISETP.GT.U32.AND P6, PT, R2, R10, PT ;  /* 0x0000000a0200720c */ /* 0x000fe20003fc4070 */
[----:B------:R-:W-:Y:S01]  /*3b10*/  VIADD R4, R6, 0x84 ;  /* 0x0000008406047836 */ /* 0x000fe20000000000 */
[----:B------:R-:W-:Y:S01]  /*3b20*/  ISETP.GT.U32.AND P2, PT, R2, R21, PT ;  /* 0x000000150200720c */ /* 0x000fe20003f44070 */
[C---:B------:R-:W-:Y:S01]  /*3b30*/  VIADD R9, R6.reuse, 0x82 ;  /* 0x0000008206097836 */ /* 0x040fe20000000000 */
[----:B------:R0:W-:Y:S01]  /*3b40*/  STL [R1+0x1b4], R0 ;  /* 0x0001b40001007387 */ /* 0x0001e20000100800 */
[----:B------:R-:W-:Y:S01]  /*3b50*/  VIADD R15, R6, 0x80 ;  /* 0x00000080060f7836 */ /* 0x000fe20000000000 */
[----:B------:R-:W-:Y:S01]  /*3b60*/  IABS R12, R4 ;  /* 0x00000004000c7213 */ /* 0x000fe20000000000 */
[--C-:B------:R-:W-:Y:S01]  /*3b70*/  @!P5 IMAD.IADD R8, R8, 0x1, -R2.reuse ;  /* 0x000000010808d824 */ /* 0x100fe200078e0a02 */
[----:B------:R-:W-:Y:S01]  /*3b80*/  IABS R3, R9 ;  /* 0x0000000900037213 */ /* 0x000fe20000000000 */
[----:B------:R-:W-:Y:S01]  /*3b90*/  @!P1 IMAD.IADD R14, R14, 0x1, -R2 ;  /* 0x000000010e0e9824 */ /* 0x000fe200078e0a02 */
[----:B------:R-:W-:Y:S01]  /*3ba0*/  ISETP.GE.AND P1, PT, R13, RZ, PT ;  /* 0x000000ff0d00720c */ /* 0x000fe20003f26270 */
[----:B------:R-:W-:Y:S01]  /*3bb0*/  IMAD.HI.U32 R13, R7, R12, RZ ;  /* 0x0000000c070d7227 */ /* 0x000fe200078e00ff */
[----:B------:R-:W-:-:S02]  /*3bc0*/  ISETP.GT.U32.AND P5, PT, R2, R8, PT ;  /* 0x000000080200720c */ /* 0x000fc40003fa4070 */
[----:B------:R-:W-:Y:S01]  /*3bd0*/  IABS R19, R15 ;  /* 0x0000000f00137213 */ /* 0x000fe20000000000 */
[--C-:B------:R-:W-:Y:S02]  /*3be0*/  @!P6 IMAD.IADD R10, R10, 0x1, -R2.reuse ;  /* 0x000000010a0ae824 */ /* 0x100fe400078e0a02 */
[----:B------:R-:W-:Y:S01]  /*3bf0*/  @!P2 IMAD.IADD R21, R21, 0x1, -R2 ;  /* 0x000000011515a824 */ /* 0x000fe200078e0a02 */
[----:B------:R-:W-:Y:S01]  /*3c00*/  ISETP.GE.AND P2, PT, R4, RZ, PT ;  /* 0x000000ff0400720c */ /* 0x000fe20003f46270 */
[----:B------:R-:W-:Y:S01]  /*3c10*/  IMAD.HI.U32 R4, R7, R3, RZ ;  /* 0x0000000307047227 */ /* 0x000fe200078e00ff */
[----:B------:R-:W-:-:S03]  /*3c20*/  ISETP.GT.U32.AND P6, PT, R2, R10, PT ;  /* 0x0000000a0200720c */ /* 0x000fc60003fc4070 */
[----:B------:R-:W-:Y:S02]  /*3c30*/  IMAD.MOV R13, RZ, RZ, -R13 ;  /* 0x000000ffff0d7224 */ /* 0x000fe400078e0a0d */
[----:B------:R-:W-:Y:S02]  /*3c40*/  IMAD.MOV R4, RZ, RZ, -R4 ;  /* 0x000000ffff047224 */ /* 0x000fe400078e0a04 */
[C---:B------:R-:W-:Y:S02]  /*3c50*/  IMAD R12, R2.reuse, R13, R12 ;  /* 0x0000000d020c7224 */ /* 0x040fe400078e020c */
[----:B------:R-:W-:Y:S02]  /*3c60*/  IMAD R3, R2, R4, R3 ;  /* 0x0000000402037224 */ /* 0x000fe400078e0203 */
[--C-:B------:R-:W-:Y:S01]  /*3c70*/  @!P5 IMAD.IADD R8, R8, 0x1, -R2.reuse ;  /* 0x000000010808d824 */ /* 0x100fe200078e0a02 */
[----:B------:R-:W-:Y:S01]  /*3c80*/  ISETP.GT.U32.AND P5, PT, R2, R12, PT ;  /* 0x0000000c0200720c */ /* 0x000fe20003fa4070 */
[----:B------:R-:W-:Y:S01]  /*3c90*/  @!P6 IMAD.IADD R10, R10, 0x1, -R2 ;  /* 0x000000010a0ae824 */ /* 0x000fe200078e0a02 */
[----:B------:R-:W-:Y:S01]  /*3ca0*/  ISETP.GT.U32.AND P6, PT, R2, R3, PT ;  /* 0x000000030200720c */ /* 0x000fe20003fc4070 */
[----:B0-----:R-:W-:-:S02]  /*3cb0*/  IMAD.MOV.U32 R0, RZ, RZ, R14 ;  /* 0x000000ffff007224 */ /* 0x001fc400078e000e */
[C---:B------:R-:W-:Y:S02]  /*3cc0*/  VIADD R13, R6.reuse, 0x7e ;  /* 0x0000007e060d7836 */ /* 0x040fe40000000000 */
[----:B------:R-:W-:Y:S01]  /*3cd0*/  @!P0 IMAD.MOV R0, RZ, RZ, -R0 ;  /* 0x000000ffff008224 */ /* 0x000fe200078e0a00 */
[----:B------:R-:W-:Y:S01]  /*3ce0*/  ISETP.GE.AND P0, PT, R9, RZ, PT ;  /* 0x000000ff0900720c */ /* 0x000fe20003f06270 */
[C---:B------:R-:W-:Y:S01]  /*3cf0*/  VIADD R14, R6.reuse, 0x7c ;  /* 0x0000007c060e7836 */ /* 0x040fe20000000000 */
[----:B------:R-:W-:Y:S01]  /*3d00*/  IABS R18, R13 ;  /* 0x0000000d00127213 */ /* 0x000fe20000000000 */
[----:B------:R-:W-:Y:S01]  /*3d10*/  VIADD R4, R6, 0x7a ;  /* 0x0000007a06047836 */ /* 0x000fe20000000000 */
[----:B------:R0:W-:Y:S01]  /*3d20*/  STL [R1+0x1ac], R0 ;  /* 0x0001ac0001007387 */ /* 0x0001e20000100800 */
[--C-:B------:R-:W-:Y:S01]  /*3d30*/  @!P5 IMAD.IADD R12, R12, 0x1, -R2.reuse ;  /* 0x000000010c0cd824 */ /* 0x100fe200078e0a02 */
[----:B------:R-:W-:Y:S01]  /*3d40*/  IABS R17, R14 ;  /* 0x0000000e00117213 */ /* 0x000fe20000000000 */
[----:B------:R-:W-:Y:S01]  /*3d50*/  @!P6 IMAD.IADD R3, R3, 0x1, -R2 ;  /* 0x000000010303e824 */ /* 0x000fe200078e0a02 */
[----:B------:R-:W-:Y:S01]  /*3d60*/  IABS R16, R4 ;  /* 0x0000000400107213 */ /* 0x000fe20000000000 */
[----:B------:R-:W-:Y:S01]  /*3d70*/  IMAD.HI.U32 R22, R7, R18, RZ ;  /* 0x0000001207167227 */ /* 0x000fe200078e00ff */
[----:B------:R-:W-:-:S03]  /*3d80*/  ISETP.GT.U32.AND P6, PT, R2, R12, PT ;  /* 0x0000000c0200720c */ /* 0x000fc60003fc4070 */
[----:B------:R-:W-:-:S04]  /*3d90*/  IMAD.HI.U32 R20, R7, R17, RZ ;  /* 0x0000001107147227 */ /* 0x000fc800078e00ff */
[----:B0-----:R-:W-:Y:S02]  /*3da0*/  IMAD.MOV.U32 R0, RZ, RZ, R21 ;  /* 0x000000ffff007224 */ /* 0x001fe400078e0015 */
[----:B------:R-:W-:Y:S02]  /*3db0*/  IMAD.MOV R22, RZ, RZ, -R22 ;  /* 0x000000ffff167224 */ /* 0x000fe400078e0a16 */
[----:B------:R-:W-:Y:S01]  /*3dc0*/  @!P3 IMAD.MOV R0, RZ, RZ, -R0 ;  /* 0x000000ffff00b224 */ /* 0x000fe200078e0a00 */
[----:B------:R-:W-:Y:S01]  /*3dd0*/  ISETP.GE.AND P3, PT, R15, RZ, PT ;  /* 0x000000ff0f00720c */ /* 0x000fe20003f66270 */
[----:B------:R-:W-:Y:S02]  /*3de0*/  IMAD.MOV R20, RZ, RZ, -R20 ;  /* 0x000000ffff147224 */ /* 0x000fe400078e0a14 */
[----:B------:R-:W-:Y:S01]  /*3df0*/  IMAD R15, R2, R22, R18 ;  /* 0x00000016020f7224 */ /* 0x000fe200078e0212 */
[----:B------:R0:W-:Y:S01]  /*3e00*/  STL [R1+0x194], R0 ;  /* 0x0001940001007387 */ /* 0x0001e20000100800 */
[----:B------:R-:W-:-:S02]  /*3e10*/  @!P6 IMAD.IADD R12, R12, 0x1, -R2 ;  /* 0x000000010c0ce824 */ /* 0x000fc400078e0a02 */
[----:B------:R-:W-:Y:S01]  /*3e20*/  IMAD.HI.U32 R9, R7, R19, RZ ;  /* 0x0000001307097227 */ /* 0x000fe200078e00ff */
[----:B------:R-:W-:-:S03]  /*3e30*/  ISETP.GT.U32.AND P6, PT, R2, R15, PT ;  /* 0x0000000f0200720c */ /* 0x000fc60003fc4070 */
[----:B------:R-:W-:Y:S02]  /*3e40*/  IMAD.MOV.U32 R21, RZ, RZ, R16 ;  /* 0x000000ffff157224 */ /* 0x000fe400078e0010 */
[C---:B------:R-:W-:Y:S02]  /*3e50*/  IMAD R16, R2.reuse, R20, R17 ;  /* 0x0000001402107224 */ /* 0x040fe400078e0211 */
[----:B0-----:R-:W-:Y:S02]  /*3e60*/  IMAD.MOV.U32 R0, RZ, RZ, R8 ;  /* 0x000000ffff007224 */ /* 0x001fe400078e0008 */
[----:B------:R-:W-:Y:S02]  /*3e70*/  IMAD.MOV R9, RZ, RZ, -R9 ;  /* 0x000000ffff097224 */ /* 0x000fe400078e0a09 */
[----:B------:R-:W-:Y:S01]  /*3e80*/  @!P4 IMAD.MOV R0, RZ, RZ, -R0 ;  /* 0x000000ffff00c224 */ /* 0x000fe200078e0a00 */
[----:B------:R-:W-:Y:S01]  /*3e90*/  ISETP.GT.U32.AND P4, PT, R2, R3, PT ;  /* 0x000000030200720c */ /* 0x000fe20003f84070 */
[----:B------:R-:W-:-:S03]  /*3ea0*/  IMAD.HI.U32 R8, R7, R21, RZ ;  /* 0x0000001507087227 */ /* 0x000fc600078e00ff */
[----:B------:R0:W-:Y:S01]  /*3eb0*/  STL [R1+0x178], R0 ;  /* 0x0001780001007387 */ /* 0x0001e20000100800 */
[----:B------:R-:W-:Y:S02]  /*3ec0*/  IMAD R19, R2, R9, R19 ;  /* 0x0000000902137224 */ /* 0x000fe400078e0213 */
[----:B------:R-:W-:Y:S02]  /*3ed0*/  IMAD.MOV R8, RZ, RZ, -R8 ;  /* 0x000000ffff087224 */ /* 0x000fe400078e0a08 */
[----:B------:R-:W-:Y:S01]  /*3ee0*/  VIADD R9, R6, 0x78 ;  /* 0x0000007806097836 */ /* 0x000fe20000000000 */
[----:B------:R-:W-:Y:S01]  /*3ef0*/  ISETP.GT.U32.AND P5, PT, R2, R19, PT ;  /* 0x000000130200720c */ /* 0x000fe20003fa4070 */
[--C-:B------:R-:W-:Y:S02]  /*3f00*/  @!P6 IMAD.IADD R15, R15, 0x1, -R2.reuse ;  /* 0x000000010f0fe824 */ /* 0x100fe400078e0a02 */
[----:B------:R-:W-:Y:S01]  /*3f10*/  @!P4 IMAD.IADD R3, R3, 0x1, -R2 ;  /* 0x000000010303c824 */ /* 0x000fe200078e0a02 */
[----:B------:R-:W-:Y:S01]  /*3f20*/  ISETP.GE.AND P4, PT, R14, RZ, PT ;  /* 0x000000ff0e00720c */ /* 0x000fe20003f86270 */
[----:B0-----:R-:W-:Y:S01]  /*3f30*/  IMAD.MOV.U32 R0, RZ, RZ, R12 ;  /* 0x000000ffff007224 */ /* 0x001fe200078e000c */
[----:B------:R-:W-:Y:S01]  /*3f40*/  IABS R18, R9 ;  /* 0x0000000900127213 */ /* 0x000fe20000000000 */
[----:B------:R-:W-:-:S02]  /*3f50*/  IMAD R14, R2, R8, R21 ;  /* 0x00000008020e7224 */ /* 0x000fc400078e0215 */
[----:B------:R-:W-:Y:S01]  /*3f60*/  @!P2 IMAD.MOV R0, RZ, RZ, -R0 ;  /* 0x000000ffff00a224 */ /* 0x000fe200078e0a00 */
[C---:B------:R-:W-:Y:S01]  /*3f70*/  ISETP.GT.U32.AND P2, PT, R2.reuse, R16, PT ;  /* 0x000000100200720c */ /* 0x040fe20003f44070 */
[----:B------:R-:W-:Y:S01]  /*3f80*/  IMAD.MOV.U32 R5, RZ, RZ, R10 ;  /* 0x000000ffff057224 */ /* 0x000fe200078e000a */
[----:B------:R-:W-:Y:S01]  /*3f90*/  ISETP.GT.U32.AND P6, PT, R2, R14, PT ;  /* 0x0000000e0200720c */ /* 0x000fe20003fc4070 */
[----:B------:R-:W-:-:S04]  /*3fa0*/  IMAD.HI.U32 R10, R7, R18, RZ ;  /* 0x00000012070a7227 */ /* 0x000fc800078e00ff */
[----:B------:R-:W-:Y:S01]  /*3fb0*/  @!P1 IMAD.MOV R5, RZ, RZ, -R5 ;  /* 0x000000ffff059224 */ /* 0x000fe200078e0a05 */
[----:B------:R-:W-:Y:S01]  /*3fc0*/  ISETP.GE.AND P1, PT, R13, RZ, PT ;  /* 0x000000ff0d00720c */ /* 0x000fe20003f26270 */
[----:B------:R-:W-:Y:S02]  /*3fd0*/  @!P5 IMAD.IADD R19, R19, 0x1, -R2 ;  /* 0x000000011313d824 */ /* 0x000fe400078e0a02 */
[----:B------:R-:W-:Y:S01]  /*3fe0*/  IMAD.MOV R10, RZ, RZ, -R10 ;  /* 0x000000ffff0a7224 */ /* 0x000fe200078e0a0a */
[----:B------:R-:W-:Y:S01]  /*3ff0*/  STL [R1+0x170], R5 ;  /* 0x0001700501007387 */ /* 0x000fe20000100800 */
[----:B------:R-:W-:Y:S01]  /*4000*/  @!P2 IMAD.IADD R16, R16, 0x1, -R2 ;  /* 0x000000011010a824 */ /* 0x000fe200078e0a02 */
[----:B------:R-:W-:Y:S01]  /*4010*/  ISETP.GT.U32.AND P2, PT, R2, R15, PT ;  /* 0x0000000f0200720c */ /* 0x000fe20003f44070 */
[----:B------:R-:W-:Y:S01]  /*4020*/  VIADD R8, R6, 0x76 ;  /* 0x0000007606087836 */ /* 0x000fe20000000000 */
[----:B------:R0:W-:Y:S01]  /*4030*/  STL [R1+0x168], R0 ;  /* 0x0001680001007387 */ /* 0x0001e20000100800 */
[C---:B------:R-:W-:Y:S01]  /*4040*/  ISETP.GT.U32.AND P5, PT, R2.reuse, R19, PT ;  /* 0x000000130200720c */ /* 0x040fe20003fa4070 */
[----:B------:R-:W-:-:S02]  /*4050*/  IMAD R10, R2, R10, R18 ;  /* 0x0000000a020a7224 */ /* 0x000fc400078e0212 */
[--C-:B------:R-:W-:Y:S01]  /*4060*/  @!P6 IMAD.IADD R14, R14, 0x1, -R2.reuse ;  /* 0x000000010e0ee824 */ /* 0x100fe200078e0a02 */
[----:B------:R-:W-:Y:S01]  /*4070*/  IABS R18, R8 ;  /* 0x0000000800127213 */ /* 0x000fe20000000000 */
[C---:B------:R-:W-:Y:S02]  /*4080*/  VIADD R12, R6.reuse, 0x72 ;  /* 0x00000072060c7836 */ /* 0x040fe40000000000 */
[----:B------:R-:W-:Y:S01]  /*4090*/  VIADD R17, R6, 0x74 ;  /* 0x0000007406117836 */ /* 0x000fe20000000000 */
[C---:B------:R-:W-:Y:S01]  /*40a0*/  ISETP.GT.U32.AND P6, PT, R2.reuse, R14, PT ;  /* 0x0000000e0200720c */ /* 0x040fe20003fc4070 */
[----:B0-----:R-:W-:Y:S02]  /*40b0*/  IMAD.MOV.U32 R0, RZ, RZ, R3 ;  /* 0x000000ffff007224 */ /* 0x001fe400078e0003 */
[----:B------:R-:W-:Y:S01]  /*40c0*/  @!P2 IMAD.IADD R15, R15, 0x1, -R2 ;  /* 0x000000010f0fa824 */ /* 0x000fe200078e0a02 */
[----:B------:R-:W-:Y:S01]  /*40d0*/  ISETP.GT.U32.AND P2, PT, R2, R10, PT ;  /* 0x0000000a0200720c */ /* 0x000fe20003f44070 */
[----:B------:R-:W-:Y:S01]  /*40e0*/  IMAD.HI.U32 R20, R7, R18, RZ ;  /* 0x0000001207147227 */ /* 0x000fe200078e00ff */
[----:B------:R-:W-:-:S02]  /*40f0*/  @!P0 IADD3 R0, PT, PT, -R0, RZ, RZ ;  /* 0x000000ff00008210 */ /* 0x000fc40007ffe1ff */
[----:B------:R-:W-:Y:S01]  /*4100*/  ISETP.GT.U32.AND P0, PT, R2, R16, PT ;  /* 0x000000100200720c */ /* 0x000fe20003f04070 */
[----:B------:R-:W-:Y:S01]  /*4110*/  IMAD.MOV R20, RZ, RZ, -R20 ;  /* 0x000000ffff147224 */ /* 0x000fe200078e0a14 */
[----:B------:R-:W-:Y:S01]  /*4120*/  IABS R21, R17 ;  /* 0x0000001100157213 */ /* 0x000fe20000000000 */
[----:B------:R-:W-:Y:S01]  /*4130*/  @!P5 IMAD.IADD R19, R19, 0x1, -R2 ;  /* 0x000000011313d824 */ /* 0x000fe200078e0a02 */
[----:B------:R-:W-:Y:S01]  /*4140*/  ISETP.GE.AND P5, PT, R4, RZ, PT ;  /* 0x000000ff0400720c */ /* 0x000fe20003fa6270 */
[----:B------:R-:W-:Y:S01]  /*4150*/  VIADD R13, R6, 0x70 ;  /* 0x00000070060d7836 */ /* 0x000fe20000000000 */
[----:B------:R-:W-:Y:S01]  /*4160*/  IABS R4, R12 ;  /* 0x0000000c00047213 */ /* 0x000fe20000000000 */
[----:B------:R-:W-:Y:S01]  /*4170*/  IMAD R18, R2, R20, R18 ;  /* 0x0000001402127224 */ /* 0x000fe200078e0212 */
[----:B------:R0:W-:Y:S01]  /*4180*/  STL [R1+0x164], R0 ;  /* 0x0001640001007387 */ /* 0x0001e20000100800 */
[--C-:B------:R-:W-:Y:S01]  /*4190*/  @!P2 IMAD.IADD R10, R10, 0x1, -R2.reuse ;  /* 0x000000010a0aa824 */ /* 0x100fe200078e0a02 */
[----:B------:R-:W-:Y:S01]  /*41a0*/  IABS R3, R13 ;  /* 0x0000000d00037213 */ /* 0x000fe20000000000 */
[----:B------:R-:W-:Y:S01]  /*41b0*/  IMAD.MOV.U32 R5, RZ, RZ, R19 ;  /* 0x000000ffff057224 */ /* 0x000fe200078e0013 */
[----:B------:R-:W-:Y:S01]  /*41c0*/  ISETP.GE.AND P2, PT, R8, RZ, PT ;  /* 0x000000ff0800720c */ /* 0x000fe20003f46270 */
[----:B------:R-:W-:Y:S01]  /*41d0*/  @!P0 IMAD.IADD R16, R16, 0x1, -R2 ;  /* 0x0000000110108824 */ /* 0x000fe200078e0a02 */
[----:B------:R-:W-:Y:S01]  /*41e0*/  ISETP.GE.AND P0, PT, R9, RZ, PT ;  /* 0x000000ff0900720c */ /* 0x000fe20003f06270 */
[----:B------:R-:W-:-:S04]  /*41f0*/  IMAD.HI.U32 R9, R7, R4, RZ ;  /* 0x0000000407097227 */ /* 0x000fc800078e00ff */
[----:B------:R-:W-:Y:S01]  /*4200*/  @!P6 IMAD.IADD R14, R14, 0x1, -R2 ;  /* 0x000000010e0ee824 */ /* 0x000fe200078e0a02 */
[C---:B------:R-:W-:Y:S01]  /*4210*/  ISETP.GT.U32.AND P6, PT, R2.reuse, R18, PT ;  /* 0x000000120200720c */ /* 0x040fe20003fc4070 */
[----:B------:R-:W-:Y:S01]  /*4220*/  @!P3 IMAD.MOV R5, RZ, RZ, -R5 ;  /* 0x000000ffff05b224 */ /* 0x000fe200078e0a05 */
[----:B------:R-:W-:Y:S01]  /*4230*/  ISETP.GT.U32.AND P3, PT, R2, R10, PT ;  /* 0x0000000a0200720c */ /* 0x000fe20003f64070 */
[----:B------:R-:W-:-:S03]  /*4240*/  IMAD.HI.U32 R22, R7, R21, RZ ;  /* 0x0000001507167227 */ /* 0x000fc600078e00ff */
[----:B------:R1:W-:Y:S01]  /*4250*/  STL [R1+0x150], R5 ;  /* 0x0001500501007387 */ /* 0x0003e20000100800 */
[----:B------:R-:W-:-:S04]  /*4260*/  IMAD.HI.U32 R20, R7, R3, RZ ;  /* 0x0000000307147227 */ /* 0x000fc800078e00ff */
[----:B------:R-:W-:Y:S02]  /*4270*/  IMAD.MOV R9, RZ, RZ, -R9 ;  /* 0x000000ffff097224 */ /* 0x000fe400078e0a09 */
[----:B0-----:R-:W-:Y:S02]  /*4280*/  IMAD.MOV.U32 R0, RZ, RZ, R15 ;  /* 0x000000ffff007224 */ /* 0x001fe400078e000f */
[----:B------:R-:W-:Y:S02]  /*4290*/  IMAD.MOV R22, RZ, RZ, -R22 ;  /* 0x000000ffff167224 */ /* 0x000fe400078e0a16 */
[----:B------:R-:W-:Y:S02]  /*42a0*/  IMAD.MOV R20, RZ, RZ, -R20 ;  /* 0x000000ffff147224 */ /* 0x000fe400078e0a14 */
[----:B------:R-:W-:Y:S02]  /*42b0*/  IMAD R4, R2, R9, R4 ;  /* 0x0000000902047224 */ /* 0x000fe400078e0204 */
[----:B-1----:R-:W-:-:S02]  /*42c0*/  IMAD.MOV.U32 R5, RZ, RZ, R16 ;  /* 0x000000ffff057224 */ /* 0x002fc400078e0010 */
[----:B------:R-:W-:Y:S02]  /*42d0*/  @!P1 IMAD.MOV R0, RZ, RZ, -R0 ;  /* 0x000000ffff009224 */ /* 0x000fe400078e0a00 */
[C---:B------:R-:W-:Y:S02]  /*42e0*/  IMAD R8, R2.reuse, R22, R21 ;  /* 0x0000001602087224 */ /* 0x040fe400078e0215 */
[C---:B------:R-:W-:Y:S01]  /*42f0*/  IMAD R3, R2.reuse, R20, R3 ;  /* 0x0000001402037224 */ /* 0x040fe200078e0203 */
[----:B------:R0:W-:Y:S01]  /*4300*/  STL [R1+0x13c], R0 ;  /* 0x00013c0001007387 */ /* 0x0001e20000100800 */
[----:B------:R-:W-:Y:S01]  /*4310*/  @!P4 IMAD.MOV R5, RZ, RZ, -R5 ;  /* 0x000000ffff05c224 */ /* 0x000fe200078e0a05 */
[----:B------:R-:W-:Y:S01]  /*4320*/  ISETP.GT.U32.AND P4, PT, R2, R4, PT ;  /* 0x000000040200720c */ /* 0x000fe20003f84070 */
[----:B------:R-:W-:Y:S02]  /*4330*/  VIADD R9, R6, 0x6e ;  /* 0x0000006e06097836 */ /* 0x000fe40000000000 */
[--C-:B------:R-:W-:Y:S01]  /*4340*/  @!P6 IMAD.IADD R18, R18, 0x1, -R2.reuse ;  /* 0x000000011212e824 */ /* 0x100fe200078e0a02 */
[----:B------:R-:W-:Y:S01]  /*4350*/  ISETP.GT.U32.AND P6, PT, R2, R8, PT ;  /* 0x000000080200720c */ /* 0x000fe20003fc4070 */
[----:B------:R-:W-:Y:S01]  /*4360*/  @!P3 IMAD.IADD R10, R10, 0x1, -R2 ;  /* 0x000000010a0ab824 */ /* 0x000fe200078e0a02 */
[----:B------:R-:W-:Y:S01]  /*4370*/  ISETP.GT.U32.AND P3, PT, R2, R3, PT ;  /* 0x000000030200720c */ /* 0x000fe20003f64070 */
[----:B------:R-:W-:Y:S01]  /*4380*/  VIADD R20, R6, 0x6c ;  /* 0x0000006c06147836 */ /* 0x000fe20000000000 */
[----:B------:R-:W-:Y:S01]  /*4390*/  IABS R21, R9 ;  /* 0x0000000900157213 */ /* 0x000fe20000000000 */
[----:B0-----:R-:W-:Y:S01]  /*43a0*/  IMAD.MOV.U32 R0, RZ, RZ, R14 ;  /* 0x000000ffff007224 */ /* 0x001fe200078e000e */
[----:B------:R-:W-:Y:S01]  /*43b0*/  ISETP.GT.U32.AND P1, PT, R2, R18, PT ;  /* 0x000000120200720c */ /* 0x000fe20003f24070 */
[----:B------:R-:W-:Y:S01]  /*43c0*/  STL [R1+0x138], R5 ;  /* 0x0001380501007387 */ /* 0x000fe20000100800 */
[----:B------:R-:W-:Y:S01]  /*43d0*/  IABS R19, R20 ;  /* 0x0000001400137213 */ /* 0x000fe20000000000 */
[----:B------:R-:W-:Y:S01]  /*43e0*/  @!P5 IMAD.MOV R0, RZ, RZ, -R0 ;  /* 0x000000ffff00d224 */ /* 0x000fe200078e0a00 */
[----:B------:R-:W-:Y:S01]  /*43f0*/  ISETP.GE.AND P5, PT, R17, RZ, PT ;  /* 0x000000ff1100720c */ /* 0x000fe20003fa6270 */
[----:B------:R-:W-:-:S02]  /*4400*/  IMAD.MOV.U32 R15, RZ, RZ, R21 ;  /* 0x000000ffff0f7224 */ /* 0x000fc400078e0015 */
[----:B------:R-:W-:Y:S01]  /*4410*/  @!P4 IMAD.IADD R4, R4, 0x1, -R2 ;  /* 0x000000010404c824 */ /* 0x000fe200078e0a02 */
[----:B------:R0:W-:Y:S01]  /*4420*/  STL [R1+0x134], R0 ;  /* 0x0001340001007387 */ /* 0x0001e20000100800 */
[----:B------:R-:W-:-:S04]  /*4430*/  IMAD.HI.U32 R16, R7, R15, RZ ;  /* 0x0000000f07107227 */ /* 0x000fc800078e00ff */
[----:B------:R-:W-:Y:S02]  /*4440*/  IMAD.MOV.U32 R14, RZ, RZ, R19 ;  /* 0x000000ffff0e7224 */ /* 0x000fe400078e0013 */
[--C-:B------:R-:W-:Y:S01]  /*4450*/  @!P6 IMAD.IADD R8, R8, 0x1, -R2.reuse ;  /* 0x000000010808e824 */ /* 0x100fe200078e0a02 */
[----:B------:R-:W-:Y:S01]  /*4460*/  ISETP.GE.AND P6, PT, R13, RZ, PT ;  /* 0x000000ff0d00720c */ /* 0x000fe20003fc6270 */
[----:B------:R-:W-:Y:S01]  /*4470*/  @!P3 IMAD.IADD R3, R3, 0x1, -R2 ;  /* 0x000000010303b824 */ /* 0x000fe200078e0a02 */
[C---:B------:R-:W-:Y:S01]  /*4480*/  ISETP.GT.U32.AND P3, PT, R2.reuse, R4, PT ;  /* 0x000000040200720c */ /* 0x040fe20003f64070 */
[----:B0-----:R-:W-:Y:S01]  /*4490*/  IMAD.MOV.U32 R0, RZ, RZ, R10 ;  /* 0x000000ffff007224 */ /* 0x001fe200078e000a */
[C---:B------:R-:W-:Y:S01]  /*44a0*/  ISETP.GT.U32.AND P4, PT, R2.reuse, R8, PT ;  /* 0x000000080200720c */ /* 0x040fe20003f84070 */
[----:B------:R-:W-:Y:S02]  /*44b0*/  IMAD.MOV R16, RZ, RZ, -R16 ;  /* 0x000000ffff107224 */ /* 0x000fe400078e0a10 */
[----:B------:R-:W-:Y:S01]  /*44c0*/  @!P0 IMAD.MOV R0, RZ, RZ, -R0 ;  /* 0x000000ffff008224 */ /* 0x000fe200078e0a00 */
[----:B------:R-:W-:Y:S01]  /*44d0*/  ISETP.GT.U32.AND P0, PT, R2, R3, PT ;  /* 0x000000030200720c */ /* 0x000fe20003f04070 */
[----:B------:R-:W-:Y:S01]  /*44e0*/  @!P1 IMAD.IADD R18, R18, 0x1, -R2 ;  /* 0x0000000112129824 */ /* 0x000fe200078e0a02 */
[----:B------:R-:W-:Y:S01]  /*44f0*/  ISETP.GE.AND P1, PT, R12, RZ, PT ;  /* 0x000000ff0c00720c */ /* 0x000fe20003f26270 */
[----:B------:R-:W-:Y:S01]  /*4500*/  IMAD.HI.U32 R13, R7, R14, RZ ;  /* 0x0000000e070d7227 */ /* 0x000fe200078e00ff */
[----:B------:R0:W-:Y:S03]  /*4510*/  STL [R1+0x130], R0 ;  /* 0x0001300001007387 */ /* 0x0001e60000100800 */
[----:B------:R-:W-:-:S02]  /*4520*/  IMAD R12, R2, R16, R15 ;  /* 0x00000010020c7224 */ /* 0x000fc400078e020f */
[----:B------:R-:W-:Y:S02]  /*4530*/  IMAD.MOV R13, RZ, RZ, -R13 ;  /* 0x000000ffff0d7224 */ /* 0x000fe400078e0a0d */
[----:B------:R-:W-:Y:S02]  /*4540*/  @!P3 IMAD.IADD R4, R4, 0x1, -R2 ;  /* 0x000000010404b824 */ /* 0x000fe400078e0a02 */
[----:B------:R-:W-:Y:S02]  /*4550*/  IMAD R10, R2, R13, R14 ;  /* 0x0000000d020a7224 */ /* 0x000fe400078e020e */
[----:B0-----:R-:W-:Y:S02]  /*4560*/  IMAD.MOV.U32 R0, RZ, RZ, R18 ;  /* 0x000000ffff007224 */ /* 0x001fe400078e0012 */
[----:B------:R-:W-:Y:S01]  /*4570*/  VIADD R16, R6, 0x6a ;  /* 0x0000006a06107836 */ /* 0x000fe20000000000 */
[C---:B------:R-:W-:Y:S01]  /*4580*/  ISETP.GT.U32.AND P3, PT, R2.reuse, R10, PT ;  /* 0x0000000a0200720c */ /* 0x040fe20003f64070 */
[----:B------:R-:W-:Y:S01]  /*4590*/  @!P2 IMAD.MOV R0, RZ, RZ, -R0 ;  /* 0x000000ffff00a224 */ /* 0x000fe200078e0a00 */
[----:B------:R-:W-:Y:S01]  /*45a0*/  ISETP.GT.U32.AND P2, PT, R2, R12, PT ;  /* 0x0000000c0200720c */ /* 0x000fe20003f44070 */
[----:B------:R-:W-:Y:S01]  /*45b0*/  VIADD R13, R6, 0x68 ;  /* 0x00000068060d7836 */ /* 0x000fe20000000000 */
[----:B------:R-:W-:Y:S01]  /*45c0*/  IABS R15, R16 ;  /* 0x00000010000f7213 */ /* 0x000fe20000000000 */
[--C-:B------:R-:W-:Y:S01]  /*45d0*/  @!P4 IMAD.IADD R8, R8, 0x1, -R2.reuse ;  /* 0x000000010808c824 */ /* 0x100fe200078e0a02 */
[----:B------:R0:W-:Y:S01]  /*45e0*/  STL [R1+0x11c], R0 ;  /* 0x00011c0001007387 */ /* 0x0001e20000100800 */
[----:B------:R-:W-:Y:S01]  /*45f0*/  @!P0 IMAD.IADD R3, R3, 0x1, -R2 ;  /* 0x0000000103038824 */ /* 0x000fe200078e0a02 */
[----:B------:R-:W-:Y:S01]  /*4600*/  IABS R14, R13 ;  /* 0x0000000d000e7213 */ /* 0x000fe20000000000 */
[----:B------:R-:W-:Y:S01]  /*4610*/  IMAD.HI.U32 R19, R7, R15, RZ ;  /* 0x0000000f07137227 */ /* 0x000fe200078e00ff */
[----:B------:R-:W-:-:S02]  /*4620*/  ISETP.GE.AND P4, PT, R9, RZ, PT ;  /* 0x000000ff0900720c */ /* 0x000fc40003f86270 */
[----:B------:R-:W-:Y:S01]  /*4630*/  ISETP.GE.AND P0, PT, R20, RZ, PT ;  /* 0x000000ff1400720c */ /* 0x000fe20003f06270 */
[--C-:B------:R-:W-:Y:S02]  /*4640*/  @!P3 IMAD.IADD R10, R10, 0x1, -R2.reuse ;  /* 0x000000010a0ab824 */ /* 0x100fe400078e0a02 */
[----:B------:R-:W-:Y:S01]  /*4650*/  @!P2 IMAD.IADD R12, R12, 0x1, -R2 ;  /* 0x000000010c0ca824 */ /* 0x000fe200078e0a02 */
[----:B------:R-:W-:Y:S01]  /*4660*/  ISETP.GE.AND P2, PT, R16, RZ, PT ;  /* 0x000000ff1000720c */ /* 0x000fe20003f46270 */
[----:B0-----:R-:W-:Y:S02]  /*4670*/  IMAD.MOV.U32 R0, RZ, RZ, R8 ;  /* 0x000000ffff007224 */ /* 0x001fe400078e0008 */
[----:B------:R-:W-:Y:S01]  /*4680*/  IMAD.HI.U32 R18, R7, R14, RZ ;  /* 0x0000000e07127227 */ /* 0x000fe200078e00ff */
[----:B------:R-:W-:-:S03]  /*4690*/  ISETP.GT.U32.AND P3, PT, R2, R12, PT ;  /* 0x0000000c0200720c */ /* 0x000fc60003f64070 */
[----:B------:R-:W-:Y:S01]  /*46a0*/  @!P5 IMAD.MOV R0, RZ, RZ, -R0 ;  /* 0x000000ffff00d224 */ /* 0x000fe200078e0a00 */
[C---:B------:R-:W-:Y:S01]  /*46b0*/  ISETP.GT.U32.AND P5, PT, R2.reuse, R10, PT ;  /* 0x0000000a0200720c */ /* 0x040fe20003fa4070 */
[----:B------:R-:W-:Y:S02]  /*46c0*/  IMAD.MOV R19, RZ, RZ, -R19 ;  /* 0x000000ffff137224 */ /* 0x000fe400078e0a13 */
[----:B------:R-:W-:Y:S01]  /*46d0*/  IMAD.MOV R16, RZ, RZ, -R18 ;  /* 0x000000ffff107224 */ /* 0x000fe200078e0a12 */
[----:B------:R0:W-:Y:S01]  /*46e0*/  STL [R1+0x114], R0 ;  /* 0x0001140001007387 */ /* 0x0001e20000100800 */
[----:B------:R-:W-:Y:S02]  /*46f0*/  IMAD.MOV.U32 R5, RZ, RZ, R4 ;  /* 0x000000ffff057224 */ /* 0x000fe400078e0004 */
[----:B------:R-:W-:Y:S02]  /*4700*/  IMAD R8, R2, R19, R15 ;  /* 0x0000001302087224 */ /* 0x000fe400078e020f */
[----:B------:R-:W-:-:S02]  /*4710*/  VIADD R9, R6, 0x66 ;  /* 0x0000006606097836 */ /* 0x000fc40000000000 */
[C---:B------:R-:W-:Y:S02]  /*4720*/  IMAD R4, R2.reuse, R16, R14 ;  /* 0x0000001002047224 */ /* 0x040fe400078e020e */
[----:B------:R-:W-:Y:S01]  /*4730*/  @!P1 IMAD.MOV R5, RZ, RZ, -R5 ;  /* 0x000000ffff059224 */ /* 0x000fe200078e0a05 */
[----:B------:R-:W-:Y:S01]  /*4740*/  ISETP.GT.U32.AND P1, PT, R2, R8, PT ;  /* 0x000000080200720c */ /* 0x000fe20003f24070 */
[----:B0-----:R-:W-:Y:S01]  /*4750*/  IMAD.MOV.U32 R0, RZ, RZ, R3 ;  /* 0x000000ffff007224 */ /* 0x001fe200078e0003 */
[----:B------:R-:W-:Y:S01]  /*4760*/  IABS R17, R9 ;  /* 0x0000000900117213 */ /* 0x000fe20000000000 */
[----:B------:R-:W-:Y:S01]  /*4770*/  @!P3 IMAD.IADD R12, R12, 0x1, -R2 ;  /* 0x000000010c0cb824 */ /* 0x000fe200078e0a02 */
[----:B------:R-:W-:Y:S01]  /*4780*/  STL [R1+0xfc], R5 ;  /* 0x0000fc0501007387 */ /* 0x000fe20000100800 */
[----:B------:R-:W-:Y:S01]  /*4790*/  @!P6 IMAD.MOV R0, RZ, RZ, -R0 ;  /* 0x000000ffff00e224 */ /* 0x000fe200078e0a00 */
[----:B------:R-:W-:Y:S01]  /*47a0*/  ISETP.GT.U32.AND P3, PT, R2, R4, PT ;  /* 0x000000040200720c */ /* 0x000fe20003f64070 */
[----:B------:R-:W-:Y:S01]  /*47b0*/  IMAD.HI.U32 R3, R7, R17, RZ ;  /* 0x0000001107037227 */ /* 0x000fe200078e00ff */
[----:B------:R-:W-:-:S02]  /*47c0*/  ISETP.GE.AND P6, PT, R13, RZ, PT ;  /* 0x000000ff0d00720c */ /* 0x000fc40003fc6270 */
[----:B------:R0:W-:Y:S01]  /*47d0*/  STL [R1+0xf4], R0 ;  /* 0x0000f40001007387 */ /* 0x0001e20000100800 */
[----:B------:R-:W-:Y:S02]  /*47e0*/  IMAD.MOV R3, RZ, RZ, -R3 ;  /* 0x000000ffff037224 */ /* 0x000fe400078e0a03 */
[--C-:B------:R-:W-:Y:S01]  /*47f0*/  @!P5 IMAD.IADD R10, R10, 0x1, -R2.reuse ;  /* 0x000000010a0ad824 */ /* 0x100fe200078e0a02 */
[----:B------:R-:W-:Y:S01]  /*4800*/  ISETP.GE.AND P5, PT, R9, RZ, PT ;  /* 0x000000ff0900720c */ /* 0x000fe20003fa6270 */
[--C-:B------:R-:W-:Y:S02]  /*4810*/  @!P1 IMAD.IADD R8, R8, 0x1, -R2.reuse ;  /* 0x0000000108089824 */ /* 0x100fe400078e0a02 */
[----:B------:R-:W-:Y:S02]  /*4820*/  IMAD R17, R2, R3, R17 ;  /* 0x0000000302117224 */ /* 0x000fe400078e0211 */
[----:B------:R-:W-:Y:S01]  /*4830*/  @!P3 IMAD.IADD R4, R4, 0x1, -R2 ;  /* 0x000000010404b824 */ /* 0x000fe200078e0a02 */
[----:B0-----:R-:W-:Y:S01]  /*4840*/  MOV R0, R12 ;  /* 0x0000000c00007202 */ /* 0x001fe20000000f00 */
[----:B------:R-:W-:Y:S01]  /*4850*/  VIADD R9, R6, 0x64 ;  /* 0x0000006406097836 */ /* 0x000fe20000000000 */
[----:B------:R-:W-:Y:S01]  /*4860*/  ISETP.GT.U32.AND P1, PT, R2, R8, PT ;  /* 0x000000080200720c */ /* 0x000fe20003f24070 */
[----:B------:R-:W-:Y:S01]  /*4870*/  VIADD R13, R6, 0x62 ;  /* 0x00000062060d7836 */ /* 0x000fe20000000000 */
[----:B------:R-:W-:Y:S01]  /*4880*/  ISETP.GT.U32.AND P3, PT, R2, R4, PT ;  /* 0x000000040200720c */ /* 0x000fe20003f64070 */
[----:B------:R-:W-:Y:S01]  /*4890*/  @!P4 IMAD.MOV R0, RZ, RZ, -R0 ;  /* 0x000000ffff00c224 */ /* 0x000fe200078e0a00 */
[----:B------:R-:W-:Y:S01]  /*48a0*/  IABS R12, R9 ;  /* 0x00000009000c7213 */ /* 0x000fe20000000000 */
[C---:B------:R-:W-:Y:S01]  /*48b0*/  VIADD R3, R6.reuse, 0x60 ;  /* 0x0000006006037836 */ /* 0x040fe20000000000 */
[----:B------:R-:W-:Y:S01]  /*48c0*/  IABS R15, R13 ;  /* 0x0000000d000f7213 */ /* 0x000fe20000000000 */
[----:B------:R-:W-:Y:S01]  /*48d0*/  VIADD R21, R6, 0x5a ;  /* 0x0000005a06157836 */ /* 0x000fe20000000000 */
[----:B------:R0:W-:Y:S01]  /*48e0*/  STL [R1+0xf0], R0 ;  /* 0x0000f00001007387 */ /* 0x0001e20000100800 */
[----:B------:R-:W-:Y:S01]  /*48f0*/  IMAD.HI.U32 R14, R7, R12, RZ ;  /* 0x0000000c070e7227 */ /* 0x000fe200078e00ff */
[----:B------:R-:W-:-:S02]  /*4900*/  IABS R18, R3 ;  /* 0x0000000300127213 */ /* 0x000fc40000000000 */
[----:B------:R-:W-:Y:S01]  /*4910*/  ISETP.GE.AND P4, PT, R9, RZ, PT ;  /* 0x000000ff0900720c */ /* 0x000fe20003f86270 */
[----:B------:R-:W-:Y:S01]  /*4920*/  @!P1 IMAD.IADD R8, R8, 0x1, -R2 ;  /* 0x0000000108089824 */ /* 0x000fe200078e0a02 */
[----:B------:R-:W-:Y:S01]  /*4930*/  ISETP.GE.AND P1, PT, R13, RZ, PT ;  /* 0x000000ff0d00720c */ /* 0x000fe20003f26270 */
[----:B------:R-:W-:Y:S02]  /*4940*/  IMAD.MOV R13, RZ, RZ, -R14 ;  /* 0x000000ffff0d7224 */ /* 0x000fe400078e0a0e */
[----:B------:R-:W-:Y:S01]  /*4950*/  @!P3 IMAD.IADD R4, R4, 0x1, -R2 ;  /* 0x000000010404b824 */ /* 0x000fe200078e0a02 */
[----:B------:R-:W-:Y:S01]  /*4960*/  ISETP.GE.AND P3, PT, R3, RZ, PT ;  /* 0x000000ff0300720c */ /* 0x000fe20003f66270 */
[----:B0-----:R-:W-:Y:S02]  /*4970*/  IMAD.MOV.U32 R0, RZ, RZ, R10 ;  /* 0x000000ffff007224 */ /* 0x001fe400078e000a */
[C---:B------:R-:W-:Y:S01]  /*4980*/  IMAD R3, R2.reuse, R13, R12 ;  /* 0x0000000d02037224 */ /* 0x040fe200078e020c */
[----:B------:R-:W-:Y:S01]  /*4990*/  IABS R13, R23 ;  /* 0x00000017000d7213 */ /* 0x000fe20000000000 */
[----:B------:R-:W-:Y:S01]  /*49a0*/  @!P0 IMAD.MOV R0, RZ, RZ, -R0 ;  /* 0x000000ffff008224 */ /* 0x000fe200078e0a00 */
[----:B------:R-:W-:Y:S01]  /*49b0*/  ISETP.GT.U32.AND P0, PT, R2, R17, PT ;  /* 0x000000110200720c */ /* 0x000fe20003f04070 */
[----:B------:R-:W-:Y:S01]  /*49c0*/  IMAD.HI.U32 R10, R7, R15, RZ ;  /* 0x0000000f070a7227 */ /* 0x000fe200078e00ff */
[----:B------:R-:W-:-:S02]  /*49d0*/  IABS R12, R21 ;  /* 0x00000015000c7213 */ /* 0x000fc40000000000 */
[----:B------:R0:W-:Y:S01]  /*49e0*/  STL [R1+0x12c], R0 ;  /* 0x00012c0001007387 */ /* 0x0001e20000100800 */
[----:B------:R-:W-:Y:S02]  /*49f0*/  IMAD.MOV R10, RZ, RZ, -R10 ;  /* 0x000000ffff0a7224 */ /* 0x000fe400078e0a0a */
[----:B------:R-:W-:Y:S02]  /*4a00*/  VIADD R14, R6, 0x5e ;  /* 0x0000005e060e7836 */ /* 0x000fe40000000000 */
[----:B------:R-:W-:Y:S02]  /*4a10*/  IMAD R15, R2, R10, R15 ;  /* 0x0000000a020f7224 */ /* 0x000fe400078e020f */
[----:B------:R-:W-:Y:S02]  /*4a20*/  IMAD.MOV.U32 R5, RZ, RZ, R8 ;  /* 0x000000ffff057224 */ /* 0x000fe400078e0008 */
[----:B------:R-:W-:Y:S02]  /*4a30*/  @!P0 IMAD.IADD R17, R17, 0x1, -R2 ;  /* 0x0000000111118824 */ /* 0x000fe400078e0a02 */
[----:B0-----:R-:W-:-:S02]  /*4a40*/  IMAD.MOV.U32 R0, RZ, RZ, R4 ;  /* 0x000000ffff007224 */ /* 0x001fc400078e0004 */
[----:B------:R-:W-:Y:S01]  /*4a50*/  @!P2 IMAD.MOV R5, RZ, RZ, -R5 ;  /* 0x000000ffff05a224 */ /* 0x000fe200078e0a05 */
[C---:B------:R-:W-:Y:S01]  /*4a60*/  ISETP.GT.U32.AND P0, PT, R2.reuse, R17, PT ;  /* 0x000000110200720c */ /* 0x040fe20003f04070 */
[----:B------:R-:W-:Y:S01]  /*4a70*/  @!P6 IMAD.MOV R0, RZ, RZ, -R0 ;  /* 0x000000ffff00e224 */ /* 0x000fe200078e0a00 */
[----:B------:R-:W-:Y:S01]  /*4a80*/  ISETP.GT.U32.AND P6, PT, R2, R3, PT ;  /* 0x000000030200720c */ /* 0x000fe20003fc4070 */
[C---:B------:R-:W-:Y:S01]  /*4a90*/  IMAD.HI.U32 R9, R7.reuse, R18, RZ ;  /* 0x0000001207097227 */ /* 0x040fe200078e00ff */
[----:B------:R-:W-:Y:S01]  /*4aa0*/  ISETP.GE.AND P2, PT, R14, RZ, PT ;  /* 0x000000ff0e00720c */ /* 0x000fe20003f46270 */
[----:B------:R-:W-:Y:S01]  /*4ab0*/  STL [R1+0x124], R5 ;  /* 0x0001240501007387 */ /* 0x000fe20000100800 */
[----:B------:R-:W-:Y:S01]  /*4ac0*/  IABS R14, R14 ;  /* 0x0000000e000e7213 */ /* 0x000fe20000000000 */
[----:B------:R-:W-:Y:S02]  /*4ad0*/  IMAD.MOV R9, RZ, RZ, -R9 ;  /* 0x000000ffff097224 */ /* 0x000fe400078e0a09 */
[----:B------:R0:W-:Y:S01]  /*4ae0*/  STL [R1+0x128], R0 ;  /* 0x0001280001007387 */ /* 0x0001e20000100800 */
[----:B------:R-:W-:-:S04]  /*4af0*/  IMAD.HI.U32 R8, R7, R12, RZ ;  /* 0x0000000c07087227 */ /* 0x000fc800078e00ff */
[--C-:B------:R-:W-:Y:S01]  /*4b00*/  @!P0 IMAD.IADD R17, R17, 0x1, -R2.reuse ;  /* 0x0000000111118824 */ /* 0x100fe200078e0a02 */
[----:B------:R-:W-:Y:S01]  /*4b10*/  ISETP.GT.U32.AND P0, PT, R2, R15, PT ;  /* 0x0000000f0200720c */ /* 0x000fe20003f04070 */
[----:B------:R-:W-:Y:S02]  /*4b20*/  @!P6 IMAD.IADD R3, R3, 0x1, -R2 ;  /* 0x000000010303e824 */ /* 0x000fe400078e0a02 */
[----:B------:R-:W-:-:S03]  /*4b30*/  IMAD.HI.U32 R19, R7, R14, RZ ;  /* 0x0000000e07137227 */ /* 0x000fc600078e00ff */
[C---:B------:R-:W-:Y:S01]  /*4b40*/  ISETP.GT.U32.AND P6, PT, R2.reuse, R3, PT ;  /* 0x000000030200720c */ /* 0x040fe20003fc4070 */
[C---:B------:R-:W-:Y:S02]  /*4b50*/  IMAD R18, R2.reuse, R9, R18 ;  /* 0x0000000902127224 */ /* 0x040fe400078e0212 */
[----:B0-----:R-:W-:Y:S02]  /*4b60*/  IMAD.MOV.U32 R0, RZ, RZ, R17 ;  /* 0x000000ffff007224 */ /* 0x001fe400078e0011 */
[----:B------:R-:W-:Y:S02]  /*4b70*/  IMAD.MOV R19, RZ, RZ, -R19 ;  /* 0x000000ffff137224 */ /* 0x000fe400078e0a13 */
[----:B------:R-:W-:Y:S02]  /*4b80*/  @!P0 IMAD.IADD R15, R15, 0x1, -R2 ;  /* 0x000000010f0f8824 */ /* 0x000fe400078e0a02 */
[----:B------:R-:W-:Y:S01]  /*4b90*/  @!P5 IMAD.MOV R0, RZ, RZ, -R0 ;  /* 0x000000ffff00d224 */ /* 0x000fe200078e0a00 */
[C---:B------:R-:W-:Y:S01]  /*4ba0*/  ISETP.GT.U32.AND P5, PT, R2.reuse, R18, PT ;  /* 0x000000120200720c */ /* 0x040fe20003fa4070 */
[C---:B------:R-:W-:Y:S01]  /*4bb0*/  IMAD R14, R2.reuse, R19, R14 ;  /* 0x00000013020e7224 */ /* 0x040fe200078e020e */
[C---:B------:R-:W-:Y:S01]  /*4bc0*/  ISETP.GT.U32.AND P0, PT, R2.reuse, R15, PT ;  /* 0x0000000f0200720c */ /* 0x040fe20003f04070 */
[----:B------:R-:W-:Y:S01]  /*4bd0*/  IMAD.HI.U32 R9, R7, R13, RZ ;  /* 0x0000000d07097227 */ /* 0x000fe200078e00ff */
[----:B------:R0:W-:Y:S03]  /*4be0*/  STL [R1+0x108], R0 ;  /* 0x0001080001007387 */ /* 0x0001e60000100800 */
[----:B------:R-:W-:Y:S01]  /*4bf0*/  @!P6 IMAD.IADD R3, R3, 0x1, -R2 ;  /* 0x000000010303e824 */ /* 0x000fe200078e0a02 */
[----:B------:R-:W-:Y:S01]  /*4c00*/  ISETP.GT.U32.AND P6, PT, R2, R14, PT ;  /* 0x0000000e0200720c */ /* 0x000fe20003fc4070 */
[----:B------:R-:W-:-:S02]  /*4c10*/  IMAD.MOV R9, RZ, RZ, -R9 ;  /* 0x000000ffff097224 */ /* 0x000fc400078e0a09 */
[----:B------:R-:W-:Y:S02]  /*4c20*/  VIADD R22, R6, 0x58 ;  /* 0x0000005806167836 */ /* 0x000fe40000000000 */
[C---:B------:R-:W-:Y:S02]  /*4c30*/  IMAD R13, R2.reuse, R9, R13 ;  /* 0x00000009020d7224 */ /* 0x040fe400078e020d */
[----:B------:R-:W-:Y:S01]  /*4c40*/  IMAD.MOV R17, RZ, RZ, -R8 ;  /* 0x000000ffff117224 */ /* 0x000fe200078e0a08 */
[----:B------:R-:W-:Y:S01]  /*4c50*/  IABS R10, R22 ;  /* 0x00000016000a7213 */ /* 0x000fe20000000000 */
[----:B------:R-:W-:Y:S01]  /*4c60*/  @!P0 IMAD.IADD R15, R15, 0x1, -R2 ;  /* 0x000000010f0f8824 */ /* 0x000fe200078e0a02 */
[C---:B------:R-:W-:Y:S01]  /*4c70*/  ISETP.GT.U32.AND P0, PT, R2.reuse, R13, PT ;  /* 0x0000000d0200720c */ /* 0x040fe20003f04070 */
[----:B------:R-:W-:Y:S02]  /*4c80*/  IMAD R12, R2, R17, R12 ;  /* 0x00000011020c7224 */ /* 0x000fe400078e020c */
[----:B------:R-:W-:-:S02]  /*4c90*/  @!P5 IMAD.IADD R18, R18, 0x1, -R2 ;  /* 0x000000011212d824 */ /* 0x000fc400078e0a02 */
[----:B------:R-:W-:Y:S01]  /*4ca0*/  @!P6 IMAD.IADD R14, R14, 0x1, -R2 ;  /* 0x000000010e0ee824 */ /* 0x000fe200078e0a02 */
[C---:B------:R-:W-:Y:S01]  /*4cb0*/  ISETP.GT.U32.AND P5, PT, R2.reuse, R12, PT ;  /* 0x0000000c0200720c */ /* 0x040fe20003fa4070 */
[----:B------:R-:W-:Y:S01]  /*4cc0*/  IMAD.HI.U32 R9, R7, R10, RZ ;  /* 0x0000000a07097227 */ /* 0x000fe200078e00ff */
[----:B------:R-:W-:-:S03]  /*4cd0*/  ISETP.GT.U32.AND P6, PT, R2, R18, PT ;  /* 0x000000120200720c */ /* 0x000fc60003fc4070 */
[----:B------:R-:W-:Y:S02]  /*4ce0*/  IMAD.MOV R9, RZ, RZ, -R9 ;  /* 0x000000ffff097224 */ /* 0x000fe400078e0a09 */
[----:B0-----:R-:W-:Y:S02]  /*4cf0*/  IMAD.MOV.U32 R0, RZ, RZ, R3 ;  /* 0x000000ffff007224 */ /* 0x001fe400078e0003 */
[----:B------:R-:W-:Y:S02]  /*4d00*/  VIADD R16, R6, 0x56 ;  /* 0x0000005606107836 */ /* 0x000fe40000000000 */
[C---:B------:R-:W-:Y:S02]  /*4d10*/  IMAD R10, R2.reuse, R9, R10 ;  /* 0x00000009020a7224 */ /* 0x040fe400078e020a */
[----:B------:R-:W-:Y:S01]  /*4d20*/  @!P0 IMAD.IADD R13, R13, 0x1, -R2 ;  /* 0x000000010d0d8824 */ /* 0x000fe200078e0a02 */
[----:B------:R-:W-:Y:S01]  /*4d30*/  ISETP.GT.U32.AND P0, PT, R2, R14, PT ;  /* 0x0000000e0200720c */ /* 0x000fe20003f04070 */
[----:B------:R-:W-:Y:S01]  /*4d40*/  @!P4 IMAD.MOV R0, RZ, RZ, -R0 ;  /* 0x000000ffff00c224 */ /* 0x000fe200078e0a00 */
[----:B------:R-:W-:Y:S01]  /*4d50*/  IABS R4, R16 ;  /* 0x0000001000047213 */ /* 0x000fe20000000000 */
[--C-:B------:R-:W-:Y:S01]  /*4d60*/  @!P5 IMAD.IADD R12, R12, 0x1, -R2.reuse ;  /* 0x000000010c0cd824 */ /* 0x100fe200078e0a02 */
[----:B------:R-:W-:Y:S01]  /*4d70*/  ISETP.GT.U32.AND P5, PT, R2, R13, PT ;  /* 0x0000000d0200720c */ /* 0x000fe20003fa4070 */
[----:B------:R-:W-:Y:S01]  /*4d80*/  @!P6 IMAD.IADD R18, R18, 0x1, -R2 ;  /* 0x000000011212e824 */ /* 0x000fe200078e0a02 */
[----:B------:R-:W-:Y:S01]  /*4d90*/  ISETP.GT.U32.AND P6, PT, R2, R10, PT ;  /* 0x0000000a0200720c */ /* 0x000fe20003fc4070 */
[----:B------:R-:W-:Y:S01]  /*4da0*/  VIADD R19, R6, 0x54 ;  /* 0x0000005406137836 */ /* 0x000fe20000000000 */
[----:B------:R0:W-:Y:S01]  /*4db0*/  STL [R1+0xe8], R0 ;  /* 0x0000e80001007387 */ /* 0x0001e20000100800 */
[----:B------:R-:W-:Y:S01]  /*4dc0*/  IMAD.HI.U32 R8, R7, R4, RZ ;  /* 0x0000000407087227 */ /* 0x000fe200078e00ff */
[----:B------:R-:W-:-:S02]  /*4dd0*/  ISETP.GT.U32.AND P4, PT, R2, R12, PT ;  /* 0x0000000c0200720c */ /* 0x000fc40003f84070 */
[----:B------:R-:W-:Y:S01]  /*4de0*/  IABS R9, R19 ;  /* 0x0000001300097213 */ /* 0x000fe20000000000 */
[----:B------:R-:W-:Y:S02]  /*4df0*/  VIADD R17, R6, 0x50 ;  /* 0x0000005006117836 */ /* 0x000fe40000000000 */
[----:B------:R-:W-:Y:S02]  /*4e00*/  IMAD.MOV R8, RZ, RZ, -R8 ;  /* 0x000000ffff087224 */ /* 0x000fe400078e0a08 */
[----:B------:R-:W-:Y:S01]  /*4e10*/  @!P0 IMAD.IADD R14, R14, 0x1, -R2 ;  /* 0x000000010e0e8824 */ /* 0x000fe200078e0a02 */
[----:B------:R-:W-:Y:S01]  /*4e20*/  IABS R3, R17 ;  /* 0x0000001100037213 */ /* 0x000fe20000000000 */
[----:B0-----:R-:W-:Y:S02]  /*4e30*/  IMAD.MOV.U32 R0, RZ, RZ, R15 ;  /* 0x000000ffff007224 */ /* 0x001fe400078e000f */
[----:B------:R-:W-:-:S04]  /*4e40*/  IMAD.HI.U32 R24, R7, R9, RZ ;  /* 0x0000000907187227 */ /* 0x000fc800078e00ff */
[----:B------:R-:W-:Y:S02]  /*4e50*/  @!P1 IMAD.MOV R0, RZ, RZ, -R0 ;  /* 0x000000ffff009224 */ /* 0x000fe400078e0a00 */
[----:B------:R-:W-:Y:S02]  /*4e60*/  IMAD.MOV.U32 R5, RZ, RZ, R18 ;  /* 0x000000ffff057224 */ /* 0x000fe400078e0012 */
[----:B------:R-:W-:Y:S01]  /*4e70*/  IMAD R4, R2, R8, R4 ;  /* 0x0000000802047224 */ /* 0x000fe200078e0204 */
[----:B------:R0:W-:Y:S01]  /*4e80*/  STL [R1+0xdc], R0 ;  /* 0x0000dc0001007387 */ /* 0x0001e20000100800 */
[----:B------:R-:W-:Y:S02]  /*4e90*/  VIADD R20, R6, 0x52 ;  /* 0x0000005206147836 */ /* 0x000fe40000000000 */
[--C-:B------:R-:W-:Y:S01]  /*4ea0*/  @!P5 IMAD.IADD R13, R13, 0x1, -R2.reuse ;  /* 0x000000010d0dd824 */ /* 0x100fe200078e0a02 */
[----:B------:R-:W-:Y:S01]  /*4eb0*/  ISETP.GE.AND P5, PT, R23, RZ, PT ;  /* 0x000000ff1700720c */ /* 0x000fe20003fa6270 */
[----:B------:R-:W-:Y:S01]  /*4ec0*/  @!P6 IMAD.IADD R10, R10, 0x1, -R2 ;  /* 0x000000010a0ae824 */ /* 0x000fe200078e0a02 */
[----:B------:R-:W-:Y:S01]  /*4ed0*/  ISETP.GE.AND P6, PT, R21, RZ, PT ;  /* 0x000000ff1500720c */ /* 0x000fe20003fc6270 */
[----:B------:R-:W-:Y:S01]  /*4ee0*/  IMAD.MOV R24, RZ, RZ, -R24 ;  /* 0x000000ffff187224 */ /* 0x000fe200078e0a18 */
[----:B------:R-:W-:Y:S01]  /*4ef0*/  IABS R8, R20 ;  /* 0x0000001400087213 */ /* 0x000fe20000000000 */
[----:B------:R-:W-:Y:S01]  /*4f00*/  IMAD.HI.U32 R23, R7, R3, RZ ;  /* 0x0000000307177227 */ /* 0x000fe200078e00ff */
[----:B------:R-:W-:-:S02]  /*4f10*/  ISETP.GT.U32.AND P0, PT, R2, R4, PT ;  /* 0x000000040200720c */ /* 0x000fc40003f04070 */
[C---:B------:R-:W-:Y:S01]  /*4f20*/  ISETP.GT.U32.AND P1, PT, R2.reuse, R10, PT ;  /* 0x0000000a0200720c */ /* 0x040fe20003f24070 */
[----:B0-----:R-:W-:Y:S02]  /*4f30*/  IMAD.MOV.U32 R0, RZ, RZ, R14 ;  /* 0x000000ffff007224 */ /* 0x001fe400078e000e */
[----:B------:R-:W-:Y:S02]  /*4f40*/  @!P3 IMAD.MOV R5, RZ, RZ, -R5 ;  /* 0x000000ffff05b224 */ /* 0x000fe400078e0a05 */
[----:B------:R-:W-:Y:S02]  /*4f50*/  @!P2 IMAD.MOV R0, RZ, RZ, -R0 ;  /* 0x000000ffff00a224 */ /* 0x000fe400078e0a00 */
[----:B------:R-:W-:Y:S01]  /*4f60*/  IMAD R9, R2, R24, R9 ;  /* 0x0000001802097224 */ /* 0x000fe200078e0209 */
[----:B------:R0:W-:Y:S01]  /*4f70*/  STL [R1+0xd4], R5 ;  /* 0x0000d40501007387 */ /* 0x0001e20000100800 */
[----:B------:R-:W-:Y:S02]  /*4f80*/  @!P4 IMAD.IADD R12, R12, 0x1, -R2 ;  /* 0x000000010c0cc824 */ /* 0x000fe400078e0a02 */
[----:B------:R-:W-:Y:S01]  /*4f90*/  IMAD.MOV R23, RZ, RZ, -R23 ;  /* 0x000000ffff177224 */ /* 0x000fe200078e0a17 */
[----:B------:R1:W-:Y:S01]  /*4fa0*/  STL [R1+0xc0], R0 ;  /* 0x0000c00001007387 */ /* 0x0003e20000100800 */
[----:B------:R-:W-:Y:S01]  /*4fb0*/  IMAD.HI.U32 R24, R7, R8, RZ ;  /* 0x0000000807187227 */ /* 0x000fe200078e00ff */
[----:B------:R-:W-:-:S03]  /*4fc0*/  ISETP.GT.U32.AND P4, PT, R2, R9, PT ;  /* 0x000000090200720c */ /* 0x000fc60003f84070 */
[----:B------:R-:W-:Y:S02]  /*4fd0*/  IMAD R3, R2, R23, R3 ;  /* 0x0000001702037224 */ /* 0x000fe400078e0203 */
[----:B------:R-:W-:Y:S02]  /*4fe0*/  IMAD.MOV R24, RZ, RZ, -R24 ;  /* 0x000000ffff187224 */ /* 0x000fe400078e0a18 */
[----:B0-----:R-:W-:Y:S02]  /*4ff0*/  IMAD.MOV.U32 R5, RZ, RZ, R13 ;  /* 0x000000ffff057224 */ /* 0x001fe400078e000d */
[----:B-1----:R-:W-:Y:S02]  /*5000*/  IMAD.MOV.U32 R0, RZ, RZ, R12 ;  /* 0x000000ffff007224 */ /* 0x002fe400078e000c */
[----:B------:R-:W-:Y:S01]  /*5010*/  @!P0 IMAD.IADD R4, R4, 0x1, -R2 ;  /* 0x0000000104048824 */ /* 0x000fe200078e0a02 */
[----:B------:R-:W-:Y:S01]  /*5020*/  ISETP.GE.AND P0, PT, R22, RZ, PT ;  /* 0x000000ff1600720c */ /* 0x000fe20003f06270 */
[----:B------:R-:W-:Y:S01]  /*5030*/  @!P6 IMAD.MOV R0, RZ, RZ, -R0 ;  /* 0x000000ffff00e224 */ /* 0x000fe200078e0a00 */
[C---:B------:R-:W-:Y:S01]  /*5040*/  ISETP.GT.U32.AND P6, PT, R2.reuse, R3, PT ;  /* 0x000000030200720c */ /* 0x040fe20003fc4070 */
[C---:B------:R-:W-:Y:S01]  /*5050*/  IMAD R8, R2.reuse, R24, R8 ;  /* 0x0000001802087224 */ /* 0x040fe200078e0208 */
[----:B------:R-:W-:Y:S01]  /*5060*/  @!P4 IADD3 R9, PT, PT, R9, -R2, RZ ;  /* 0x800000020909c210 */ /* 0x000fe20007ffe0ff */
[----:B------:R-:W-:Y:S01]  /*5070*/  @!P5 IMAD.MOV R5, RZ, RZ, -R5 ;  /* 0x000000ffff05d224 */ /* 0x000fe200078e0a05 */
[----:B------:R-:W-:Y:S01]  /*5080*/  ISETP.GT.U32.AND P3, PT, R2, R4, PT ;  /* 0x000000040200720c */ /* 0x000fe20003f64070 */
[----:B------:R-:W-:Y:S01]  /*5090*/  VIADD R21, R6, 0x4e ;  /* 0x0000004e06157836 */ /* 0x000fe20000000000 */
[----:B------:R-:W-:Y:S01]  /*50a0*/  ISETP.GT.U32.AND P2, PT, R2, R8, PT ;  /* 0x000000080200720c */ /* 0x000fe20003f44070 */
[--C-:B------:R-:W-:Y:S01]  /*50b0*/  @!P1 IMAD.IADD R10, R10, 0x1, -R2.reuse ;  /* 0x000000010a0a9824 */ /* 0x100fe200078e0a02 */
[----:B------:R-:W-:Y:S01]  /*50c0*/  STL [R1+0xbc], R5 ;  /* 0x0000bc0501007387 */ /* 0x000fe20000100800 */
[----:B------:R-:W-:Y:S01]  /*50d0*/  ISETP.GT.U32.AND P4, PT, R2, R9, PT ;  /* 0x000000090200720c */ /* 0x000fe20003f84070 */
[----:B------:R-:W-:Y:S01]  /*50e0*/  VIADD R13, R6, 0x4a ;  /* 0x0000004a060d7836 */ /* 0x000fe20000000000 */
[----:B------:R-:W-:Y:S01]  /*50f0*/  IABS R22, R21 ;  /* 0x0000001500167213 */ /* 0x000fe20000000000 */
[----:B------:R0:W-:Y:S01]  /*5100*/  STL [R1+0xb8], R0 ;  /* 0x0000b80001007387 */ /* 0x0001e20000100800 */
[----:B------:R-:W-:Y:S01]  /*5110*/  @!P6 IMAD.IADD R3, R3, 0x1, -R2 ;  /* 0x000000010303e824 */ /* 0x000fe200078e0a02 */
[----:B------:R-:W-:Y:S01]  /*5120*/  ISETP.GE.AND P5, PT, R16, RZ, PT ;  /* 0x000000ff1000720c */ /* 0x000fe20003fa6270 */
[----:B------:R-:W-:Y:S01]  /*5130*/  VIADD R16, R6, 0x44 ;  /* 0x0000004406107836 */ /* 0x000fe20000000000 */
[----:B------:R-:W-:Y:S01]  /*5140*/  ISETP.GE.AND P1, PT, R19, RZ, PT ;  /* 0x000000ff1300720c */ /* 0x000fe20003f26270 */
[----:B------:R-:W-:-:S04]  /*5150*/  IMAD.HI.U32 R12, R7, R22, RZ ;  /* 0x00000016070c7227 */ /* 0x000fc800078e00ff */
[----:B------:R-:W-:Y:S01]  /*5160*/  @!P2 IMAD.IADD R8, R8, 0x1, -R2 ;  /* 0x000000010808a824 */ /* 0x000fe200078e0a02 */
[----:B------:R-:W-:Y:S01]  /*5170*/  ISETP.GE.AND P2, PT, R21, RZ, PT ;  /* 0x000000ff1500720c */ /* 0x000fe20003f46270 */
[----:B0-----:R-:W-:Y:S02]  /*5180*/  IMAD.MOV.U32 R0, RZ, RZ, R10 ;  /* 0x000000ffff007224 */ /* 0x001fe400078e000a */
[----:B------:R-:W-:Y:S01]  /*5190*/  IMAD.MOV R12, RZ, RZ, -R12 ;  /* 0x000000ffff0c7224 */ /* 0x000fe200078e0a0c */
[C---:B------:R-:W-:Y:S01]  /*51a0*/  ISETP.GT.U32.AND P6, PT, R2.reuse, R8, PT ;  /* 0x000000080200720c */ /* 0x040fe20003fc4070 */
[----:B------:R-:W-:Y:S01]  /*51b0*/  @!P0 IMAD.MOV R0, RZ, RZ, -R0 ;  /* 0x000000ffff008224 */ /* 0x000fe200078e0a00 */
[C---:B------:R-:W-:Y:S01]  /*51c0*/  ISETP.GT.U32.AND P0, PT, R2.reuse, R3, PT ;  /* 0x000000030200720c */ /* 0x040fe20003f04070 */
[----:B------:R-:W-:Y:S01]  /*51d0*/  @!P4 IMAD.IADD R9, R9, 0x1, -R2 ;  /* 0x000000010909c824 */ /* 0x000fe200078e0a02 */
[----:B------:R-:W-:Y:S01]  /*51e0*/  ISETP.GE.AND P4, PT, R17, RZ, PT ;  /* 0x000000ff1100720c */ /* 0x000fe20003f86270 */
[----:B------:R-:W-:Y:S01]  /*51f0*/  IMAD R17, R2, R12, R22 ;  /* 0x0000000c02117224 */ /* 0x000fe200078e0216 */
[----:B------:R0:W-:Y:S01]  /*5200*/  STL [R1+0xac], R0 ;  /* 0x0000ac0001007387 */ /* 0x0001e20000100800 */
[----:B------:R-:W-:Y:S01]  /*5210*/  @!P3 IMAD.IADD R4, R4, 0x1, -R2 ;  /* 0x000000010404b824 */ /* 0x000fe200078e0a02 */
[----:B------:R-:W-:Y:S01]  /*5220*/  ISETP.GE.AND P3, PT, R20, RZ, PT ;  /* 0x000000ff1400720c */ /* 0x000fe20003f66270 */
[C---:B------:R-:W-:Y:S01]  /*5230*/  VIADD R12, R6.reuse, 0x4c ;  /* 0x0000004c060c7836 */ /* 0x040fe20000000000 */
[----:B------:R-:W-:Y:S01]  /*5240*/  IABS R20, R13 ;  /* 0x0000000d00147213 */ /* 0x000fe20000000000 */
[----:B------:R-:W-:-:S02]  /*5250*/  VIADD R10, R6, 0x48 ;  /* 0x00000048060a7836 */ /* 0x000fc40000000000 */
[----:B------:R-:W-:Y:S01]  /*5260*/  IMAD.MOV.U32 R5, RZ, RZ, R4 ;  /* 0x000000ffff057224 */ /* 0x000fe200078e0004 */
[----:B------:R-:W-:Y:S01]  /*5270*/  IABS R18, R12 ;  /* 0x0000000c00127213 */ /* 0x000fe20000000000 */
[--C-:B------:R-:W-:Y:S01]  /*5280*/  @!P0 IMAD.IADD R3, R3, 0x1, -R2.reuse ;  /* 0x0000000103038824 */ /* 0x100fe200078e0a02 */
[----:B------:R-:W-:Y:S01]  /*5290*/  ISETP.GT.U32.AND P0, PT, R2, R17, PT ;  /* 0x000000110200720c */ /* 0x000fe20003f04070 */
[----:B0-----:R-:W-:Y:S01]  /*52a0*/  IMAD.MOV.U32 R0, RZ, RZ, R9 ;  /* 0x000000ffff007224 */ /* 0x001fe200078e0009 */
[----:B------:R-:W-:Y:S01]  /*52b0*/  IABS R19, R10 ;  /* 0x0000000a00137213 */ /* 0x000fe20000000000 */
[----:B------:R-:W-:Y:S01]  /*52c0*/  @!P6 IMAD.IADD R8, R8, 0x1, -R2 ;  /* 0x000000010808e824 */ /* 0x000fe200078e0a02 */
[----:B------:R-:W-:Y:S01]  /*52d0*/  ISETP.GE.AND P6, PT, R10, RZ, PT ;  /* 0x000000ff0a00720c */ /* 0x000fe20003fc6270 */
[----:B------:R-:W-:-:S04]  /*52e0*/  IMAD.HI.U32 R10, R7, R20, RZ ;  /* 0x00000014070a7227 */ /* 0x000fc800078e00ff */
[----:B------:R-:W-:Y:S01]  /*52f0*/  @!P5 IMAD.MOV R5, RZ, RZ, -R5 ;  /* 0x000000ffff05d224 */ /* 0x000fe200078e0a05 */
[----:B------:R-:W-:Y:S01]  /*5300*/  ISETP.GE.AND P5, PT, R12, RZ, PT ;  /* 0x000000ff0c00720c */ /* 0x000fe20003fa6270 */
[----:B------:R-:W-:Y:S01]  /*5310*/  @!P1 IMAD.MOV R0, RZ, RZ, -R0 ;  /* 0x000000ffff009224 */ /* 0x000fe200078e0a00 */
[----:B------:R-:W-:Y:S01]  /*5320*/  ISETP.GE.AND P1, PT, R13, RZ, PT ;  /* 0x000000ff0d00720c */ /* 0x000fe20003f26270 */
[----:B------:R-:W-:Y:S01]  /*5330*/  IMAD.HI.U32 R12, R7, R18, RZ ;  /* 0x00000012070c7227 */ /* 0x000fe200078e00ff */
[----:B------:R-:W-:Y:S01]  /*5340*/  STL [R1+0xa4], R5 ;  /* 0x0000a40501007387 */ /* 0x000fe20000100800 */
[----:B------:R-:W-:Y:S02]  /*5350*/  IABS R13, R16 ;  /* 0x00000010000d7213 */ /* 0x000fe40000000000 */
[----:B------:R-:W-:Y:S01]  /*5360*/  IMAD.MOV R10, RZ, RZ, -R10 ;  /* 0x000000ffff0a7224 */ /* 0x000fe200078e0a0a */
[----:B------:R0:W-:Y:S01]  /*5370*/  STL [R1+0x94], R0 ;  /* 0x0000940001007387 */ /* 0x0001e20000100800 */
[----:B------:R-:W-:-:S02]  /*5380*/  @!P0 IMAD.IADD R17, R17, 0x1, -R2 ;  /* 0x0000000111118824 */ /* 0x000fc400078e0a02 */
[----:B------:R-:W-:Y:S02]  /*5390*/  VIADD R4, R6, 0x46 ;  /* 0x0000004606047836 */ /* 0x000fe40000000000 */
[----:B------:R-:W-:Y:S01]  /*53a0*/  IMAD.MOV R12, RZ, RZ, -R12 ;  /* 0x000000ffff0c7224 */ /* 0x000fe200078e0a0c */
[C---:B------:R-:W-:Y:S01]  /*53b0*/  ISETP.GT.U32.AND P0, PT, R2.reuse, R17, PT ;  /* 0x000000110200720c */ /* 0x040fe20003f04070 */
[----:B------:R-:W-:Y:S01]  /*53c0*/  IMAD R20, R2, R10, R20 ;  /* 0x0000000a02147224 */ /* 0x000fe200078e0214 */
[----:B------:R-:W-:Y:S01]  /*53d0*/  IABS R15, R4 ;  /* 0x00000004000f7213 */ /* 0x000fe20000000000 */
[----:B------:R-:W-:-:S04]  /*53e0*/  IMAD.HI.U32 R9, R7, R19, RZ ;  /* 0x0000001307097227 */ /* 0x000fc800078e00ff */
[----:B0-----:R-:W-:Y:S02]  /*53f0*/  IMAD.MOV.U32 R0, RZ, RZ, R3 ;  /* 0x000000ffff007224 */ /* 0x001fe400078e0003 */
[C---:B------:R-:W-:Y:S02]  /*5400*/  IMAD R18, R2.reuse, R12, R18 ;  /* 0x0000000c02127224 */ /* 0x040fe400078e0212 */
[----:B------:R-:W-:Y:S02]  /*5410*/  IMAD.MOV.U32 R5, RZ, RZ, R8 ;  /* 0x000000ffff057224 */ /* 0x000fe400078e0008 */
[----:B------:R-:W-:Y:S01]  /*5420*/  @!P4 IMAD.MOV R0, RZ, RZ, -R0 ;  /* 0x000000ffff00c224 */ /* 0x000fe200078e0a00 */
[C---:B------:R-:W-:Y:S01]  /*5430*/  ISETP.GT.U32.AND P4, PT, R2.reuse, R20, PT ;  /* 0x000000140200720c */ /* 0x040fe20003f84070 */
[----:B------:R-:W-:Y:S02]  /*5440*/  IMAD.MOV R9, RZ, RZ, -R9 ;  /* 0x000000ffff097224 */ /* 0x000fe400078e0a09 */
[----:B------:R-:W-:Y:S01]  /*5450*/  @!P3 IMAD.MOV R5, RZ, RZ, -R5 ;  /* 0x000000ffff05b224 */ /* 0x000fe200078e0a05 */
[----:B------:R-:W-:Y:S01]  /*5460*/  ISETP.GT.U32.AND P3, PT, R2, R18, PT ;  /* 0x000000120200720c */ /* 0x000fe20003f64070 */
[----:B------:R-:W-:-:S03]  /*5470*/  IMAD.HI.U32 R10, R7, R15, RZ ;  /* 0x0000000f070a7227 */ /* 0x000fc600078e00ff */
[----:B------:R-:W-:Y:S01]  /*5480*/  STL [R1+0x88], R5 ;  /* 0x0000880501007387 */ /* 0x000fe20000100800 */
[----:B------:R-:W-:Y:S02]  /*5490*/  IMAD R19, R2, R9, R19 ;  /* 0x0000000902137224 */ /* 0x000fe400078e0213 */
[----:B------:R-:W-:Y:S01]  /*54a0*/  IMAD.MOV R8, RZ, RZ, -R10 ;  /* 0x000000ffff087224 */ /* 0x000fe200078e0a0a */
[----:B------:R0:W-:Y:S01]  /*54b0*/  STL [R1+0x80], R0 ;  /* 0x0000800001007387 */ /* 0x0001e20000100800 */
[----:B------:R-:W-:Y:S02]  /*54c0*/  VIADD R3, R6, 0x42 ;  /* 0x0000004206037836 */ /* 0x000fe40000000000 */
[----:B------:R-:W-:Y:S01]  /*54d0*/  @!P0 IMAD.IADD R17, R17, 0x1, -R2 ;  /* 0x0000000111118824 */ /* 0x000fe200078e0a02 */
[----:B------:R-:W-:Y:S01]  /*54e0*/  ISETP.GT.U32.AND P0, PT, R2, R19, PT ;  /* 0x000000130200720c */ /* 0x000fe20003f04070 */
[----:B------:R-:W-:-:S04]  /*54f0*/  IMAD.HI.U32 R9, R7, R13, RZ ;  /* 0x0000000d07097227 */ /* 0x000fc800078e00ff */
[----:B------:R-:W-:Y:S01]  /*5500*/  IMAD R15, R2, R8, R15 ;  /* 0x00000008020f7224 */ /* 0x000fe200078e020f */
[----:B------:R-:W-:Y:S01]  /*5510*/  IABS R8, R3 ;  /* 0x0000000300087213 */ /* 0x000fe20000000000 */
[--C-:B------:R-:W-:Y:S02]  /*5520*/  @!P4 IMAD.IADD R20, R20, 0x1, -R2.reuse ;  /* 0x000000011414c824 */ /* 0x100fe400078e0a02 */
[----:B0-----:R-:W-:Y:S02]  /*5530*/  IMAD.MOV.U32 R0, RZ, RZ, R17 ;  /* 0x000000ffff007224 */ /* 0x001fe400078e0011 */
[----:B------:R-:W-:Y:S02]  /*5540*/  IMAD.MOV R9, RZ, RZ, -R9 ;  /* 0x000000ffff097224 */ /* 0x000fe400078e0a09 */
[----:B------:R-:W-:Y:S01]  /*5550*/  @!P3 IMAD.IADD R18, R18, 0x1, -R2 ;  /* 0x000000011212b824 */ /* 0x000fe200078e0a02 */
[C---:B------:R-:W-:Y:S01]  /*5560*/  ISETP.GT.U32.AND P3, PT, R2.reuse, R15, PT ;  /* 0x0000000f0200720c */ /* 0x040fe20003f64070 */
[----:B------:R-:W-:Y:S01]  /*5570*/  @!P2 IMAD.MOV R0, RZ, RZ, -R0 ;  /* 0x000000ffff00a224 */ /* 0x000fe200078e0a00 */
[C---:B------:R-:W-:Y:S01]  /*5580*/  ISETP.GT.U32.AND P2, PT, R2.reuse, R20, PT ;  /* 0x000000140200720c */ /* 0x040fe20003f44070 */
[C---:B------:R-:W-:Y:S01]  /*5590*/  IMAD R13, R2.reuse, R9, R13 ;  /* 0x00000009020d7224 */ /* 0x040fe200078e020d */
[----:B------:R-:W-:Y:S01]  /*55a0*/  ISETP.GT.U32.AND P4, PT, R2, R18, PT ;  /* 0x000000120200720c */ /* 0x000fe20003f84070 */
[----:B------:R-:W-:Y:S01]  /*55b0*/  IMAD.HI.U32 R9, R7, R8, RZ ;  /* 0x0000000807097227 */ /* 0x000fe200078e00ff */
[----:B------:R0:W-:Y:S03]  /*55c0*/  STL [R1+0x7c], R0 ;  /* 0x00007c0001007387 */ /* 0x0001e60000100800 */
[----:B------:R-:W-:-:S02]  /*55d0*/  IMAD.MOV R9, RZ, RZ, -R9 ;  /* 0x000000ffff097224 */ /* 0x000fc400078e0a09 */
[----:B------:R-:W-:Y:S02]  /*55e0*/  @!P0 IMAD.IADD R19, R19, 0x1, -R2 ;  /* 0x0000000113138824 */ /* 0x000fe400078e0a02 */
[----:B------:R-:W-:Y:S02]  /*55f0*/  VIADD R14, R6, 0x40 ;  /* 0x00000040060e7836 */ /* 0x000fe40000000000 */
[C---:B------:R-:W-:Y:S01]  /*5600*/  IMAD R8, R2.reuse, R9, R8 ;  /* 0x0000000902087224 */ /* 0x040fe200078e0208 */
[----:B------:R-:W-:Y:S01]  /*5610*/  ISETP.GT.U32.AND P0, PT, R2, R19, PT ;  /* 0x000000130200720c */ /* 0x000fe20003f04070 */
[--C-:B------:R-:W-:Y:S01]  /*5620*/  @!P3 IMAD.IADD R15, R15, 0x1, -R2.reuse ;  /* 0x000000010f0fb824 */ /* 0x100fe200078e0a02 */
[----:B------:R-:W-:Y:S01]  /*5630*/  IABS R10, R14 ;  /* 0x0000000e000a7213 */ /* 0x000fe20000000000 */
[--C-:B------:R-:W-:Y:S01]  /*5640*/  @!P2 IMAD.IADD R20, R20, 0x1, -R2.reuse ;  /* 0x000000011414a824 */ /* 0x100fe200078e0a02 */
[----:B------:R-:W-:Y:S01]  /*5650*/  ISETP.GT.U32.AND P2, PT, R2, R8, PT ;  /* 0x000000080200720c */ /* 0x000fe20003f44070 */
[----:B------:R-:W-:Y:S01]  /*5660*/  @!P4 IMAD.IADD R18, R18, 0x1, -R2 ;  /* 0x000000011212c824 */ /* 0x000fe200078e0a02 */
[C---:B------:R-:W-:Y:S01]  /*5670*/  ISETP.GT.U32.AND P3, PT, R2.reuse, R15, PT ;  /* 0x0000000f0200720c */ /* 0x040fe20003f64070 */
[----:B------:R-:W-:Y:S01]  /*5680*/  IMAD.HI.U32 R17, R7, R10, RZ ;  /* 0x0000000a07117227 */ /* 0x000fe200078e00ff */
[----:B------:R-:W-:-:S03]  /*5690*/  ISETP.GT.U32.AND P4, PT, R2, R13, PT ;  /* 0x0000000d0200720c */ /* 0x000fc60003f84070 */
[----:B------:R-:W-:Y:S02]  /*56a0*/  VIADD R9, R6, 0x3c ;  /* 0x0000003c06097836 */ /* 0x000fe40000000000 */
[----:B------:R-:W-:Y:S02]  /*56b0*/  IMAD.MOV R17, RZ, RZ, -R17 ;  /* 0x000000ffff117224 */ /* 0x000fe400078e0a11 */
[----:B------:R-:W-:Y:S02]  /*56c0*/  IMAD.MOV.U32 R5, RZ, RZ, R18 ;  /* 0x000000ffff057224 */ /* 0x000fe400078e0012 */
[----:B------:R-:W-:Y:S01]  /*56d0*/  @!P0 IMAD.IADD R19, R19, 0x1, -R2 ;  /* 0x0000000113138824 */ /* 0x000fe200078e0a02 */
[----:B------:R-:W-:Y:S01]  /*56e0*/  ISETP.GE.AND P0, PT, R4, RZ, PT ;  /* 0x000000ff0400720c */ /* 0x000fe20003f06270 */
[----:B0-----:R-:W-:Y:S02]  /*56f0*/  IMAD.MOV.U32 R0, RZ, RZ, R20 ;  /* 0x000000ffff007224 */ /* 0x001fe400078e0014 */
[----:B------:R-:W-:Y:S01]  /*5700*/  IMAD R4, R2, R17, R10 ;  /* 0x0000001102047224 */ /* 0x000fe200078e020a */
[----:B------:R-:W-:Y:S01]  /*5710*/  IABS R17, R9 ;  /* 0x0000000900117213 */ /* 0x000fe20000000000 */
[----:B------:R-:W-:Y:S01]  /*5720*/  @!P2 IMAD.IADD R8, R8, 0x1, -R2 ;  /* 0x000000010808a824 */ /* 0x000fe200078e0a02 */
[----:B------:R-:W-:Y:S01]  /*5730*/  ISETP.GE.AND P2, PT, R3, RZ, PT ;  /* 0x000000ff0300720c */ /* 0x000fe20003f46270 */
[----:B------:R-:W-:Y:S01]  /*5740*/  @!P5 IMAD.MOV R5, RZ, RZ, -R5 ;  /* 0x000000ffff05d224 */ /* 0x000fe200078e0a05 */
[----:B------:R-:W-:Y:S01]  /*5750*/  IADD3 R10, PT, PT, R6, 0x3a, RZ ;  /* 0x0000003a060a7810 */ /* 0x000fe20007ffe0ff */
[----:B------:R-:W-:Y:S01]  /*5760*/  @!P1 IMAD.MOV R0, RZ, RZ, -R0 ;  /* 0x000000ffff009224 */ /* 0x000fe200078e0a00 */
[----:B------:R-:W-:Y:S01]  /*5770*/  ISETP.GT.U32.AND P1, PT, R2, R8, PT ;  /* 0x000000080200720c */ /* 0x000fe20003f24070 */
[----:B------:R-:W-:Y:S01]  /*5780*/  @!P3 IMAD.IADD R15, R15, 0x1, -R2 ;  /* 0x000000010f0fb824 */ /* 0x000fe200078e0a02 */
[----:B------:R-:W-:Y:S01]  /*5790*/  STL [R1+0x74], R5 ;  /* 0x0000740501007387 */ /* 0x000fe20000100800 */
[----:B------:R-:W-:Y:S01]  /*57a0*/  VIADD R12, R6, 0x3e ;  /* 0x0000003e060c7836 */ /* 0x000fe20000000000 */
[----:B------:R-:W-:Y:S01]  /*57b0*/  ISETP.GT.U32.AND P3, PT, R2, R4, PT ;  /* 0x000000040200720c */ /* 0x000fe20003f64070 */
[----:B------:R-:W-:Y:S01]  /*57c0*/  IMAD.HI.U32 R18, R7, R17, RZ ;  /* 0x0000001107127227 */ /* 0x000fe200078e00ff */
[----:B------:R0:W-:Y:S02]  /*57d0*/  STL [R1+0x6c], R0 ;  /* 0x00006c0001007387 */ /* 0x0001e40000100800 */
[----:B------:R-:W-:Y:S01]  /*57e0*/  IABS R21, R12 ;  /* 0x0000000c00157213 */ /* 0x000fe20000000000 */
[----:B------:R-:W-:-:S02]  /*57f0*/  IMAD.MOV R18, RZ, RZ, -R18 ;  /* 0x000000ffff127224 */ /* 0x000fc400078e0a12 */
[----:B------:R-:W-:Y:S01]  /*5800*/  @!P4 IMAD.IADD R13, R13, 0x1, -R2 ;  /* 0x000000010d0dc824 */ /* 0x000fe200078e0a02 */
[----:B------:R-:W-:Y:S01]  /*5810*/  ISETP.GE.AND P4, PT, R16, RZ, PT ;  /* 0x000000ff1000720c */ /* 0x000fe20003f86270 */
[----:B------:R-:W-:Y:S01]  /*5820*/  IMAD.HI.U32 R22, R7, R21, RZ ;  /* 0x0000001507167227 */ /* 0x000fe200078e00ff */
[----:B------:R-:W-:-:S03]  /*5830*/  IABS R16, R10 ;  /* 0x0000000a00107213 */ /* 0x000fc60000000000 */
[----:B0-----:R-:W-:Y:S02]  /*5840*/  IMAD.MOV.U32 R0, RZ, RZ, R15 ;  /* 0x000000ffff007224 */ /* 0x001fe400078e000f */
[----:B------:R-:W-:Y:S02]  /*5850*/  @!P1 IMAD.IADD R8, R8, 0x1, -R2 ;  /* 0x0000000108089824 */ /* 0x000fe400078e0a02 */
[----:B------:R-:W-:Y:S01]  /*5860*/  @!P0 IMAD.MOV R0, RZ, RZ, -R0 ;  /* 0x000000ffff008224 */ /* 0x000fe200078e0a00 */
[----:B------:R-:W-:Y:S01]  /*5870*/  ISETP.GE.AND P0, PT, R14, RZ, PT ;  /* 0x000000ff0e00720c */ /* 0x000fe20003f06270 */
[----:B------:R-:W-:Y:S02]  /*5880*/  IMAD R14, R2, R18, R17 ;  /* 0x00000012020e7224 */ /* 0x000fe400078e0211 */
[----:B------:R-:W-:Y:S02]  /*5890*/  IMAD.MOV R22, RZ, RZ, -R22 ;  /* 0x000000ffff167224 */ /* 0x000fe400078e0a16 */
[----:B------:R-:W-:Y:S01]  /*58a0*/  @!P3 IMAD.IADD R4, R4, 0x1, -R2 ;  /* 0x000000010404b824 */ /* 0x000fe200078e0a02 */
[C---:B------:R-:W-:Y:S01]  /*58b0*/  ISETP.GT.U32.AND P1, PT, R2.reuse, R14, PT ;  /* 0x0000000e0200720c */ /* 0x040fe20003f24070 */
[----:B------:R-:W-:Y:S01]  /*58c0*/  IMAD.MOV.U32 R5, RZ, RZ, R19 ;  /* 0x000000ffff057224 */ /* 0x000fe200078e0013 */
[C---:B------:R-:W-:Y:S01]  /*58d0*/  ISETP.GT.U32.AND P3, PT, R2.reuse, R13, PT ;  /* 0x0000000d0200720c */ /* 0x040fe20003f64070 */
[C---:B------:R-:W-:Y:S01]  /*58e0*/  IMAD R3, R2.reuse, R22, R21 ;  /* 0x0000001602037224 */ /* 0x040fe200078e0215 */
[----:B------:R-:W-:Y:S01]  /*58f0*/  ISETP.GT.U32.AND P5, PT, R2, R4, PT ;  /* 0x000000040200720c */ /* 0x000fe20003fa4070 */
[----:B------:R-:W-:-:S02]  /*5900*/  @!P6 IMAD.MOV R5, RZ, RZ, -R5 ;  /* 0x000000ffff05e224 */ /* 0x000fc400078e0a05 */
[----:B------:R-:W-:Y:S01]  /*5910*/  IMAD.HI.U32 R15, R7, R16, RZ ;  /* 0x00000010070f7227 */ /* 0x000fe200078e00ff */
[----:B------:R-:W-:Y:S02]  /*5920*/  ISETP.GT.U32.AND P6, PT, R2, R3, PT ;  /* 0x000000030200720c */ /* 0x000fe40003fc4070 */
[----:B------:R0:W-:Y:S01]  /*5930*/  STL [R1+0x60], R5 ;  /* 0x0000600501007387 */ /* 0x0001e20000100800 */
[----:B------:R-:W-:Y:S02]  /*5940*/  IMAD.MOV R15, RZ, RZ, -R15 ;  /* 0x000000ffff0f7224 */ /* 0x000fe400078e0a0f */
[--C-:B------:R-:W-:Y:S01]  /*5950*/  @!P1 IMAD.IADD R14, R14, 0x1, -R2.reuse ;  /* 0x000000010e0e9824 */ /* 0x100fe200078e0a02 */
[----:B------:R1:W-:Y:S01]  /*5960*/  STL [R1+0x5c], R0 ;  /* 0x00005c0001007387 */ /* 0x0003e20000100800 */
[----:B------:R-:W-:Y:S01]  /*5970*/  @!P3 IMAD.IADD R13, R13, 0x1, -R2 ;  /* 0x000000010d0db824 */ /* 0x000fe200078e0a02 */
[----:B------:R-:W-:Y:S01]  /*5980*/  ISETP.GE.AND P3, PT, R12, RZ, PT ;  /* 0x000000ff0c00720c */ /* 0x000fe20003f66270 */
[----:B------:R-:W-:-:S02]  /*5990*/  IMAD R16, R2, R15, R16 ;  /* 0x0000000f02107224 */ /* 0x000fc400078e0210 */
[----:B------:R-:W-:Y:S01]  /*59a0*/  @!P5 IMAD.IADD R4, R4, 0x1, -R2 ;  /* 0x000000010404d824 */ /* 0x000fe200078e0a02 */
[----:B------:R-:W-:Y:S01]  /*59b0*/  ISETP.GE.AND P5, PT, R9, RZ, PT ;  /* 0x000000ff0900720c */ /* 0x000fe20003fa6270 */
[----:B0-----:R-:W-:Y:S02]  /*59c0*/  IMAD.MOV.U32 R5, RZ, RZ, R8 ;  /* 0x000000ffff057224 */ /* 0x001fe400078e0008 */
[----:B------:R-:W-:Y:S02]  /*59d0*/  @!P6 IMAD.IADD R3, R3, 0x1, -R2 ;  /* 0x000000010303e824 */ /* 0x000fe400078e0a02 */
[----:B------:R-:W-:Y:S01]  /*59e0*/  @!P2 IMAD.MOV R5, RZ, RZ, -R5 ;  /* 0x000000ffff05a224 */ /* 0x000fe200078e0a05 */
[C---:B------:R-:W-:Y:S01]  /*59f0*/  ISETP.GT.U32.AND P2, PT, R2.reuse, R14, PT ;  /* 0x0000000e0200720c */ /* 0x040fe20003f44070 */
[----:B-1----:R-:W-:Y:S01]  /*5a00*/  IMAD.MOV.U32 R0, RZ, RZ, R13 ;  /* 0x000000ffff007224 */ /* 0x002fe200078e000d */
[----:B------:R-:W-:Y:S01]  /*5a10*/  ISETP.GT.U32.AND P6, PT, R2, R3, PT ;  /* 0x000000030200720c */ /* 0x000fe20003fc4070 */
[----:B------:R-:W-:-:S02]  /*5a20*/  VIADD R9, R6, 0x36 ;  /* 0x0000003606097836 */ /* 0x000fc40000000000 */
[----:B------:R-:W-:Y:S01]  /*5a30*/  @!P4 IMAD.MOV R0, RZ, RZ, -R0 ;  /* 0x000000ffff00c224 */ /* 0x000fe200078e0a00 */
[----:B------:R-:W-:Y:S01]  /*5a40*/  ISETP.GE.AND P4, PT, R10, RZ, PT ;  /* 0x000000ff0a00720c */ /* 0x000fe20003f86270 */
[C---:B------:R-:W-:Y:S02]  /*5a50*/  VIADD R10, R6.reuse, 0x38 ;  /* 0x00000038060a7836 */ /* 0x040fe40000000000 */
[C---:B------:R-:W-:Y:S01]  /*5a60*/  VIADD R8, R6.reuse, 0x34 ;  /* 0x0000003406087836 */ /* 0x040fe20000000000 */
[----:B------:R0:W-:Y:S01]  /*5a70*/  STL [R1+0x58], R0 ;  /* 0x0000580001007387 */ /* 0x0001e20000100800 */
[----:B------:R-:W-:Y:S01]  /*5a80*/  VIADD R15, R6, 0x30 ;  /* 0x00000030060f7836 */ /* 0x000fe20000000000 */
[----:B------:R-:W-:Y:S01]  /*5a90*/  IABS R21, R10 ;  /* 0x0000000a00157213 */ /* 0x000fe20000000000 */
[--C-:B------:R-:W-:Y:S01]  /*5aa0*/  @!P2 IMAD.IADD R14, R14, 0x1, -R2.reuse ;  /* 0x000000010e0ea824 */ /* 0x100fe200078e0a02 */
[----:B------:R-:W-:Y:S01]  /*5ab0*/  ISETP.GT.U32.AND P2, PT, R2, R16, PT ;  /* 0x000000100200720c */ /* 0x000fe20003f44070 */
[----:B------:R-:W-:Y:S01]  /*5ac0*/  @!P6 IMAD.IADD R3, R3, 0x1, -R2 ;  /* 0x000000010303e824 */ /* 0x000fe200078e0a02 */
[----:B------:R-:W-:Y:S01]  /*5ad0*/  STL [R1+0x3c], R5 ;  /* 0x00003c0501007387 */ /* 0x000fe20000100800 */
[----:B------:R-:W-:Y:S01]  /*5ae0*/  IMAD.HI.U32 R18, R7, R21, RZ ;  /* 0x0000001507127227 */ /* 0x000fe200078e00ff */
[----:B------:R-:W-:-:S02]  /*5af0*/  ISETP.GE.AND P6, PT, R8, RZ, PT ;  /* 0x000000ff0800720c */ /* 0x000fc40003fc6270 */
[----:B------:R-:W-:Y:S01]  /*5b00*/  IABS R8, R8 ;  /* 0x0000000800087213 */ /* 0x000fe20000000000 */
[----:B0-----:R-:W-:Y:S01]  /*5b10*/  IMAD.MOV.U32 R0, RZ, RZ, R4 ;  /* 0x000000ffff007224 */ /* 0x001fe200078e0004 */
[----:B------:R-:W-:Y:S01]  /*5b20*/  ISETP.GE.AND P1, PT, R10, RZ, PT ;  /* 0x000000ff0a00720c */ /* 0x000fe20003f26270 */
[----:B------:R-:W-:Y:S01]  /*5b30*/  IMAD.MOV R18, RZ, RZ, -R18 ;  /* 0x000000ffff127224 */ /* 0x000fe200078e0a12 */
[----:B------:R-:W-:Y:S01]  /*5b40*/  IABS R13, R15 ;  /* 0x0000000f000d7213 */ /* 0x000fe20000000000 */
[----:B------:R-:W-:Y:S01]  /*5b50*/  @!P0 IMAD.MOV R0, RZ, RZ, -R0 ;  /* 0x000000ffff008224 */ /* 0x000fe200078e0a00 */
[----:B------:R-:W-:Y:S01]  /*5b60*/  ISETP.GE.AND P0, PT, R9, RZ, PT ;  /* 0x000000ff0900720c */ /* 0x000fe20003f06270 */
[----:B------:R-:W-:Y:S01]  /*5b70*/  IMAD R21, R2, R18, R21 ;  /* 0x0000001202157224 */ /* 0x000fe200078e0215 */
[----:B------:R-:W-:Y:S01]  /*5b80*/  IABS R9, R9 ;  /* 0x0000000900097213 */ /* 0x000fe20000000000 */
[----:B------:R-:W-:Y:S01]  /*5b90*/  @!P2 IMAD.IADD R16, R16, 0x1, -R2 ;  /* 0x000000011010a824 */ /* 0x000fe200078e0a02 */
[----:B------:R0:W-:Y:S01]  /*5ba0*/  STL [R1+0x84], R0 ;  /* 0x0000840001007387 */ /* 0x0001e20000100800 */
[----:B------:R-:W-:Y:S01]  /*5bb0*/  VIADD R10, R6, 0x32 ;  /* 0x00000032060a7836 */ /* 0x000fe20000000000 */
[----:B------:R-:W-:Y:S01]  /*5bc0*/  ISETP.GT.U32.AND P2, PT, R2, R21, PT ;  /* 0x000000150200720c */ /* 0x000fe20003f44070 */
[----:B------:R-:W-:-:S03]  /*5bd0*/  IMAD.HI.U32 R17, R7, R9, RZ ;  /* 0x0000000907117227 */ /* 0x000fc600078e00ff */
[----:B------:R-:W-:Y:S01]  /*5be0*/  IABS R12, R10 ;  /* 0x0000000a000c7213 */ /* 0x000fe20000000000 */
[----:B------:R-:W-:-:S04]  /*5bf0*/  IMAD.HI.U32 R4, R7, R8, RZ ;  /* 0x0000000807047227 */ /* 0x000fc800078e00ff */
[----:B0-----:R-:W-:Y:S02]  /*5c00*/  IMAD.MOV.U32 R0, RZ, RZ, R3 ;  /* 0x000000ffff007224 */ /* 0x001fe400078e0003 */
[----:B------:R-:W-:Y:S02]  /*5c10*/  IMAD.MOV R17, RZ, RZ, -R17 ;  /* 0x000000ffff117224 */ /* 0x000fe400078e0a11 */
[----:B------:R-:W-:Y:S01]  /*5c20*/  @!P3 IMAD.MOV R0, RZ, RZ, -R0 ;  /* 0x000000ffff00b224 */ /* 0x000fe200078e0a00 */
[C---:B------:R-:W-:Y:S01]  /*5c30*/  ISETP.GT.U32.AND P3, PT, R2.reuse, R16, PT ;  /* 0x000000100200720c */ /* 0x040fe20003f64070 */
[----:B------:R-:W-:Y:S02]  /*5c40*/  IMAD.MOV R4, RZ, RZ, -R4 ;  /* 0x000000ffff047224 */ /* 0x000fe400078e0a04 */
[C---:B------:R-:W-:Y:S01]  /*5c50*/  IMAD R9, R2.reuse, R17, R9 ;  /* 0x0000001102097224 */ /* 0x040fe200078e0209 */
[----:B------:R0:W-:Y:S01]  /*5c60*/  STL [R1+0x24], R0 ;  /* 0x0000240001007387 */ /* 0x0001e20000100800 */
[----:B------:R-:W-:-:S02]  /*5c70*/  IMAD R8, R2, R4, R8 ;  /* 0x0000000402087224 */ /* 0x000fc400078e0208 */
[----:B------:R-:W-:-:S04]  /*5c80*/  IMAD.HI.U32 R4, R7, R12, RZ ;  /* 0x0000000c07047227 */ /* 0x000fc800078e00ff */
[----:B------:R-:W-:Y:S02]  /*5c90*/  @!P2 IMAD.IADD R21, R21, 0x1, -R2 ;  /* 0x000000011515a824 */ /* 0x000fe400078e0a02 */
[----:B------:R-:W-:Y:S02]  /*5ca0*/  IMAD.MOV R4, RZ, RZ, -R4 ;  /* 0x000000ffff047224 */ /* 0x000fe400078e0a04 */
[----:B0-----:R-:W-:Y:S01]  /*5cb0*/  IMAD.MOV.U32 R0, RZ, RZ, R14 ;  /* 0x000000ffff007224 */ /* 0x001fe200078e000e */
[----:B------:R-:W-:Y:S01]  /*5cc0*/  ISETP.GT.U32.AND P2, PT, R2, R21, PT ;  /* 0x000000150200720c */ /* 0x000fe20003f44070 */
[----:B------:R-:W-:Y:S01]  /*5cd0*/  @!P3 IMAD.IADD R16, R16, 0x1, -R2 ;  /* 0x000000011010b824 */ /* 0x000fe200078e0a02 */
[C---:B------:R-:W-:Y:S01]  /*5ce0*/  ISETP.GT.U32.AND P3, PT, R2.reuse, R8, PT ;  /* 0x000000080200720c */ /* 0x040fe20003f64070 */
[----:B------:R-:W-:Y:S01]  /*5cf0*/  @!P5 IMAD.MOV R0, RZ, RZ, -R0 ;  /* 0x000000ffff00d224 */ /* 0x000fe200078e0a00 */
[C---:B------:R-:W-:Y:S01]  /*5d00*/  ISETP.GT.U32.AND P5, PT, R2.reuse, R9, PT ;  /* 0x000000090200720c */ /* 0x040fe20003fa4070 */
[----:B------:R-:W-:-:S02]  /*5d10*/  IMAD R12, R2, R4, R12 ;  /* 0x00000004020c7224 */ /* 0x000fc400078e020c */
[----:B------:R-:W-:Y:S01]  /*5d20*/  VIADD R17, R6, 0x2e ;  /* 0x0000002e06117836 */ /* 0x000fe20000000000 */
[----:B------:R0:W-:Y:S01]  /*5d30*/  STL [R1+0x1c], R0 ;  /* 0x00001c0001007387 */ /* 0x0001e20000100800 */
[----:B------:R-:W-:-:S03]  /*5d40*/  IMAD.HI.U32 R3, R7, R13, RZ ;  /* 0x0000000d07037227 */ /* 0x000fc600078e00ff */
[----:B------:R-:W-:Y:S01]  /*5d50*/  IABS R14, R17 ;  /* 0x00000011000e7213 */ /* 0x000fe20000000000 */
[--C-:B------:R-:W-:Y:S02]  /*5d60*/  @!P2 IMAD.IADD R21, R21, 0x1, -R2.reuse ;  /* 0x000000011515a824 */ /* 0x100fe400078e0a02 */
[----:B------:R-:W-:Y:S02]  /*5d70*/  IMAD.MOV R3, RZ, RZ, -R3 ;  /* 0x000000ffff037224 */ /* 0x000fe400078e0a03 */
[----:B------:R-:W-:Y:S02]  /*5d80*/  @!P5 IMAD.IADD R9, R9, 0x1, -R2 ;  /* 0x000000010909d824 */ /* 0x000fe400078e0a02 */
[----:B0-----:R-:W-:Y:S02]  /*5d90*/  IMAD.MOV.U32 R0, RZ, RZ, R16 ;  /* 0x000000ffff007224 */ /* 0x001fe400078e0010 */
[----:B------:R-:W-:Y:S01]  /*5da0*/  IMAD.HI.U32 R19, R7, R14, RZ ;  /* 0x0000000e07137227 */ /* 0x000fe200078e00ff */
[----:B------:R-:W-:-:S03]  /*5db0*/  ISETP.GT.U32.AND P5, PT, R2, R9, PT ;  /* 0x000000090200720c */ /* 0x000fc60003fa4070 */
[----:B------:R-:W-:Y:S01]  /*5dc0*/  @!P4 IMAD.MOV R0, RZ, RZ, -R0 ;  /* 0x000000ffff00c224 */ /* 0x000fe200078e0a00 */
[C---:B------:R-:W-:Y:S01]  /*5dd0*/  ISETP.GT.U32.AND P4, PT, R2.reuse, R12, PT ;  /* 0x0000000c0200720c */ /* 0x040fe20003f84070 */
[----:B------:R-:W-:Y:S02]  /*5de0*/  IMAD R13, R2, R3, R13 ;  /* 0x00000003020d7224 */ /* 0x000fe400078e020d */
[----:B------:R-:W-:Y:S01]  /*5df0*/  VIADD R4, R6, 0x2a ;  /* 0x0000002a06047836 */ /* 0x000fe20000000000 */
[----:B------:R0:W-:Y:S01]  /*5e00*/  STL [R1+0x14], R0 ;  /* 0x0000140001007387 */ /* 0x0001e20000100800 */
[----:B------:R-:W-:Y:S01]  /*5e10*/  IMAD.MOV R19, RZ, RZ, -R19 ;  /* 0x000000ffff137224 */ /* 0x000fe200078e0a13 */
[----:B------:R-:W-:Y:S01]  /*5e20*/  ISETP.GT.U32.AND P2, PT, R2, R13, PT ;  /* 0x0000000d0200720c */ /* 0x000fe20003f44070 */
[----:B------:R-:W-:Y:S01]  /*5e30*/  @!P3 IMAD.IADD R8, R8, 0x1, -R2 ;  /* 0x000000010808b824 */ /* 0x000fe200078e0a02 */
[----:B------:R-:W-:Y:S01]  /*5e40*/  IABS R16, R4 ;  /* 0x0000000400107213 */ /* 0x000fe20000000000 */
[----:B------:R-:W-:-:S02]  /*5e50*/  VIADD R3, R6, 0x2c ;  /* 0x0000002c06037836 */ /* 0x000fc40000000000 */
[C---:B------:R-:W-:Y:S01]  /*5e60*/  IMAD R14, R2.reuse, R19, R14 ;  /* 0x00000013020e7224 */ /* 0x040fe200078e020e */
[----:B------:R-:W-:Y:S01]  /*5e70*/  ISETP.GT.U32.AND P3, PT, R2, R8, PT ;  /* 0x000000080200720c */ /* 0x000fe20003f64070 */
[--C-:B------:R-:W-:Y:S01]  /*5e80*/  @!P4 IMAD.IADD R12, R12, 0x1, -R2.reuse ;  /* 0x000000010c0cc824 */ /* 0x100fe200078e0a02 */
[----:B0-----:R-:W-:Y:S01]  /*5e90*/  MOV R0, R21 ;  /* 0x0000001500007202 */ /* 0x001fe20000000f00 */
[----:B------:R-:W-:Y:S01]  /*5ea0*/  @!P5 IMAD.IADD R9, R9, 0x1, -R2 ;  /* 0x000000010909d824 */ /* 0x000fe200078e0a02 */
[----:B------:R-:W-:Y:S01]  /*5eb0*/  IABS R18, R3 ;  /* 0x0000000300127213 */ /* 0x000fe20000000000 */
[C---:B------:R-:W-:Y:S01]  /*5ec0*/  IMAD.HI.U32 R20, R7.reuse, R16, RZ ;  /* 0x0000001007147227 */ /* 0x040fe200078e00ff */
[----:B------:R-:W-:Y:S02]  /*5ed0*/  ISETP.GT.U32.AND P5, PT, R2, R14, PT ;  /* 0x0000000e0200720c */ /* 0x000fe40003fa4070 */
[----:B------:R-:W-:Y:S01]  /*5ee0*/  ISETP.GE.AND P4, PT, R10, RZ, PT ;  /* 0x000000ff0a00720c */ /* 0x000fe20003f86270 */
[----:B------:R-:W-:Y:S01]  /*5ef0*/  @!P1 IMAD.MOV R0, RZ, RZ, -R0 ;  /* 0x000000ffff009224 */ /* 0x000fe200078e0a00 */
[----:B------:R-:W-:Y:S01]  /*5f00*/  ISETP.GT.U32.AND P1, PT, R2, R12, PT ;  /* 0x0000000c0200720c */ /* 0x000fe20003f24070 */
[----:B------:R-:W-:-:S03]  /*5f10*/  IMAD.HI.U32 R19, R7, R18, RZ ;  /* 0x0000001207137227 */ /* 0x000fc600078e00ff */
[----:B------:R0:W-:Y:S01]  /*5f20*/  STL [R1+0x10], R0 ;  /* 0x0000100001007387 */ /* 0x0001e20000100800 */
[----:B------:R-:W-:Y:S02]  /*5f30*/  IMAD.MOV R20, RZ, RZ, -R20 ;  /* 0x000000ffff147224 */ /* 0x000fe400078e0a14 */
[----:B------:R-:W-:Y:S02]  /*5f40*/  IMAD.MOV R19, RZ, RZ, -R19 ;  /* 0x000000ffff137224 */ /* 0x000fe400078e0a13 */
[----:B------:R-:W-:Y:S01]  /*5f50*/  @!P2 IMAD.IADD R13, R13, 0x1, -R2 ;  /* 0x000000010d0da824 */ /* 0x000fe200078e0a02 */
[----:B------:R-:W-:Y:S01]  /*5f60*/  ISETP.GE.AND P2, PT, R17, RZ, PT ;  /* 0x000000ff1100720c */ /* 0x000fe20003f46270 */
[----:B------:R-:W-:Y:S02]  /*5f70*/  IMAD R16, R2, R20, R16 ;  /* 0x0000001402107224 */ /* 0x000fe400078e0210 */
[--C-:B------:R-:W-:Y:S02]  /*5f80*/  @!P1 IMAD.IADD R12, R12, 0x1, -R2.reuse ;  /* 0x000000010c0c9824 */ /* 0x100fe400078e0a02 */
[----:B------:R-:W-:Y:S01]  /*5f90*/  @!P3 IMAD.IADD R8, R8, 0x1, -R2 ;  /* 0x000000010808b824 */ /* 0x000fe200078e0a02 */
[----:B------:R-:W-:Y:S01]  /*5fa0*/  ISETP.GE.AND P3, PT, R15, RZ, PT ;  /* 0x000000ff0f00720c */ /* 0x000fe20003f66270 */
[----:B------:R-:W-:-:S02]  /*5fb0*/  IMAD R15, R2, R19, R18 ;  /* 0x00000013020f7224 */ /* 0x000fc400078e0212 */
[----:B------:R-:W-:Y:S01]  /*5fc0*/  @!P5 IMAD.IADD R14, R14, 0x1, -R2 ;  /* 0x000000010e0ed824 */ /* 0x000fe200078e0a02 */
[C---:B------:R-:W-:Y:S01]  /*5fd0*/  ISETP.GT.U32.AND P5, PT, R2.reuse, R13, PT ;  /* 0x0000000d0200720c */ /* 0x040fe20003fa4070 */
[----:B------:R-:W-:Y:S01]  /*5fe0*/  @!P4 IMAD.MOV R12, RZ, RZ, -R12 ;  /* 0x000000ffff0cc224 */ /* 0x000fe200078e0a0c */
[C---:B------:R-:W-:Y:S01]  /*5ff0*/  ISETP.GT.U32.AND P4, PT, R2.reuse, R16, PT ;  /* 0x000000100200720c */ /* 0x040fe20003f84070 */
[----:B0-----:R-:W-:Y:S01]  /*6000*/  IMAD.MOV.U32 R0, RZ, RZ, R9 ;  /* 0x000000ffff007224 */ /* 0x001fe200078e0009 */
[----:B------:R-:W-:Y:S01]  /*6010*/  ISETP.GT.U32.AND P1, PT, R2, R15, PT ;  /* 0x0000000f0200720c */ /* 0x000fe20003f24070 */
[----:B------:R-:W-:Y:S02]  /*6020*/  VIADD R10, R6, 0x28 ;  /* 0x00000028060a7836 */ /* 0x000fe40000000000 */
[----:B------:R-:W-:Y:S01]  /*6030*/  @!P0 IMAD.MOV R0, RZ, RZ, -R0 ;  /* 0x000000ffff008224 */ /* 0x000fe200078e0a00 */
[----:B------:R-:W-:Y:S01]  /*6040*/  ISETP.GT.U32.AND P0, PT, R2, R14, PT ;  /* 0x0000000e0200720c */ /* 0x000fe20003f04070 */
[----:B------:R-:W-:-:S02]  /*6050*/  VIADD R9, R6, 0x26 ;  /* 0x0000002606097836 */ /* 0x000fc40000000000 */
[----:B------:R-:W-:Y:S01]  /*6060*/  VIADD R19, R6, 0x24 ;  /* 0x0000002406137836 */ /* 0x000fe20000000000 */
[----:B------:R0:W-:Y:S01]  /*6070*/  STL [R1+0x4], R0 ;  /* 0x0000040001007387 */ /* 0x0001e20000100800 */
[--C-:B------:R-:W-:Y:S01]  /*6080*/  @!P5 IMAD.IADD R13, R13, 0x1, -R2.reuse ;  /* 0x000000010d0dd824 */ /* 0x100fe200078e0a02 */
[----:B------:R-:W-:Y:S01]  /*6090*/  IABS R18, R9 ;  /* 0x0000000900127213 */ /* 0x000fe20000000000 */
[--C-:B------:R-:W-:Y:S01]  /*60a0*/  @!P4 IMAD.IADD R16, R16, 0x1, -R2.reuse ;  /* 0x000000011010c824 */ /* 0x100fe200078e0a02 */
[----:B------:R-:W-:Y:S01]  /*60b0*/  ISETP.GE.AND P5, PT, R4, RZ, PT ;  /* 0x000000ff0400720c */ /* 0x000fe20003fa6270 */
[----:B------:R-:W-:Y:S01]  /*60c0*/  @!P1 IMAD.IADD R15, R15, 0x1, -R2 ;  /* 0x000000010f0f9824 */ /* 0x000fe200078e0a02 */
[----:B------:R-:W-:Y:S01]  /*60d0*/  ISETP.GE.AND P1, PT, R9, RZ, PT ;  /* 0x000000ff0900720c */ /* 0x000fe20003f26270 */
[----:B------:R-:W-:Y:S01]  /*60e0*/  @!P3 IMAD.MOV R13, RZ, RZ, -R13 ;  /* 0x000000ffff0db224 */ /* 0x000fe200078e0a0d */
[C---:B------:R-:W-:Y:S01]  /*60f0*/  ISETP.GT.U32.AND P3, PT, R2.reuse, R16, PT ;  /* 0x000000100200720c */ /* 0x040fe20003f64070 */
[----:B------:R-:W-:Y:S01]  /*6100*/  IMAD.HI.U32 R4, R7, R18, RZ ;  /* 0x0000001207047227 */ /* 0x000fe200078e00ff */
[----:B------:R-:W-:-:S03]  /*6110*/  ISETP.GT.U32.AND P4, PT, R2, R15, PT ;  /* 0x0000000f0200720c */ /* 0x000fc60003f84070 */
[----:B0-----:R-:W-:Y:S01]  /*6120*/  IMAD.MOV.U32 R0, RZ, RZ, R8 ;  /* 0x000000ffff007224 */ /* 0x001fe200078e0008 */
[----:B------:R-:W-:Y:S01]  /*6130*/  IABS R8, R10 ;  /* 0x0000000a00087213 */ /* 0x000fe20000000000 */
[----:B------:R-:W-:Y:S02]  /*6140*/  IMAD.MOV R4, RZ, RZ, -R4 ;  /* 0x000000ffff047224 */ /* 0x000fe400078e0a04 */
[----:B------:R-:W-:Y:S01]  /*6150*/  @!P6 IMAD.MOV R0, RZ, RZ, -R0 ;  /* 0x000000ffff00e224 */ /* 0x000fe200078e0a00 */
[----:B------:R-:W-:Y:S01]  /*6160*/  ISETP.GE.AND P6, PT, R3, RZ, PT ;  /* 0x000000ff0300720c */ /* 0x000fe20003fc6270 */
[----:B------:R-:W-:-:S03]  /*6170*/  IMAD.HI.U32 R3, R7, R8, RZ ;  /* 0x0000000807037227 */ /* 0x000fc600078e00ff */
[----:B------:R-:W-:Y:S01]  /*6180*/  STL [R1+0x7b8], R0 ;  /* 0x0007b80001007387 */ /* 0x000fe20000100800 */
[----:B------:R-:W-:Y:S02]  /*6190*/  IMAD.MOV R3, RZ, RZ, -R3 ;  /* 0x000000ffff037224 */ /* 0x000fe400078e0a03 */
[C---:B------:R-:W-:Y:S01]  /*61a0*/  IMAD R18, R2.reuse, R4, R18 ;  /* 0x0000000402127224 */ /* 0x040fe200078e0212 */
[----:B------:R0:W-:Y:S01]  /*61b0*/  STL [R1+0x7bc], R12 ;  /* 0x0007bc0c01007387 */ /* 0x0001e20000100800 */
[----:B------:R-:W-:Y:S02]  /*61c0*/  IMAD R17, R2, R3, R8 ;  /* 0x0000000302117224 */ /* 0x000fe400078e0208 */
[--C-:B------:R-:W-:Y:S01]  /*61d0*/  @!P3 IMAD.IADD R16, R16, 0x1, -R2.reuse ;  /* 0x000000011010b824 */ /* 0x100fe200078e0a02 */
[----:B------:R-:W-:Y:S01]  /*61e0*/  STL [R1+0x7c0], R13 ;  /* 0x0007c00d01007387 */ /* 0x000fe20000100800 */
[----:B------:R-:W-:Y:S01]  /*61f0*/  @!P4 IMAD.IADD R15, R15, 0x1, -R2 ;  /* 0x000000010f0fc824 */ /* 0x000fe200078e0a02 */
[C---:B------:R-:W-:Y:S01]  /*6200*/  ISETP.GT.U32.AND P4, PT, R2.reuse, R17, PT ;  /* 0x000000110200720c */ /* 0x040fe20003f84070 */
[----:B------:R-:W-:Y:S01]  /*6210*/  @!P5 IMAD.MOV R16, RZ, RZ, -R16 ;  /* 0x000000ffff10d224 */ /* 0x000fe200078e0a10 */
[----:B------:R-:W-:Y:S01]  /*6220*/  ISETP.GT.U32.AND P5, PT, R2, R18, PT ;  /* 0x000000120200720c */ /* 0x000fe20003fa4070 */
[----:B------:R-:W-:Y:S01]  /*6230*/  @!P0 IMAD.IADD R14, R14, 0x1, -R2 ;  /* 0x000000010e0e8824 */ /* 0x000fe200078e0a02 */
[----:B------:R-:W-:Y:S01]  /*6240*/  ISETP.GE.AND P0, PT, R10, RZ, PT ;  /* 0x000000ff0a00720c */ /* 0x000fe20003f06270 */
[----:B------:R-:W-:-:S02]  /*6250*/  VIADD R21, R6, 0x20 ;  /* 0x0000002006157836 */ /* 0x000fc40000000000 */
[----:B------:R-:W-:Y:S01]  /*6260*/  @!P2 IMAD.MOV R14, RZ, RZ, -R14 ;  /* 0x000000ffff0ea224 */ /* 0x000fe200078e0a0e */
[----:B------:R-:W-:Y:S01]  /*6270*/  ISETP.GE.AND P2, PT, R19, RZ, PT ;  /* 0x000000ff1300720c */ /* 0x000fe20003f46270 */
[----:B------:R-:W-:Y:S01]  /*6280*/  @!P6 IMAD.MOV R15, RZ, RZ, -R15 ;  /* 0x000000ffff0fe224 */ /* 0x000fe200078e0a0f */
[----:B------:R-:W-:Y:S01]  /*6290*/  ISETP.GE.AND P6, PT, R21, RZ, PT ;  /* 0x000000ff1500720c */ /* 0x000fe20003fc6270 */
[----:B------:R-:W-:Y:S01]  /*62a0*/  VIADD R3, R6, 0x22 ;  /* 0x0000002206037836 */ /* 0x000fe20000000000 */
[----:B------:R-:W-:Y:S01]  /*62b0*/  IABS R19, R19 ;  /* 0x0000001300137213 */ /* 0x000fe20000000000 */
[--C-:B------:R-:W-:Y:S01]  /*62c0*/  @!P4 IMAD.IADD R17, R17, 0x1, -R2.reuse ;  /* 0x000000011111c824 */ /* 0x100fe200078e0a02 */
[----:B------:R-:W-:Y:S01]  /*62d0*/  IABS R21, R21 ;  /* 0x0000001500157213 */ /* 0x000fe20000000000 */
[----:B------:R-:W-:Y:S01]  /*62e0*/  @!P5 IMAD.IADD R18, R18, 0x1, -R2 ;  /* 0x000000011212d824 */ /* 0x000fe200078e0a02 */
[----:B------:R-:W-:Y:S01]  /*62f0*/  IABS R20, R3 ;  /* 0x0000000300147213 */ /* 0x000fe20000000000 */
[C---:B------:R-:W-:Y:S01]  /*6300*/  IMAD.HI.U32 R4, R7.reuse, R19, RZ ;  /* 0x0000001307047227 */ /* 0x040fe200078e00ff */
[C---:B------:R-:W-:Y:S01]  /*6310*/  ISETP.GT.U32.AND P4, PT, R2.reuse, R17, PT ;  /* 0x000000110200720c */ /* 0x040fe20003f84070 */
[----:B------:R-:W-:Y:S01]  /*6320*/  STL [R1+0x7c4], R14 ;  /* 0x0007c40e01007387 */ /* 0x000fe20000100800 */
[----:B------:R-:W-:Y:S01]  /*6330*/  ISETP.GT.U32.AND P5, PT, R2, R18, PT ;  /* 0x000000120200720c */ /* 0x000fe20003fa4070 */
[----:B------:R-:W-:Y:S01]  /*6340*/  IMAD.HI.U32 R8, R7, R21, RZ ;  /* 0x0000001507087227 */ /* 0x000fe200078e00ff */
[----:B------:R-:W-:Y:S01]  /*6350*/  ISETP.GE.AND P3, PT, R3, RZ, PT ;  /* 0x000000ff0300720c */ /* 0x000fe20003f66270 */
[----:B------:R-:W-:Y:S02]  /*6360*/  STL [R1+0x7c8], R15 ;  /* 0x0007c80f01007387 */ /* 0x000fe40000100800 */
[----:B------:R-:W-:-:S02]  /*6370*/  IMAD.HI.U32 R3, R7, R20, RZ ;  /* 0x0000001407037227 */ /* 0x000fc400078e00ff */
[----:B------:R-:W-:Y:S02]  /*6380*/  STL [R1+0x7cc], R16 ;  /* 0x0007cc1001007387 */ /* 0x000fe40000100800 */
[----:B------:R-:W-:Y:S02]  /*6390*/  IMAD.MOV R4, RZ, RZ, -R4 ;  /* 0x000000ffff047224 */ /* 0x000fe400078e0a04 */
[----:B------:R-:W-:Y:S02]  /*63a0*/  IMAD.MOV R8, RZ, RZ, -R8 ;  /* 0x000000ffff087224 */ /* 0x000fe400078e0a08 */
[----:B------:R-:W-:Y:S02]  /*63b0*/  IMAD.MOV R3, RZ, RZ, -R3 ;  /* 0x000000ffff037224 */ /* 0x000fe400078e0a03 */
[C---:B------:R-:W-:Y:S02]  /*63c0*/  IMAD R19, R2.reuse, R4, R19 ;  /* 0x0000000402137224 */ /* 0x040fe400078e0213 */
[----:B------:R-:W-:-:S02]  /*63d0*/  IMAD R21, R2, R8, R21 ;  /* 0x0000000802157224 */ /* 0x000fc400078e0215 */
[C---:B------:R-:W-:Y:S02]  /*63e0*/  IMAD R20, R2.reuse, R3, R20 ;  /* 0x0000000302147224 */ /* 0x040fe400078e0214 */
[--C-:B------:R-:W-:Y:S01]  /*63f0*/  @!P4 IMAD.IADD R17, R17, 0x1, -R2.reuse ;  /* 0x000000011111c824 */ /* 0x100fe200078e0a02 */
[----:B------:R-:W-:Y:S01]  /*6400*/  ISETP.GT.U32.AND P4, PT, R2, R19, PT ;  /* 0x000000130200720c */ /* 0x000fe20003f84070 */
[----:B------:R-:W-:Y:S01]  /*6410*/  @!P5 IMAD.IADD R18, R18, 0x1, -R2 ;  /* 0x000000011212d824 */ /* 0x000fe200078e0a02 */
[----:B------:R-:W-:Y:S01]  /*6420*/  ISETP.GT.U32.AND P5, PT, R2, R21, PT ;  /* 0x000000150200720c */ /* 0x000fe20003fa4070 */
[----:B0-----:R-:W-:Y:S02]  /*6430*/  VIADD R12, R6, 0x1c ;  /* 0x0000001c060c7836 */ /* 0x001fe40000000000 */
[----:B------:R-:W-:Y:S01]  /*6440*/  @!P0 IMAD.MOV R17, RZ, RZ, -R17 ;  /* 0x000000ffff118224 */ /* 0x000fe200078e0a11 */
[----:B------:R-:W-:Y:S01]  /*6450*/  ISETP.GT.U32.AND P0, PT, R2, R20, PT ;  /* 0x000000140200720c */ /* 0x000fe20003f04070 */
[C---:B------:R-:W-:Y:S01]  /*6460*/  VIADD R9, R6.reuse, 0x1e ;  /* 0x0000001e06097836 */ /* 0x040fe20000000000 */
[----:B------:R-:W-:Y:S01]  /*6470*/  IABS R23, R12 ;  /* 0x0000000c00177213 */ /* 0x000fe20000000000 */
[C---:B------:R-:W-:Y:S01]  /*6480*/  VIADD R0, R6.reuse, 0x1a ;  /* 0x0000001a06007836 */ /* 0x040fe20000000000 */
[----:B------:R-:W-:Y:S01]  /*6490*/  STL [R1+0x7d0], R17 ;  /* 0x0007d01101007387 */ /* 0x000fe20000100800 */
[----:B------:R-:W-:Y:S01]  /*64a0*/  VIADD R25, R6, 0x18 ;  /* 0x0000001806197836 */ /* 0x000fe20000000000 */
[----:B------:R-:W-:Y:S01]  /*64b0*/  IABS R22, R9 ;  /* 0x0000000900167213 */ /* 0x000fe20000000000 */
[----:B------:R-:W-:Y:S01]  /*64c0*/  IMAD.HI.U32 R3, R7, R23, RZ ;  /* 0x0000001707037227 */ /* 0x000fe200078e00ff */
[----:B------:R-:W-:-:S02]  /*64d0*/  IABS R24, R0 ;  /* 0x0000000000187213 */ /* 0x000fc40000000000 */
[----:B------:R0:W-:Y:S01]  /*64e0*/  STL [R1+0x98], R25 ;  /* 0x0000981901007387 */ /* 0x0001e20000100800 */
[--C-:B------:R-:W-:Y:S02]  /*64f0*/  @!P4 IMAD.IADD R19, R19, 0x1, -R2.reuse ;  /* 0x000000011313c824 */ /* 0x100fe400078e0a02 */
[--C-:B------:R-:W-:Y:S02]  /*6500*/  @!P5 IMAD.IADD R21, R21, 0x1, -R2.reuse ;  /* 0x000000011515d824 */ /* 0x100fe400078e0a02 */
[----:B------:R-:W-:Y:S01]  /*6510*/  IMAD.MOV R3, RZ, RZ, -R3 ;  /* 0x000000ffff037224 */ /* 0x000fe200078e0a03 */
[----:B------:R-:W-:Y:S01]  /*6520*/  ISETP.GT.U32.AND P4, PT, R2, R19, PT ;  /* 0x000000130200720c */ /* 0x000fe20003f84070 */
[----:B------:R-:W-:Y:S01]  /*6530*/  @!P0 IMAD.IADD R20, R20, 0x1, -R2 ;  /* 0x0000000114148824 */ /* 0x000fe200078e0a02 */
[C---:B------:R-:W-:Y:S01]  /*6540*/  ISETP.GT.U32.AND P5, PT, R2.reuse, R21, PT ;  /* 0x000000150200720c */ /* 0x040fe20003fa4070 */
[C---:B------:R-:W-:Y:S01]  /*6550*/  IMAD R23, R2.reuse, R3, R23 ;  /* 0x0000000302177224 */ /* 0x040fe200078e0217 */
[----:B0-----:R-:W-:Y:S01]  /*6560*/  IABS R25, R25 ;  /* 0x0000001900197213 */ /* 0x001fe20000000000 */
[----:B------:R-:W-:Y:S01]  /*6570*/  IMAD.HI.U32 R4, R7, R22, RZ ;  /* 0x0000001607047227 */ /* 0x000fe200078e00ff */
[----:B------:R-:W-:-:S03]  /*6580*/  ISETP.GT.U32.AND P0, PT, R2, R20, PT ;  /* 0x000000140200720c */ /* 0x000fc60003f04070 */
[----:B------:R-:W-:-:S04]  /*6590*/  IMAD.HI.U32 R3, R7, R24, RZ ;  /* 0x0000001807037227 */ /* 0x000fc800078e00ff */
[----:B------:R-:W-:Y:S02]  /*65a0*/  IMAD.MOV R4, RZ, RZ, -R4 ;  /* 0x000000ffff047224 */ /* 0x000fe400078e0a04 */
[----:B------:R-:W-:Y:S02]  /*65b0*/  IMAD.MOV R3, RZ, RZ, -R3 ;  /* 0x000000ffff037224 */ /* 0x000fe400078e0a03 */
[C---:B------:R-:W-:Y:S02]  /*65c0*/  IMAD R22, R2.reuse, R4, R22 ;  /* 0x0000000402167224 */ /* 0x040fe400078e0216 */
[C---:B------:R-:W-:Y:S02]  /*65d0*/  IMAD R24, R2.reuse, R3, R24 ;  /* 0x0000000302187224 */ /* 0x040fe400078e0218 */
[--C-:B------:R-:W-:Y:S01]  /*65e0*/  @!P4 IMAD.IADD R19, R19, 0x1, -R2.reuse ;  /* 0x000000011313c824 */ /* 0x100fe200078e0a02 */
[C---:B------:R-:W-:Y:S01]  /*65f0*/  ISETP.GT.U32.AND P4, PT, R2.reuse, R22, PT ;  /* 0x000000160200720c */ /* 0x040fe20003f84070 */
[--C-:B------:R-:W-:Y:S01]  /*6600*/  @!P5 IMAD.IADD R21, R21, 0x1, -R2.reuse ;  /* 0x000000011515d824 */ /* 0x100fe200078e0a02 */
[----:B------:R-:W-:Y:S01]  /*6610*/  ISETP.GT.U32.AND P5, PT, R2, R24, PT ;  /* 0x000000180200720c */ /* 0x000fe20003fa4070 */
[----:B------:R-:W-:Y:S01]  /*6620*/  @!P0 IMAD.IADD R20, R20, 0x1, -R2 ;  /* 0x0000000114148824 */ /* 0x000fe200078e0a02 */
[----:B------:R-:W-:Y:S01]  /*6630*/  ISETP.GT.U32.AND P0, PT, R2, R23, PT ;  /* 0x000000170200720c */ /* 0x000fe20003f04070 */
[----:B------:R-:W-:-:S02]  /*6640*/  VIADD R11, R6, 0x14 ;  /* 0x00000014060b7836 */ /* 0x000fc40000000000 */
[----:B------:R-:W-:Y:S02]  /*6650*/  @!P1 IMAD.MOV R18, RZ, RZ, -R18 ;  /* 0x000000ffff129224 */ /* 0x000fe400078e0a12 */
[----:B------:R-:W-:Y:S01]  /*6660*/  VIADD R5, R6, 0x16 ;  /* 0x0000001606057836 */ /* 0x000fe20000000000 */
[----:B------:R-:W-:Y:S01]  /*6670*/  IABS R27, R11 ;  /* 0x0000000b001b7213 */ /* 0x000fe20000000000 */
[----:B------:R-:W-:-:S03]  /*6680*/  IMAD.HI.U32 R8, R7, R25, RZ ;  /* 0x0000001907087227 */ /* 0x000fc600078e00ff */
[----:B------:R0:W-:Y:S01]  /*6690*/  STL [R1+0x90], R5 ;  /* 0x0000900501007387 */ /* 0x0001e20000100800 */
[--C-:B------:R-:W-:Y:S01]  /*66a0*/  @!P4 IMAD.IADD R22, R22, 0x1, -R2.reuse ;  /* 0x000000011616c824 */ /* 0x100fe200078e0a02 */
[----:B------:R-:W-:Y:S01]  /*66b0*/  IABS R26, R5 ;  /* 0x00000005001a7213 */ /* 0x000fe20000000000 */
[--C-:B------:R-:W-:Y:S01]  /*66c0*/  @!P5 IMAD.IADD R24, R24, 0x1, -R2.reuse ;  /* 0x000000011818d824 */ /* 0x100fe200078e0a02 */
[----:B------:R-:W-:Y:S01]  /*66d0*/  STL [R1+0x850], R11 ;  /* 0x0008500b01007387 */ /* 0x000fe20000100800 */
[----:B------:R-:W-:Y:S01]  /*66e0*/  @!P0 IMAD.IADD R23, R23, 0x1, -R2 ;  /* 0x0000000117178824 */ /* 0x000fe200078e0a02 */
[C---:B------:R-:W-:Y:S01]  /*66f0*/  ISETP.GT.U32.AND P0, PT, R2.reuse, R22, PT ;  /* 0x000000160200720c */ /* 0x040fe20003f04070 */
[----:B------:R-:W-:Y:S01]  /*6700*/  IMAD.HI.U32 R3, R7, R27, RZ ;  /* 0x0000001b07037227 */ /* 0x000fe200078e00ff */
[C---:B------:R-:W-:Y:S01]  /*6710*/  ISETP.GT.U32.AND P1, PT, R2.reuse, R24, PT ;  /* 0x000000180200720c */ /* 0x040fe20003f24070 */
[----:B------:R-:W-:Y:S01]  /*6720*/  STL [R1+0x85c], R21 ;  /* 0x00085c1501007387 */ /* 0x000fe20000100800 */
[----:B------:R-:W-:Y:S01]  /*6730*/  ISETP.GE.AND P4, PT, R9, RZ, PT ;  /* 0x000000ff0900720c */ /* 0x000fe20003f86270 */
[----:B------:R-:W-:Y:S01]  /*6740*/  IMAD.MOV R8, RZ, RZ, -R8 ;  /* 0x000000ffff087224 */ /* 0x000fe200078e0a08 */
[----:B------:R-:W-:Y:S01]  /*6750*/  ISETP.GT.U32.AND P5, PT, R2, R23, PT ;  /* 0x000000170200720c */ /* 0x000fe20003fa4070 */
[----:B------:R-:W-:Y:S01]  /*6760*/  IMAD.MOV R3, RZ, RZ, -R3 ;  /* 0x000000ffff037224 */ /* 0x000fe200078e0a03 */
[----:B------:R1:W-:Y:S01]  /*6770*/  STL [R1+0x7d4], R18 ;  /* 0x0007d41201007387 */ /* 0x0003e20000100800 */
[----:B0-----:R-:W-:-:S02]  /*6780*/  VIADD R5, R6, 0x12 ;  /* 0x0000001206057836 */ /* 0x001fc40000000000 */
[C---:B------:R-:W-:Y:S02]  /*6790*/  IMAD R25, R2.reuse, R8, R25 ;  /* 0x0000000802197224 */ /* 0x040fe400078e0219 */
[----:B------:R-:W-:Y:S01]  /*67a0*/  IMAD R27, R2, R3, R27 ;  /* 0x00000003021b7224 */ /* 0x000fe200078e021b */
[----:B------:R-:W-:Y:S01]  /*67b0*/  IABS R3, R5 ;  /* 0x0000000500037213 */ /* 0x000fe20000000000 */
[----:B------:R-:W-:Y:S01]  /*67c0*/  VIADD R17, R6, 0xe ;  /* 0x0000000e06117836 */ /* 0x000fe20000000000 */
[----:B------:R0:W-:Y:S01]  /*67d0*/  STL [R1+0x854], R5 ;  /* 0x0008540501007387 */ /* 0x0001e20000100800 */
[--C-:B------:R-:W-:Y:S01]  /*67e0*/  @!P0 IMAD.IADD R22, R22, 0x1, -R2.reuse ;  /* 0x0000000116168824 */ /* 0x100fe200078e0a02 */
[----:B------:R-:W-:Y:S01]  /*67f0*/  ISETP.GT.U32.AND P0, PT, R2, R25, PT ;  /* 0x000000190200720c */ /* 0x000fe20003f04070 */
[----:B-1----:R-:W-:Y:S01]  /*6800*/  VIADD R18, R6, 0x10 ;  /* 0x0000001006127836 */ /* 0x002fe20000000000 */
[----:B------:R-:W-:Y:S01]  /*6810*/  IABS R9, R17 ;  /* 0x0000001100097213 */ /* 0x000fe20000000000 */
[----:B------:R-:W-:Y:S01]  /*6820*/  @!P1 IMAD.IADD R24, R24, 0x1, -R2 ;  /* 0x0000000118189824 */ /* 0x000fe200078e0a02 */
[----:B------:R-:W-:Y:S01]  /*6830*/  ISETP.GT.U32.AND P1, PT, R2, R27, PT ;  /* 0x0000001b0200720c */ /* 0x000fe20003f24070 */
[C---:B------:R-:W-:Y:S01]  /*6840*/  IMAD.HI.U32 R28, R7.reuse, R3, RZ ;  /* 0x00000003071c7227 */ /* 0x040fe200078e00ff */
[----:B------:R-:W-:Y:S01]  /*6850*/  IABS R29, R18 ;  /* 0x00000012001d7213 */ /* 0x000fe20000000000 */
[----:B------:R-:W-:Y:S02]  /*6860*/  STL [R1+0x858], R18 ;  /* 0x0008581201007387 */ /* 0x000fe40000100800 */
[----:B------:R-:W-:-:S02]  /*6870*/  IMAD.HI.U32 R4, R7, R26, RZ ;  /* 0x0000001a07047227 */ /* 0x000fc400078e00ff */
[----:B------:R1:W-:Y:S02]  /*6880*/  STL [R1+0x860], R22 ;  /* 0x0008601601007387 */ /* 0x0003e40000100800 */
[----:B------:R-:W-:Y:S01]  /*6890*/  VIADD R16, R6, 0xc ;  /* 0x0000000c06107836 */ /* 0x000fe20000000000 */
[----:B------:R-:W-:Y:S01]  /*68a0*/  IADD3 R4, PT, PT, -R4, RZ, RZ ;  /* 0x000000ff04047210 */ /* 0x000fe20007ffe1ff */
[----:B------:R-:W-:Y:S02]  /*68b0*/  IMAD.MOV R28, RZ, RZ, -R28 ;  /* 0x000000ffff1c7224 */ /* 0x000fe400078e0a1c */
[----:B------:R-:W-:Y:S01]  /*68c0*/  IMAD.HI.U32 R8, R7, R29, RZ ;  /* 0x0000001d07087227 */ /* 0x000fe200078e00ff */
[----:B------:R-:W-:-:S03]  /*68d0*/  IABS R10, R16 ;  /* 0x00000010000a7213 */ /* 0x000fc60000000000 */
[----:B------:R-:W-:-:S04]  /*68e0*/  IMAD.HI.U32 R11, R7, R9, RZ ;  /* 0x00000009070b7227 */ /* 0x000fc800078e00ff */
[----:B------:R-:W-:Y:S02]  /*68f0*/  IMAD R28, R2, R28, R3 ;  /* 0x0000001c021c7224 */ /* 0x000fe400078e0203 */
[----:B------:R-:W-:Y:S02]  /*6900*/  IMAD.MOV R3, RZ, RZ, -R8 ;  /* 0x000000ffff037224 */ /* 0x000fe400078e0a08 */
[C---:B------:R-:W-:Y:S02]  /*6910*/  VIADD R15, R6.reuse, 0xa ;  /* 0x0000000a060f7836 */ /* 0x040fe40000000000 */
[----:B------:R-:W-:Y:S02]  /*6920*/  IMAD.MOV R8, RZ, RZ, -R11 ;  /* 0x000000ffff087224 */ /* 0x000fe400078e0a0b */
[----:B------:R-:W-:Y:S02]  /*6930*/  VIADD R14, R6, 0x8 ;  /* 0x00000008060e7836 */ /* 0x000fe40000000000 */
[--C-:B------:R-:W-:Y:S01]  /*6940*/  @!P0 IMAD.IADD R25, R25, 0x1, -R2.reuse ;  /* 0x0000000119198824 */ /* 0x100fe200078e0a02 */
[----:B------:R-:W-:Y:S01]  /*6950*/  ISETP.GE.AND P0, PT, R12, RZ, PT ;  /* 0x000000ff0c00720c */ /* 0x000fe20003f06270 */
[----:B------:R-:W-:Y:S01]  /*6960*/  @!P1 IMAD.IADD R27, R27, 0x1, -R2 ;  /* 0x000000011b1b9824 */ /* 0x000fe200078e0a02 */
[----:B------:R-:W-:Y:S01]  /*6970*/  ISETP.GE.AND P1, PT, R0, RZ, PT ;  /* 0x000000ff0000720c */ /* 0x000fe20003f26270 */
[----:B------:R-:W-:-:S02]  /*6980*/  VIADD R13, R6, 0x6 ;  /* 0x00000006060d7836 */ /* 0x000fc40000000000 */
[C---:B------:R-:W-:Y:S02]  /*6990*/  IMAD R26, R2.reuse, R4, R26 ;  /* 0x00000004021a7224 */ /* 0x040fe400078e021a */
[----:B------:R-:W-:Y:S02]  /*69a0*/  IMAD R29, R2, R3, R29 ;  /* 0x00000003021d7224 */ /* 0x000fe400078e021d */
[C---:B------:R-:W-:Y:S02]  /*69b0*/  VIADD R12, R6.reuse, 0x4 ;  /* 0x00000004060c7836 */ /* 0x040fe40000000000 */
[----:B------:R-:W-:Y:S01]  /*69c0*/  VIADD R0, R6, 0x2 ;  /* 0x0000000206007836 */ /* 0x000fe20000000000 */
[----:B------:R-:W-:Y:S01]  /*69d0*/  IABS R6, R15 ;  /* 0x0000000f00067213 */ /* 0x000fe20000000000 */
[----:B------:R-:W-:-:S03]  /*69e0*/  IMAD.HI.U32 R4, R7, R10, RZ ;  /* 0x0000000a07047227 */ /* 0x000fc600078e00ff */
[----:B------:R-:W-:Y:S01]  /*69f0*/  IABS R11, R0 ;  /* 0x00000000000b7213 */ /* 0x000fe20000000000 */
[----:B------:R-:W-:Y:S01]  /*6a00*/  IMAD R3, R2, R8, R9 ;  /* 0x0000000802037224 */ /* 0x000fe200078e0209 */
[----:B------:R-:W-:Y:S01]  /*6a10*/  IABS R8, R14 ;  /* 0x0000000e00087213 */ /* 0x000fe20000000000 */
[----:B------:R-:W-:Y:S01]  /*6a20*/  IMAD.MOV R4, RZ, RZ, -R4 ;  /* 0x000000ffff047224 */ /* 0x000fe200078e0a04 */
[----:B------:R-:W-:Y:S01]  /*6a30*/  IABS R9, R13 ;  /* 0x0000000d00097213 */ /* 0x000fe20000000000 */
[----:B0-----:R-:W-:-:S04]  /*6a40*/  IMAD.HI.U32 R5, R7, R6, RZ ;  /* 0x0000000607057227 */ /* 0x001fc800078e00ff */
[----:B-1----:R-:W-:-:S04]  /*6a50*/  IMAD.HI.U32 R22, R7, R8, RZ ;  /* 0x0000000807167227 */ /* 0x002fc800078e00ff */
[----:B------:R-:W-:-:S04]  /*6a60*/  IMAD.HI.U32 R21, R7, R9, RZ ;  /* 0x0000000907157227 */ /* 0x000fc800078e00ff */
[C---:B------:R-:W-:Y:S01]  /*6a70*/  IMAD R4, R2.reuse, R4, R10 ;  /* 0x0000000402047224 */ /* 0x040fe200078e020a */
[----:B------:R-:W-:Y:S01]  /*6a80*/  IABS R10, R12 ;  /* 0x0000000c000a7213 */ /* 0x000fe20000000000 */
[----:B------:R-:W-:Y:S02]  /*6a90*/  IMAD.MOV R5, RZ, RZ, -R5 ;  /* 0x000000ffff057224 */ /* 0x000fe400078e0a05 */
[----:B------:R-:W-:Y:S02]  /*6aa0*/  IMAD.MOV R22, RZ, RZ, -R22 ;  /* 0x000000ffff167224 */ /* 0x000fe400078e0a16 */
[----:B------:R-:W-:Y:S02]  /*6ab0*/  IMAD.MOV R21, RZ, RZ, -R21 ;  /* 0x000000ffff157224 */ /* 0x000fe400078e0a15 */
[----:B------:R-:W-:Y:S02]  /*6ac0*/  IMAD R6, R2, R5, R6 ;  /* 0x0000000502067224 */ /* 0x000fe400078e0206 */
[----:B------:R-:W-:-:S04]  /*6ad0*/  IMAD.HI.U32 R18, R7, R10, RZ ;  /* 0x0000000a07127227 */ /* 0x000fc800078e00ff */
[----:B------:R-:W-:-:S04]  /*6ae0*/  IMAD.HI.U32 R5, R7, R11, RZ ;  /* 0x0000000b07057227 */ /* 0x000fc800078e00ff */
[C---:B------:R-:W-:Y:S02]  /*6af0*/  IMAD R7, R2.reuse, R22, R8 ;  /* 0x0000001602077224 */ /* 0x040fe400078e0208 */
[----:B------:R-:W2:Y:S01]  /*6b00*/  LDL.LU R22, [R1+0x860] ;  /* 0x0008600001167983 */ /* 0x000ea20000300800 */
[C---:B------:R-:W-:Y:S02]  /*6b10*/  IMAD R8, R2.reuse, R21, R9 ;  /* 0x0000001502087224 */ /* 0x040fe400078e0209 */
[----:B------:R-:W-:Y:S01]  /*6b20*/  IMAD.MOV R18, RZ, RZ, -R18 ;  /* 0x000000ffff127224 */ /* 0x000fe200078e0a12 */
[----:B------:R-:W4:Y:S01]  /*6b30*/  LDL.LU R21, [R1+0x85c] ;  /* 0x00085c0001157983 */ /* 0x000f220000300800 */
[----:B------:R-:W-:Y:S02]  /*6b40*/  @!P2 IMAD.MOV R19, RZ, RZ, -R19 ;  /* 0x000000ffff13a224 */ /* 0x000fe400078e0a13 */
[----:B------:R-:W-:Y:S01]  /*6b50*/  @!P5 IMAD.IADD R23, R23, 0x1, -R2 ;  /* 0x000000011717d824 */ /* 0x000fe200078e0a02 */
[C---:B------:R-:W-:Y:S01]  /*6b60*/  ISETP.GT.U32.AND P5, PT, R2.reuse, R26, PT ;  /* 0x0000001a0200720c */ /* 0x040fe20003fa4070 */
[----:B------:R-:W-:-:S02]  /*6b70*/  IMAD R9, R2, R18, R10 ;  /* 0x0000001202097224 */ /* 0x000fc400078e020a */
[----:B------:R-:W-:Y:S01]  /*6b80*/  @!P3 IMAD.MOV R20, RZ, RZ, -R20 ;  /* 0x000000ffff14b224 */ /* 0x000fe200078e0a14 */
[----:B------:R-:W3:Y:S01]  /*6b90*/  LDL.LU R18, [R1+0x858] ;  /* 0x0008580001127983 */ /* 0x000ee20000300800 */
[----:B------:R-:W-:-:S03]  /*6ba0*/  IMAD.MOV R10, RZ, RZ, -R5 ;  /* 0x000000ffff0a7224 */ /* 0x000fc600078e0a05 */
[----:B------:R-:W3:Y:S01]  /*6bb0*/  LDL.LU R5, [R1+0x854] ;  /* 0x0008540001057983 */ /* 0x000ee20000300800 */
[----:B------:R-:W-:-:S03]  /*6bc0*/  @!P0 IMAD.MOV R23, RZ, RZ, -R23 ;  /* 0x000000ffff178224 */ /* 0x000fc600078e0a17 */
[----:B------:R0:W-:Y:S01]  /*6bd0*/  STL [R1+0x7d8], R19 ;  /* 0x0007d81301007387 */ /* 0x0001e20000100800 */
[----:B------:R-:W-:Y:S02]  /*6be0*/  IMAD R10, R2, R10, R11 ;  /* 0x0000000a020a7224 */ /* 0x000fe400078e020b */
[--C-:B------:R-:W-:Y:S01]  /*6bf0*/  @!P5 IMAD.IADD R26, R26, 0x1, -R2.reuse ;  /* 0x000000011a1ad824 */ /* 0x100fe200078e0a02 */
[----:B------:R-:W-:Y:S01]  /*6c00*/  ISETP.GT.U32.AND P5, PT, R2, R28, PT ;  /* 0x0000001c0200720c */ /* 0x000fe20003fa4070 */
[----:B0-----:R-:W3:Y:S04]  /*6c10*/  LDL.LU R19, [R1+0x90] ;  /* 0x0000900001137983 */ /* 0x001ee80000300800 */
[----:B------:R0:W-:Y:S08]  /*6c20*/  STL [R1+0x7dc], R20 ;  /* 0x0007dc1401007387 */ /* 0x0001f00000100800 */
[----:B------:R-:W-:Y:S01]  /*6c30*/  @!P5 IMAD.IADD R28, R28, 0x1, -R2 ;  /* 0x000000011c1cd824 */ /* 0x000fe200078e0a02 */
[----:B------:R-:W-:Y:S01]  /*6c40*/  ISETP.GT.U32.AND P5, PT, R2, R29, PT ;  /* 0x0000001d0200720c */ /* 0x000fe20003fa4070 */
[----:B0-----:R-:W3:-:S12]  /*6c50*/  LDL.LU R20, [R1+0x98] ;  /* 0x0000980001147983 */ /* 0x001ed80000300800 */
[----:B------:R-:W-:Y:S01]  /*6c60*/  @!P5 IMAD.IADD R29, R29, 0x1, -R2 ;  /* 0x000000011d1dd824 */ /* 0x000fe200078e0a02 */
[----:B------:R-:W-:Y:S01]  /*6c70*/  ISETP.GT.U32.AND P5, PT, R2, R3, PT ;  /* 0x000000030200720c */ /* 0x000fe20003fa4070 */
[----:B--2---:R-:W-:Y:S02]  /*6c80*/  @!P4 IMAD.MOV R22, RZ, RZ, -R22 ;  /* 0x000000ffff16c224 */ /* 0x004fe400078e0a16 */
[----:B----4-:R-:W-:-:S05]  /*6c90*/  @!P6 IMAD.MOV R21, RZ, RZ, -R21 ;  /* 0x000000ffff15e224 */ /* 0x010fca00078e0a15 */
[----:B------:R-:W-:Y:S04]  /*6ca0*/  STL [R1+0x7e0], R21 ;  /* 0x0007e01501007387 */ /* 0x000fe80000100800 */
[----:B------:R-:W-:Y:S04]  /*6cb0*/  STL [R1+0x7e4], R22 ;  /* 0x0007e41601007387 */ /* 0x000fe80000100800 */
[----:B------:R-:W-:Y:S04]  /*6cc0*/  STL [R1+0x7e8], R23 ;  /* 0x0007e81701007387 */ /* 0x000fe80000100800 */
[----:B------:R-:W2:Y:S01]  /*6cd0*/  LDL.LU R11, [R1+0x850] ;  /* 0x00085000010b7983 */ /* 0x000ea20000300800 */
[C---:B------:R-:W-:Y:S01]  /*6ce0*/  ISETP.GT.U32.AND P2, PT, R2.reuse, R25, PT ;  /* 0x000000190200720c */ /* 0x040fe20003f44070 */
[----:B------:R-:W-:Y:S01]  /*6cf0*/  @!P5 IMAD.IADD R3, R3, 0x1, -R2 ;  /* 0x000000010303d824 */ /* 0x000fe200078e0a02 */
[----:B------:R-:W-:-:S02]  /*6d00*/  ISETP.GT.U32.AND P3, PT, R2, R26, PT ;  /* 0x0000001a0200720c */ /* 0x000fc40003f64070 */
[C---:B------:R-:W-:Y:S02]  /*6d10*/  ISETP.GT.U32.AND P5, PT, R2.reuse, R27, PT ;  /* 0x0000001b0200720c */ /* 0x040fe40003fa4070 */
[C---:B------:R-:W-:Y:S01]  /*6d20*/  ISETP.GT.U32.AND P4, PT, R2.reuse, R28, PT ;  /* 0x0000001c0200720c */ /* 0x040fe20003f84070 */
[----:B------:R-:W-:Y:S01]  /*6d30*/  @!P1 IMAD.MOV R24, RZ, RZ, -R24 ;  /* 0x000000ffff189224 */ /* 0x000fe200078e0a18 */
[C---:B------:R-:W-:Y:S02]  /*6d40*/  ISETP.GT.U32.AND P0, PT, R2.reuse, R3, PT ;  /* 0x000000030200720c */ /* 0x040fe40003f04070 */
[----:B------:R-:W-:-:S03]  /*6d50*/  ISETP.GT.U32.AND P1, PT, R2, R4, PT ;  /* 0x000000040200720c */ /* 0x000fc60003f24070 */
[--C-:B------:R-:W-:Y:S01]  /*6d60*/  @!P2 IMAD.IADD R25, R25, 0x1, -R2.reuse ;  /* 0x000000011919a824 */ /* 0x100fe200078e0a02 */
[----:B------:R-:W-:Y:S01]  /*6d70*/  ISETP.GT.U32.AND P2, PT, R2, R6, PT ;  /* 0x000000060200720c */ /* 0x000fe20003f44070 */
[--C-:B------:R-:W-:Y:S01]  /*6d80*/  @!P3 IMAD.IADD R26, R26, 0x1, -R2.reuse ;  /* 0x000000011a1ab824 */ /* 0x100fe200078e0a02 */
[C---:B------:R-:W-:Y:S01]  /*6d90*/  ISETP.GT.U32.AND P3, PT, R2.reuse, R7, PT ;  /* 0x000000070200720c */ /* 0x040fe20003f64070 */
[--C-:B------:R-:W-:Y:S01]  /*6da0*/  @!P5 IMAD.IADD R27, R27, 0x1, -R2.reuse ;  /* 0x000000011b1bd824 */ /* 0x100fe200078e0a02 */
[----:B------:R-:W-:Y:S01]  /*6db0*/  ISETP.GT.U32.AND P5, PT, R2, R8, PT ;  /* 0x000000080200720c */ /* 0x000fe20003fa4070 */
[--C-:B------:R-:W-:Y:S01]  /*6dc0*/  @!P4 IMAD.IADD R28, R28, 0x1, -R2.reuse ;  /* 0x000000011c1cc824 */ /* 0x100fe200078e0a02 */
[C---:B------:R-:W-:Y:S01]  /*6dd0*/  ISETP.GT.U32.AND P4, PT, R2.reuse, R9, PT ;  /* 0x000000090200720c */ /* 0x040fe20003f84070 */
[--C-:B------:R-:W-:Y:S01]  /*6de0*/  @!P0 IMAD.IADD R3, R3, 0x1, -R2.reuse ;  /* 0x0000000103038824 */ /* 0x100fe200078e0a02 */
[----:B------:R-:W-:Y:S01]  /*6df0*/  ISETP.GT.U32.AND P6, PT, R2, R29, PT ;  /* 0x0000001d0200720c */ /* 0x000fe20003fc4070 */
[----:B------:R-:W-:Y:S01]  /*6e00*/  @!P1 IMAD.IADD R4, R4, 0x1, -R2 ;  /* 0x0000000104049824 */ /* 0x000fe200078e0a02 */
[----:B---3--:R-:W-:-:S02]  /*6e10*/  ISETP.GE.AND P0, PT, R20, RZ, PT ;  /* 0x000000ff1400720c */ /* 0x008fc40003f06270 */
[----:B------:R-:W-:Y:S01]  /*6e20*/  ISETP.GE.AND P1, PT, R19, RZ, PT ;  /* 0x000000ff1300720c */ /* 0x000fe20003f26270 */
[--C-:B------:R-:W-:Y:S02]  /*6e30*/  @!P2 IMAD.IADD R6, R6, 0x1, -R2.reuse ;  /* 0x000000010606a824 */ /* 0x100fe400078e0a02 */
[--C-:B------:R-:W-:Y:S01]  /*6e40*/  @!P3 IMAD.IADD R7, R7, 0x1, -R2.reuse ;  /* 0x000000010707b824 */ /* 0x100fe200078e0a02 */
[----:B------:R-:W-:Y:S01]  /*6e50*/  ISETP.GE.AND P3, PT, R5, RZ, PT ;  /* 0x000000ff0500720c */ /* 0x000fe20003f66270 */
[--C-:B------:R-:W-:Y:S01]  /*6e60*/  @!P5 IMAD.IADD R8, R8, 0x1, -R2.reuse ;  /* 0x000000010808d824 */ /* 0x100fe200078e0a02 */
[----:B------:R-:W-:Y:S01]  /*6e70*/  ISETP.GE.AND P5, PT, R18, RZ, PT ;  /* 0x000000ff1200720c */ /* 0x000fe20003fa6270 */
[--C-:B------:R-:W-:Y:S01]  /*6e80*/  @!P4 IMAD.IADD R9, R9, 0x1, -R2.reuse ;  /* 0x000000010909c824 */ /* 0x100fe200078e0a02 */
[----:B------:R-:W-:Y:S01]  /*6e90*/  ISETP.GE.AND P4, PT, R17, RZ, PT ;  /* 0x000000ff1100720c */ /* 0x000fe20003f86270 */
[----:B------:R-:W-:Y:S01]  /*6ea0*/  STL [R1+0x7ec], R24 ;  /* 0x0007ec1801007387 */ /* 0x000fe20000100800 */
[----:B------:R-:W-:-:S02]  /*6eb0*/  @!P6 IMAD.IADD R29, R29, 0x1, -R2 ;  /* 0x000000011d1de824 */ /* 0x000fc400078e0a02 */
[----:B------:R-:W-:Y:S01]  /*6ec0*/  @!P0 IMAD.MOV R25, RZ, RZ, -R25 ;  /* 0x000000ffff198224 */ /* 0x000fe200078e0a19 */
[C---:B------:R-:W-:Y:S01]  /*6ed0*/  ISETP.GT.U32.AND P0, PT, R2.reuse, R4, PT ;  /* 0x000000040200720c */ /* 0x040fe20003f04070 */
[----:B------:R-:W-:Y:S01]  /*6ee0*/  @!P1 IMAD.MOV R26, RZ, RZ, -R26 ;  /* 0x000000ffff1a9224 */ /* 0x000fe200078e0a1a */
[----:B------:R-:W-:Y:S02]  /*6ef0*/  ISETP.GT.U32.AND P1, PT, R2, R6, PT ;  /* 0x000000060200720c */ /* 0x000fe40003f24070 */
[----:B------:R-:W-:Y:S02]  /*6f00*/  @!P3 IADD3 R28, PT, PT, -R28, RZ, RZ ;  /* 0x000000ff1c1cb210 */ /* 0x000fe40007ffe1ff */
[----:B------:R-:W-:Y:S02]  /*6f10*/  @!P5 IMAD.MOV R29, RZ, RZ, -R29 ;  /* 0x000000ffff1dd224 */ /* 0x000fe400078e0a1d */
[----:B------:R-:W-:Y:S01]  /*6f20*/  @!P4 IMAD.MOV R3, RZ, RZ, -R3 ;  /* 0x000000ffff03c224 */ /* 0x000fe200078e0a03 */
[----:B------:R-:W-:-:S04]  /*6f30*/  ISETP.GE.AND P4, PT, R16, RZ, PT ;  /* 0x000000ff1000720c */ /* 0x000fc80003f86270 */
[--C-:B------:R-:W-:Y:S01]  /*6f40*/  @!P0 IMAD.IADD R4, R4, 0x1, -R2.reuse ;  /* 0x0000000104048824 */ /* 0x100fe200078e0a02 */
[----:B------:R-:W-:Y:S01]  /*6f50*/  ISETP.GE.AND P0, PT, R15, RZ, PT ;  /* 0x000000ff0f00720c */ /* 0x000fe20003f06270 */
[--C-:B------:R-:W-:Y:S01]  /*6f60*/  @!P1 IMAD.IADD R6, R6, 0x1, -R2.reuse ;  /* 0x0000000106069824 */ /* 0x100fe200078e0a02 */
[----:B------:R-:W-:Y:S02]  /*6f70*/  ISETP.GE.AND P1, PT, R14, RZ, PT ;  /* 0x000000ff0e00720c */ /* 0x000fe40003f26270 */
[----:B--2---:R-:W-:Y:S02]  /*6f80*/  ISETP.GE.AND P2, PT, R11, RZ, PT ;  /* 0x000000ff0b00720c */ /* 0x004fe40003f46270 */
[----:B------:R-:W2:Y:S04]  /*6f90*/  LDL.LU R11, [R1+0x84c] ;  /* 0x00084c00010b7983 */ /* 0x000ea80000300800 */
[----:B------:R-:W3:Y:S04]  /*6fa0*/  LDL.LU R5, [R1+0x848] ;  /* 0x0008480001057983 */ /* 0x000ee80000300800 */
[----:B------:R-:W-:Y:S03]  /*6fb0*/  STL [R1+0x7f0], R25 ;  /* 0x0007f01901007387 */ /* 0x000fe60000100800 */
[----:B------:R-:W-:Y:S01]  /*6fc0*/  @!P2 IMAD.MOV R27, RZ, RZ, -R27 ;  /* 0x000000ffff1ba224 */ /* 0x000fe200078e0a1b */
[----:B------:R-:W-:Y:S01]  /*6fd0*/  ISETP.GT.U32.AND P2, PT, R2, R7, PT ;  /* 0x000000070200720c */ /* 0x000fe20003f44070 */
[----:B------:R-:W-:Y:S04]  /*6fe0*/  STL [R1+0x7f4], R26 ;  /* 0x0007f41a01007387 */ /* 0x000fe80000100800 */
[----:B------:R-:W-:Y:S04]  /*6ff0*/  STL [R1+0x7f8], R27 ;  /* 0x0007f81b01007387 */ /* 0x000fe80000100800 */
[----:B------:R-:W-:Y:S04]  /*7000*/  STL [R1+0x7fc], R28 ;  /* 0x0007fc1c01007387 */ /* 0x000fe80000100800 */
[----:B------:R-:W-:Y:S04]  /*7010*/  STL [R1+0x800], R29 ;  /* 0x0008001d01007387 */ /* 0x000fe80000100800 */
[----:B------:R0:W-:Y:S04]  /*7020*/  STL [R1+0x804], R3 ;  /* 0x0008040301007387 */ /* 0x0001e80000100800 */
[----:B------:R-:W4:Y:S04]  /*7030*/  LDL.LU R18, [R1+0x34] ;  /* 0x0000340001127983 */ /* 0x000f280000300800 */
[----:B------:R-:W4:Y:S04]  /*7040*/  LDL.LU R17, [R1+0x30] ;  /* 0x0000300001117983 */ /* 0x000f280000300800 */
[----:B------:R-:W4:Y:S01]  /*7050*/  LDL.LU R16, [R1+0x1d0] ;  /* 0x0001d00001107983 */ /* 0x000f220000300800 */
[----:B------:R-:W-:Y:S01]  /*7060*/  @!P2 IMAD.IADD R7, R7, 0x1, -R2 ;  /* 0x000000010707a824 */ /* 0x000fe200078e0a02 */
[----:B------:R-:W-:-:S02]  /*7070*/  ISETP.GE.AND P2, PT, R13, RZ, PT ;  /* 0x000000ff0d00720c */ /* 0x000fc40003f46270 */
[----:B------:R-:W4:Y:S04]  /*7080*/  LDL.LU R15, [R1+0x1d4] ;  /* 0x0001d400010f7983 */ /* 0x000f280000300800 */
[----:B------:R-:W4:Y:S04]  /*7090*/  LDL.LU R14, [R1+0x1d8] ;  /* 0x0001d800010e7983 */ /* 0x000f280000300800 */
[----:B------:R-:W4:Y:S01]  /*70a0*/  LDL.LU R13, [R1+0x28] ;  /* 0x00002800010d7983 */ /* 0x000f220000300800 */
[C---:B------:R-:W-:Y:S02]  /*70b0*/  ISETP.GT.U32.AND P6, PT, R2.reuse, R10, PT ;  /* 0x0000000a0200720c */ /* 0x040fe40003fc4070 */
[----:B------:R-:W-:-:S02]  /*70c0*/  ISETP.GT.U32.AND P3, PT, R2, R8, PT ;  /* 0x000000080200720c */ /* 0x000fc40003f64070 */
[----:B------:R-:W-:-:S09]  /*70d0*/  ISETP.GT.U32.AND P5, PT, R2, R9, PT ;  /* 0x000000090200720c */ /* 0x000fd20003fa4070 */
[----:B------:R-:W-:-:S05]  /*70e0*/  @!P6 IMAD.IADD R10, R10, 0x1, -R2 ;  /* 0x000000010a0ae824 */ /* 0x000fca00078e0a02 */
[----:B------:R-:W-:Y:S01]  /*70f0*/  ISETP.GT.U32.AND P6, PT, R2, R10, PT ;  /* 0x0000000a0200720c */ /* 0x000fe20003fc4070 */
[--C-:B------:R-:W-:Y:S02]  /*7100*/  @!P3 IMAD.IADD R8, R8, 0x1, -R2.reuse ;  /* 0x000000010808b824 */ /* 0x100fe400078e0a02 */
[----:B------:R-:W-:-:S10]  /*7110*/  @!P5 IMAD.IADD R9, R9, 0x1, -R2 ;  /* 0x000000010909d824 */ /* 0x000fd400078e0a02 */
[----:B------:R-:W-:Y:S02]  /*7120*/  @!P6 IMAD.IADD R10, R10, 0x1, -R2 ;  /* 0x000000010a0ae824 */ /* 0x000fe400078e0a02 */
[----:B0-----:R-:W0:Y:S01]  /*7130*/  LDC.64 R2, c[0x0][0x380] ;  /* 0x0000e000ff027b82 */ /* 0x001e220000000a00 */
[----:B------:R-:W-:Y:S02]  /*7140*/  ISETP.GE.AND P3, PT, R12, RZ, PT ;  /* 0x000000ff0c00720c */ /* 0x000fe40003f66270 */
[----:B------:R-:W-:Y:S01]  /*7150*/  ISETP.GE.AND P5, PT, R0, RZ, PT ;  /* 0x000000ff0000720c */ /* 0x000fe20003fa6270 */
[----:B------:R-:W-:Y:S01]  /*7160*/  @!P4 IMAD.MOV R4, RZ, RZ, -R4 ;  /* 0x000000ffff04c224 */ /* 0x000fe200078e0a04 */
[----:B------:R-:W4:Y:S01]  /*7170*/  LDL.LU R12, [R1+0x70] ;  /* 0x00007000010c7983 */ /* 0x000f220000300800 */
[----:B------:R-:W-:Y:S02]  /*7180*/  @!P0 IMAD.MOV R6, RZ, RZ, -R6 ;  /* 0x000000ffff068224 */ /* 0x000fe400078e0a06 */
[----:B------:R-:W-:Y:S01]  /*7190*/  @!P1 IMAD.MOV R7, RZ, RZ, -R7 ;  /* 0x000000ffff079224 */ /* 0x000fe200078e0a07 */
[----:B------:R-:W4:Y:S01]  /*71a0*/  LDL.LU R0, [R1+0x1cc] ;  /* 0x0001cc0001007983 */ /* 0x000f220000300800 */
[----:B------:R-:W-:-:S04]  /*71b0*/  @!P2 IMAD.MOV R8, RZ, RZ, -R8 ;  /* 0x000000ffff08a224 */ /* 0x000fc800078e0a08 */
[----:B------:R-:W-:Y:S02]  /*71c0*/  @!P3 IMAD.MOV R9, RZ, RZ, -R9 ;  /* 0x000000ffff09b224 */ /* 0x000fe400078e0a09 */
[----:B------:R-:W-:Y:S01]  /*71d0*/  @!P5 IMAD.MOV R10, RZ, RZ, -R10 ;  /* 0x000000ffff0ad224 */ /* 0x000fe200078e0a0a */
[----:B0-----:R2:W-:Y:S04]  /*71e0*/  STL.64 [R1+0x8], R2 ;  /* 0x0000080201007387 */ /* 0x0015e80000100a00 */
[----:B------:R0:W-:Y:S04]  /*71f0*/  STL [R1+0x808], R4 ;  /* 0x0008080401007387 */ /* 0x0001e80000100800 */
[----:B------:R-:W-:Y:S04]  /*7200*/  STL [R1+0x80c], R6 ;  /* 0x00080c0601007387 */ /* 0x000fe80000100800 */
[----:B------:R-:W-:Y:S04]  /*7210*/  STL [R1+0x810], R7 ;  /* 0x0008100701007387 */ /* 0x000fe80000100800 */
[----:B------:R-:W-:Y:S04]  /*7220*/  STL [R1+0x814], R8 ;  /* 0x0008140801007387 */ /* 0x000fe80000100800 */
[----:B------:R-:W-:Y:S04]  /*7230*/  STL [R1+0x818], R9 ;  /* 0x0008180901007387 */ /* 0x000fe80000100800 */
[----:B------:R-:W-:Y:S01]  /*7240*/  STL [R1+0x81c], R10 ;  /* 0x00081c0a01007387 */ /* 0x000fe20000100800 */
[----:B---3--:R-:W-:-:S02]  /*7250*/  ISETP.NE.AND P6, PT, R5, RZ, PT ;  /* 0x000000ff0500720c */ /* 0x008fc40003fc5270 */
[----:B------:R-:W-:-:S04]  /*7260*/  LOP3.LUT R5, RZ, R5, RZ, 0x33, !PT ;  /* 0x00000005ff057212 */ /* 0x000fc800078e33ff */
[----:B--2---:R-:W-:-:S05]  /*7270*/  SEL R2, R5, R11, !P6 ;  /* 0x0000000b05027207 */ /* 0x004fca0007000000 */
[----:B------:R1:W-:Y:S01]  /*7280*/  STL [R1+0x820], R2 ;  /* 0x0008200201007387 */ /* 0x0003e20000100800 */
[C---:B----4-:R-:W-:Y:S02]  /*7290*/  SEL R3, R5.reuse, R18, !P6 ;  /* 0x0000001205037207 */ /* 0x050fe40007000000 */
[----:B0-----:R-:W-:-:S03]  /*72a0*/  SEL R4, R5, R17, !P6 ;  /* 0x0000001105047207 */ /* 0x001fc60007000000 */
[----:B------:R0:W-:Y:S01]  /*72b0*/  STL [R1+0x34], R3 ;  /* 0x0000340301007387 */ /* 0x0001e20000100800 */
[----:B-1----:R-:W-:-:S03]  /*72c0*/  SEL R2, R5, R16, !P6 ;  /* 0x0000001005027207 */ /* 0x002fc60007000000 */
[----:B------:R1:W-:Y:S04]  /*72d0*/  STL [R1+0x2c], R4 ;  /* 0x00002c0401007387 */ /* 0x0003e80000100800 */
[----:B------:R2:W-:Y:S01]  /*72e0*/  STL [R1+0x30], R2 ;  /* 0x0000300201007387 */ /* 0x0005e20000100800 */
[C---:B0-----:R-:W-:Y:S02]  /*72f0*/  SEL R3, R5.reuse, R15, !P6 ;  /* 0x0000000f05037207 */ /* 0x041fe40007000000 */
[----:B-1----:R-:W-:-:S03]  /*7300*/  SEL R4, R5, R14, !P6 ;  /* 0x0000000e05047207 */ /* 0x002fc60007000000 */
[----:B------:R-:W-:Y:S01]  /*7310*/  STL [R1+0x38], R3 ;  /* 0x0000380301007387 */ /* 0x000fe20000100800 */
[----:B--2---:R-:W-:-:S03]  /*7320*/  SEL R2, R5, R13, !P6 ;  /* 0x0000000d05027207 */ /* 0x004fc60007000000 */
[----:B------:R-:W-:Y:S04]  /*7330*/  STL [R1+0x40], R4 ;  /* 0x0000400401007387 */ /* 0x000fe80000100800 */
[----:B------:R0:W-:Y:S04]  /*7340*/  STL [R1+0x28], R2 ;  /* 0x0000280201007387 */ /* 0x0001e80000100800 */
[----:B0-----:R-:W2:Y:S01]  /*7350*/  LDL.LU R2, [R1+0xa8] ;  /* 0x0000a80001027983 */ /* 0x001ea20000300800 */
[C---:B------:R-:W-:Y:S02]  /*7360*/  SEL R3, R5.reuse, R12, !P6 ;  /* 0x0000000c05037207 */ /* 0x040fe40007000000 */
[----:B------:R-:W-:-:S03]  /*7370*/  SEL R0, R5, R0, !P6 ;  /* 0x0000000005007207 */ /* 0x000fc60007000000 */
[----:B------:R-:W-:Y:S04]  /*7380*/  STL [R1+0x48], R3 ;  /* 0x0000480301007387 */ /* 0x000fe80000100800 */
[----:B--2---:R0:W-:Y:S04]  /*7390*/  STL [R1+0x83c], R2 ;  /* 0x00083c0201007387 */ /* 0x0041e80000100800 */
[----:B------:R-:W-:Y:S04]  /*73a0*/  STL [R1+0x4c], R0 ;  /* 0x00004c0001007387 */ /* 0x000fe80000100800 */
[----:B0-----:R-:W2:Y:S04]  /*73b0*/  LDL.LU R2, [R1+0xa0] ;  /* 0x0000a00001027983 */ /* 0x001ea80000300800 */
[----:B--2---:R0:W-:Y:S04]  /*73c0*/  STL [R1+0x840], R2 ;  /* 0x0008400201007387 */ /* 0x0041e80000100800 */
[----:B0-----:R-:W2:Y:S04]  /*73d0*/  LDL.LU R2, [R1+0x9c] ;  /* 0x00009c0001027983 */ /* 0x001ea80000300800 */
[----:B--2---:R0:W-:Y:S04]  /*73e0*/  STL [R1+0x844], R2 ;  /* 0x0008440201007387 */ /* 0x0041e80000100800 */
[----:B0-----:R-:W2:Y:S04]  /*73f0*/  LDL.LU R2, [R1+0x8c] ;  /* 0x00008c0001027983 */ /* 0x001ea80000300800 */
[----:B------:R-:W3:Y:S04]  /*7400*/  LDL.LU R11, [R1+0x198] ;  /* 0x00019800010b7983 */ /* 0x000ee80000300800 */
[----:B------:R-:W4:Y:S04]  /*7410*/  LDL.LU R10, [R1+0x1a8] ;  /* 0x0001a800010a7983 */ /* 0x000f280000300800 */
[----:B------:R-:W3:Y:S04]  /*7420*/  LDL.LU R9, [R1+0x1bc] ;  /* 0x0001bc0001097983 */ /* 0x000ee80000300800 */
        /* <DEDUP_REMOVED lines=23> */
[----:B------:R-:W3:Y:S01]  /*75a0*/  LDL.LU R0, [R1+0x144] ;  /* 0x0001440001007983 */ /* 0x000ee20000300800 */
[----:B--2---:R-:W-:-:S05]  /*75b0*/  SEL R2, R5, R2, !P6 ;  /* 0x0000000205027207 */ /* 0x004fca0007000000 */
[----:B------:R0:W-:Y:S04]  /*75c0*/  STL [R1+0x50], R2 ;  /* 0x0000500201007387 */ /* 0x0001e80000100800 */
[----:B0-----:R-:W2:Y:S02]  /*75d0*/  LDL.LU R2, [R1+0x844] ;  /* 0x0008440001027983 */ /* 0x001ea40000300800 */
[----:B--2---:R-:W-:-:S05]  /*75e0*/  SEL R2, R5, R2, !P6 ;  /* 0x0000000205027207 */ /* 0x004fca0007000000 */
[----:B------:R0:W-:Y:S04]  /*75f0*/  STL [R1+0x54], R2 ;  /* 0x0000540201007387 */ /* 0x0001e80000100800 */
[----:B0-----:R-:W2:Y:S02]  /*7600*/  LDL.LU R2, [R1+0x840] ;  /* 0x0008400001027983 */ /* 0x001ea40000300800 */
[----:B--2---:R-:W-:-:S05]  /*7610*/  SEL R2, R5, R2, !P6 ;  /* 0x0000000205027207 */ /* 0x004fca0007000000 */
[----:B------:R0:W-:Y:S04]  /*7620*/  STL [R1+0x64], R2 ;  /* 0x0000640201007387 */ /* 0x0001e80000100800 */
[----:B0-----:R-:W2:Y:S01]  /*7630*/  LDL.LU R2, [R1+0x83c] ;  /* 0x00083c0001027983 */ /* 0x001ea20000300800 */
[C---:B----4-:R-:W-:Y:S02]  /*7640*/  SEL R10, R5.reuse, R10, !P6 ;  /* 0x0000000a050a7207 */ /* 0x050fe40007000000 */
[C---:B---3--:R-:W-:Y:S02]  /*7650*/  SEL R9, R5.reuse, R9, !P6 ;  /* 0x0000000905097207 */ /* 0x048fe40007000000 */
[C---:B------:R-:W-:Y:S02]  /*7660*/  SEL R7, R5.reuse, R7, !P6 ;  /* 0x0000000705077207 */ /* 0x040fe40007000000 */
[----:B------:R-:W-:-:S02]  /*7670*/  SEL R6, R5, R6, !P6 ;  /* 0x0000000605067207 */ /* 0x000fc40007000000 */
[C---:B------:R-:W-:Y:S02]  /*7680*/  SEL R3, R5.reuse, R3, !P6 ;  /* 0x0000000305037207 */ /* 0x040fe40007000000 */
[----:B--2---:R-:W-:-:S05]  /*7690*/  SEL R2, R5, R2, !P6 ;  /* 0x0000000205027207 */ /* 0x004fca0007000000 */
[----:B------:R0:W-:Y:S02]  /*76a0*/  STL [R1+0x68], R2 ;  /* 0x0000680201007387 */ /* 0x0001e40000100800 */
[----:B0-----:R-:W-:-:S05]  /*76b0*/  SEL R2, R5, R11, !P6 ;  /* 0x0000000b05027207 */ /* 0x001fca0007000000 */
[----:B------:R0:W-:Y:S04]  /*76c0*/  STL [R1+0x70], R2 ;  /* 0x0000700201007387 */ /* 0x0001e80000100800 */
[----:B------:R-:W-:Y:S01]  /*76d0*/  STL [R1+0x78], R10 ;  /* 0x0000780a01007387 */ /* 0x000fe20000100800 */
[----:B0-----:R-:W-:-:S03]  /*76e0*/  SEL R2, R5, R8, !P6 ;  /* 0x0000000805027207 */ /* 0x001fc60007000000 */
[----:B------:R-:W-:Y:S04]  /*76f0*/  STL [R1+0x8c], R9 ;  /* 0x00008c0901007387 */ /* 0x000fe80000100800 */
[----:B------:R0:W-:Y:S04]  /*7700*/  STL [R1+0x90], R2 ;  /* 0x0000900201007387 */ /* 0x0001e80000100800 */
[----:B------:R-:W-:Y:S01]  /*7710*/  STL [R1+0x98], R7 ;  /* 0x0000980701007387 */ /* 0x000fe20000100800 */
[----:B0-----:R-:W-:-:S03]  /*7720*/  SEL R2, R5, R4, !P6 ;  /* 0x0000000405027207 */ /* 0x001fc60007000000 */
[----:B------:R-:W-:Y:S01]  /*7730*/  STL [R1+0x9c], R6 ;  /* 0x00009c0601007387 */ /* 0x000fe20000100800 */
[----:B------:R-:W-:-:S03]  /*7740*/  SEL R4, R5, R29, !P6 ;  /* 0x0000001d05047207 */ /* 0x000fc60007000000 */
[----:B------:R0:W-:Y:S04]  /*7750*/  STL [R1+0xa0], R2 ;  /* 0x0000a00201007387 */ /* 0x0001e80000100800 */
[----:B------:R1:W-:Y:S01]  /*7760*/  STL [R1+0xa8], R3 ;  /* 0x0000a80301007387 */ /* 0x0003e20000100800 */
[----:B0-----:R-:W-:-:S03]  /*7770*/  SEL R2, R5, R28, !P6 ;  /* 0x0000001c05027207 */ /* 0x001fc60007000000 */
[----:B------:R0:W-:Y:S01]  /*7780*/  STL [R1+0xb0], R4 ;  /* 0x0000b00401007387 */ /* 0x0001e20000100800 */
[----:B-1----:R-:W-:-:S03]  /*7790*/  SEL R3, R5, R27, !P6 ;  /* 0x0000001b05037207 */ /* 0x002fc60007000000 */
[----:B------:R1:W-:Y:S01]  /*77a0*/  STL [R1+0xb4], R2 ;  /* 0x0000b40201007387 */ /* 0x0003e20000100800 */
[----:B0-----:R-:W-:-:S03]  /*77b0*/  SEL R4, R5, R26, !P6 ;  /* 0x0000001a05047207 */ /* 0x001fc60007000000 */
[----:B------:R0:W-:Y:S01]  /*77c0*/  STL [R1+0xc4], R3 ;  /* 0x0000c40301007387 */ /* 0x0001e20000100800 */
[----:B-1----:R-:W-:-:S03]  /*77d0*/  SEL R2, R5, R25, !P6 ;  /* 0x0000001905027207 */ /* 0x002fc60007000000 */
[----:B------:R1:W-:Y:S04]  /*77e0*/  STL [R1+0xc8], R4 ;  /* 0x0000c80401007387 */ /* 0x0003e80000100800 */
[----:B------:R2:W-:Y:S01]  /*77f0*/  STL [R1+0xcc], R2 ;  /* 0x0000cc0201007387 */ /* 0x0005e20000100800 */
[C---:B0-----:R-:W-:Y:S02]  /*7800*/  SEL R3, R5.reuse, R24, !P6 ;  /* 0x0000001805037207 */ /* 0x041fe40007000000 */
[----:B-1----:R-:W-:-:S03]  /*7810*/  SEL R4, R5, R23, !P6 ;  /* 0x0000001705047207 */ /* 0x002fc60007000000 */
[----:B------:R0:W-:Y:S01]  /*7820*/  STL [R1+0xd0], R3 ;  /* 0x0000d00301007387 */ /* 0x0001e20000100800 */
[----:B--2---:R-:W-:-:S03]  /*7830*/  SEL R2, R5, R22, !P6 ;  /* 0x0000001605027207 */ /* 0x004fc60007000000 */
        /* <DEDUP_REMOVED lines=166> */
[C---:B---3--:R-:W-:Y:S02]  /*82a0*/  SEL R10, R5.reuse, R10, !P6 ;  /* 0x0000000a050a7207 */ /* 0x048fe40007000000 */
[C---:B----4-:R-:W-:Y:S02]  /*82b0*/  SEL R9, R5.reuse, R9, !P6 ;  /* 0x0000000905097207 */ /* 0x050fe40007000000 */
[C---:B------:R-:W-:Y:S02]  /*82c0*/  SEL R8, R5.reuse, R8, !P6 ;  /* 0x0000000805087207 */ /* 0x040fe40007000000 */
[----:B------:R-:W-:-:S02]  /*82d0*/  SEL R7, R5, R7, !P6 ;  /* 0x0000000705077207 */ /* 0x000fc40007000000 */
[C---:B------:R-:W-:Y:S02]  /*82e0*/  SEL R6, R5.reuse, R6, !P6 ;  /* 0x0000000605067207 */ /* 0x040fe40007000000 */
[C---:B------:R-:W-:Y:S02]  /*82f0*/  SEL R4, R5.reuse, R4, !P6 ;  /* 0x0000000405047207 */ /* 0x040fe40007000000 */
[C---:B------:R-:W-:Y:S02]  /*8300*/  SEL R3, R5.reuse, R3, !P6 ;  /* 0x0000000305037207 */ /* 0x040fe40007000000 */
[C---:B------:R-:W-:Y:S02]  /*8310*/  SEL R29, R5.reuse, R29, !P6 ;  /* 0x0000001d051d7207 */ /* 0x040fe40007000000 */
        /* <DEDUP_REMOVED lines=18> */
[----:B--2---:R-:W-:-:S05]  /*8440*/  SEL R2, R5, R2, !P6 ;  /* 0x0000000205027207 */ /* 0x004fca0007000000 */
[----:B------:R0:W-:Y:S04]  /*8450*/  STL [R1+0x134], R2 ;  /* 0x0001340201007387 */ /* 0x0001e80000100800 */
[----:B0-----:R-:W2:Y:S04]  /*8460*/  LDL.LU R2, [R1+0x820] ;  /* 0x0008200001027983 */ /* 0x001ea80000300800 */
[----:B------:R0:W-:Y:S04]  /*8470*/  STL [R1+0x130], R10 ;  /* 0x0001300a01007387 */ /* 0x0001e80000100800 */
[----:B0-----:R-:W3:Y:S04]  /*8480*/  LDL.LU R10, [R1+0x81c] ;  /* 0x00081c00010a7983 */ /* 0x001ee80000300800 */
[----:B------:R0:W-:Y:S04]  /*8490*/  STL [R1+0x12c], R9 ;  /* 0x00012c0901007387 */ /* 0x0001e80000100800 */
[----:B0-----:R-:W4:Y:S04]  /*84a0*/  LDL.LU R9, [R1+0x818] ;  /* 0x0008180001097983 */ /* 0x001f280000300800 */
[----:B------:R0:W-:Y:S04]  /*84b0*/  STL [R1+0x128], R8 ;  /* 0x0001280801007387 */ /* 0x0001e80000100800 */
[----:B0-----:R-:W2:Y:S04]  /*84c0*/  LDL.LU R8, [R1+0x814] ;  /* 0x0008140001087983 */ /* 0x001ea80000300800 */
        /* <DEDUP_REMOVED lines=11> */
[----:B0-----:R-:W3:Y:S04]  /*8580*/  LDL.LU R28, [R1+0x7fc] ;  /* 0x0007fc00011c7983 */ /* 0x001ee80000300800 */
[----:B------:R0:W-:Y:S04]  /*8590*/  STL [R1+0xf0], R27 ;  /* 0x0000f01b01007387 */ /* 0x0001e80000100800 */
[----:B0-----:R-:W4:Y:S04]  /*85a0*/  LDL.LU R27, [R1+0x7f8] ;  /* 0x0007f800011b7983 */ /* 0x001f280000300800 */
        /* <DEDUP_REMOVED lines=31> */
[----:B0-----:R-:W4:Y:S01]  /*87a0*/  LDL.LU R0, [R1+0x7b8] ;  /* 0x0007b80001007983 */ /* 0x001f220000300800 */
[----:B------:R-:W-:-:S05]  /*87b0*/  SEL R11, R5, R11, !P6 ;  /* 0x0000000b050b7207 */ /* 0x000fca0007000000 */
[----:B------:R0:W-:Y:S01]  /*87c0*/  STL [R1+0x58], R11 ;  /* 0x0000580b01007387 */ /* 0x0001e20000100800 */
[C---:B--2---:R-:W-:Y:S02]  /*87d0*/  SEL R29, R5.reuse, R29, !P6 ;  /* 0x0000001d051d7207 */ /* 0x044fe40007000000 */
[C---:B---3--:R-:W-:Y:S02]  /*87e0*/  SEL R28, R5.reuse, R28, !P6 ;  /* 0x0000001c051c7207 */ /* 0x048fe40007000000 */
[C---:B----4-:R-:W-:Y:S02]  /*87f0*/  SEL R27, R5.reuse, R27, !P6 ;  /* 0x0000001b051b7207 */ /* 0x050fe40007000000 */
        /* <DEDUP_REMOVED lines=9> */
[C---:B0-----:R-:W-:Y:S02]  /*8890*/  SEL R11, R5.reuse, R0, !P6 ;  /* 0x00000000050b7207 */ /* 0x041fe40007000000 */
[----:B------:R-:W2:Y:S04]  /*88a0*/  LDL.LU R0, [R1+0x7b4] ;  /* 0x0007b40001007983 */ /* 0x000ea80000300800 */
[----:B------:R0:W-:Y:S02]  /*88b0*/  STL [R1+0x44], R11 ;  /* 0x0000440b01007387 */ /* 0x0001e40000100800 */
[C---:B0-----:R-:W-:Y:S02]  /*88c0*/  SEL R11, R5.reuse, R12, !P6 ;  /* 0x0000000c050b7207 */ /* 0x041fe40007000000 */
        /* <DEDUP_REMOVED lines=8> */
[----:B------:R-:W-:Y:S01]  /*8950*/  STL [R1+0x14], R13 ;  /* 0x0000140d01007387 */ /* 0x000fe20000100800 */
[----:B-1----:R-:W-:-:S03]  /*8960*/  SEL R11, R5, R18, !P6 ;  /* 0x00000012050b7207 */ /* 0x002fc60007000000 */
[----:B------:R-:W3:Y:S04]  /*8970*/  LDL.LU R15, [R1+0x8] ;  /* 0x00000800010f7983 */ /* 0x000ee80000300800 */
[----:B------:R-:W-:Y:S04]  /*8980*/  STL [R1+0x10], R12 ;  /* 0x0000100c01007387 */ /* 0x000fe80000100800 */
[----:B------:R-:W4:Y:S04]  /*8990*/  LDL.LU R17, [R1+0x28] ;  /* 0x0000280001117983 */ /* 0x000f280000300800 */
[----:B------:R-:W-:Y:S04]  /*89a0*/  STL [R1+0x4], R11 ;  /* 0x0000040b01007387 */ /* 0x000fe80000100800 */
        /* <DEDUP_REMOVED lines=8> */
[----:B------:R0:W-:Y:S01]  /*8a30*/  STL [R1+0x744], R23 ;  /* 0x0007441701007387 */ /* 0x0001e20000100800 */
[----:B------:R-:W-:-:S03]  /*8a40*/  SEL R11, R5, R3, !P6 ;  /* 0x00000003050b7207 */ /* 0x000fc60007000000 */
        /* <DEDUP_REMOVED lines=8> */
[C---:B------:R-:W-:Y:S02]  /*8ad0*/  SEL R14, R5.reuse, R7, !P6 ;  /* 0x00000007050e7207 */ /* 0x040fe40007000000 */
[----:B------:R-:W1:Y:S01]  /*8ae0*/  LDC.64 R6, c[0x0][0x388] ;  /* 0x0000e200ff067b82 */ /* 0x000e620000000a00 */
        /* <DEDUP_REMOVED lines=9> */
[----:B------:R-:W4:Y:S04]  /*8b80*/  LDL.LU R4, [R1+0xc] ;  /* 0x00000c0001047983 */ /* 0x000f280000300800 */
[----:B------:R0:W-:Y:S04]  /*8b90*/  STL [R1+0x764], R12 ;  /* 0x0007640c01007387 */ /* 0x0001e80000100800 */
[----:B0-----:R-:W4:Y:S04]  /*8ba0*/  LDL.LU R12, [R1+0x30] ;  /* 0x00003000010c7983 */ /* 0x001f280000300800 */
[----:B------:R0:W-:Y:S04]  /*8bb0*/  STL [R1+0x768], R13 ;  /* 0x0007680d01007387 */ /* 0x0001e80000100800 */
[----:B0-----:R-:W4:Y:S04]  /*8bc0*/  LDL.LU R13, [R1+0x2c] ;  /* 0x00002c00010d7983 */ /* 0x001f280000300800 */
[----:B------:R0:W-:Y:S04]  /*8bd0*/  STL [R1+0x76c], R14 ;  /* 0x00076c0e01007387 */ /* 0x0001e80000100800 */
[----:B0-----:R-:W4:Y:S01]  /*8be0*/  LDL.LU R14, [R1+0x34] ;  /* 0x00003400010e7983 */ /* 0x001f220000300800 */
[----:B------:R-:W-:-:S02]  /*8bf0*/  SEL R16, R5, R9, !P6 ;  /* 0x0000000905107207 */ /* 0x000fc40007000000 */
[C---:B------:R-:W-:Y:S01]  /*8c00*/  SEL R18, R5.reuse, R10, !P6 ;  /* 0x0000000a05127207 */ /* 0x040fe20007000000 */
[----:B------:R-:W-:Y:S02]  /*8c10*/  IMAD R10, R2, UR7, RZ ;  /* 0x00000007020a7c24 */ /* 0x000fe4000f8e02ff */
[----:B--2---:R-:W-:Y:S01]  /*8c20*/  IMAD R0, R0, UR9, RZ ;  /* 0x0000000900007c24 */ /* 0x004fe2000f8e02ff */
[----:B------:R-:W0:Y:S04]  /*8c30*/  LDCU UR9, c[0x0][0x3a8] ;  /* 0x00007500ff0977ac */ /* 0x000e280008000800 */
[----:B---3--:R-:W-:Y:S02]  /*8c40*/  LEA R3, P0, R0, R15, 0x1 ;  /* 0x0000000f00037211 */ /* 0x008fe400078008ff */
[----:B------:R-:W-:-:S03]  /*8c50*/  SEL R15, R5, R8, !P6 ;  /* 0x00000008050f7207 */ /* 0x000fc60007000000 */
[----:B------:R2:W-:Y:S04]  /*8c60*/  STL [R1+0x6ec], R3 ;  /* 0x0006ec0301007387 */ /* 0x0005e80000100800 */
[----:B------:R-:W-:Y:S04]  /*8c70*/  STL [R1+0x770], R15 ;  /* 0x0007700f01007387 */ /* 0x000fe80000100800 */
[----:B------:R-:W-:Y:S04]  /*8c80*/  STL [R1+0x774], R16 ;  /* 0x0007741001007387 */ /* 0x000fe80000100800 */
[----:B------:R-:W-:Y:S01]  /*8c90*/  STL [R1+0x778], R18 ;  /* 0x0007781201007387 */ /* 0x000fe20000100800 */
[----:B----4-:R-:W-:-:S02]  /*8ca0*/  IMAD R17, R17, UR7, RZ ;  /* 0x0000000711117c24 */ /* 0x010fc4000f8e02ff */
[----:B--2---:R-:W-:Y:S01]  /*8cb0*/  IMAD R3, R27, UR7, RZ ;  /* 0x000000071b037c24 */ /* 0x004fe2000f8e02ff */
[----:B------:R-:W-:Y:S01]  /*8cc0*/  LEA.HI.X.SX32 R4, R0, R4, 0x1, P0 ;  /* 0x0000000400047211 */ /* 0x000fe200000f0eff */
[----:B------:R-:W-:-:S04]  /*8cd0*/  IMAD R2, R11, UR7, RZ ;  /* 0x000000070b027c24 */ /* 0x000fc8000f8e02ff */
[----:B------:R-:W-:Y:S01]  /*8ce0*/  STL [R1+0x6f0], R4 ;  /* 0x0006f00401007387 */ /* 0x000fe20000100800 */
[----:B------:R-:W-:-:S03]  /*8cf0*/  IMAD R0, R29, UR7, RZ ;  /* 0x000000071d007c24 */ /* 0x000fc6000f8e02ff */
[----:B-1----:R-:W-:Y:S04]  /*8d00*/  STL [R1+0x780], R6 ;  /* 0x0007800601007387 */ /* 0x002fe80000100800 */
[----:B------:R-:W-:Y:S01]  /*8d10*/  STL [R1+0x77c], R7 ;  /* 0x00077c0701007387 */ /* 0x000fe20000100800 */
[----:B------:R-:W-:-:S03]  /*8d20*/  IMAD R5, R12, UR7, RZ ;  /* 0x000000070c057c24 */ /* 0x000fc6000f8e02ff */
[----:B------:R-:W-:Y:S01]  /*8d30*/  STL [R1+0x784], R10 ;  /* 0x0007840a01007387 */ /* 0x000fe20000100800 */
[----:B------:R-:W-:Y:S02]  /*8d40*/  IMAD R8, R13, UR7, RZ ;  /* 0x000000070d087c24 */ /* 0x000fe4000f8e02ff */
[----:B------:R-:W-:-:S05]  /*8d50*/  IMAD R9, R14, UR7, RZ ;  /* 0x000000070e097c24 */ /* 0x000fca000f8e02ff */
[----:B------:R-:W-:Y:S04]  /*8d60*/  STL [R1+0x788], R9 ;  /* 0x0007880901007387 */ /* 0x000fe80000100800 */
[----:B------:R-:W-:Y:S04]  /*8d70*/  STL [R1+0x78c], R8 ;  /* 0x00078c0801007387 */ /* 0x000fe80000100800 */
[----:B------:R-:W-:Y:S04]  /*8d80*/  STL [R1+0x790], R5 ;  /* 0x0007900501007387 */ /* 0x000fe80000100800 */
[----:B------:R-:W-:Y:S04]  /*8d90*/  STL [R1+0x794], R2 ;  /* 0x0007940201007387 */ /* 0x000fe80000100800 */
[----:B------:R1:W-:Y:S04]  /*8da0*/  STL [R1+0x798], R0 ;  /* 0x0007980001007387 */ /* 0x0003e80000100800 */
[----:B------:R-:W-:Y:S01]  /*8db0*/  STL [R1+0x79c], R17 ;  /* 0x00079c1101007387 */ /* 0x000fe20000100800 */
[----:B-1----:R-:W-:-:S02]  /*8dc0*/  IMAD R0, R28, UR7, RZ ;  /* 0x000000071c007c24 */ /* 0x002fc4000f8e02ff */
[----:B------:R-:W-:-:S03]  /*8dd0*/  IMAD R2, R26, UR7, RZ ;  /* 0x000000071a027c24 */ /* 0x000fc6000f8e02ff */
[----:B------:R1:W-:Y:S04]  /*8de0*/  STL [R1], R0 ;  /* 0x0000000001007387 */ /* 0x0003e80000100800 */
[----:B------:R2:W-:Y:S01]  /*8df0*/  STL [R1+0x8], R3 ;  /* 0x0000080301007387 */ /* 0x0005e20000100800 */
[----:B-1----:R-:W-:-:S03]  /*8e00*/  IMAD R0, R25, UR7, RZ ;  /* 0x0000000719007c24 */ /* 0x002fc6000f8e02ff */
[----:B------:R1:W-:Y:S01]  /*8e10*/  STL [R1+0xc], R2 ;  /* 0x00000c0201007387 */ /* 0x0003e20000100800 */
[----:B--2---:R-:W-:-:S03]  /*8e20*/  IMAD R3, R24, UR7, RZ ;  /* 0x0000000718037c24 */ /* 0x004fc6000f8e02ff */
[----:B------:R2:W-:Y:S04]  /*8e30*/  STL [R1+0x24], R0 ;  /* 0x0000240001007387 */ /* 0x0005e80000100800 */
[----:B------:R3:W-:Y:S01]  /*8e40*/  STL [R1+0x28], R3 ;  /* 0x0000280301007387 */ /* 0x0007e20000100800 */
[----:B-1----:R-:W-:Y:S02]  /*8e50*/  IMAD R2, R23, UR7, RZ ;  /* 0x0000000717027c24 */ /* 0x002fe4000f8e02ff */
[----:B--2---:R-:W-:-:S03]  /*8e60*/  IMAD R0, R22, UR7, RZ ;  /* 0x0000000716007c24 */ /* 0x004fc6000f8e02ff */
[----:B------:R1:W-:Y:S01]  /*8e70*/  STL [R1+0x2c], R2 ;  /* 0x00002c0201007387 */ /* 0x0003e20000100800 */
[----:B---3--:R-:W-:-:S03]  /*8e80*/  IMAD R3, R21, UR7, RZ ;  /* 0x0000000715037c24 */ /* 0x008fc6000f8e02ff */
[----:B------:R2:W-:Y:S04]  /*8e90*/  STL [R1+0x30], R0 ;  /* 0x0000300001007387 */ /* 0x0005e80000100800 */
[----:B------:R-:W-:Y:S04]  /*8ea0*/  STL [R1+0x34], R3 ;  /* 0x0000340301007387 */ /* 0x000fe80000100800 */
[----:B------:R-:W3:Y:S01]  /*8eb0*/  LDL.LU R17, [R1+0xa0] ;  /* 0x0000a00001117983 */ /* 0x000ee20000300800 */
[----:B-1----:R-:W-:Y:S02]  /*8ec0*/  IMAD R2, R20, UR7, RZ ;  /* 0x0000000714027c24 */ /* 0x002fe4000f8e02ff */
[----:B--2---:R-:W-:-:S03]  /*8ed0*/  IMAD R0, R19, UR7, RZ ;  /* 0x0000000713007c24 */ /* 0x004fc6000f8e02ff */
[----:B------:R-:W-:Y:S04]  /*8ee0*/  STL [R1+0x38], R2 ;  /* 0x0000380201007387 */ /* 0x000fe80000100800 */
[----:B---3--:R1:W-:Y:S04]  /*8ef0*/  STL [R1+0x7ac], R17 ;  /* 0x0007ac1101007387 */ /* 0x0083e80000100800 */
[----:B------:R-:W-:Y:S04]  /*8f00*/  STL [R1+0x40], R0 ;  /* 0x0000400001007387 */ /* 0x000fe80000100800 */
[----:B-1----:R-:W2:Y:S04]  /*8f10*/  LDL.LU R17, [R1+0x9c] ;  /* 0x00009c0001117983 */ /* 0x002ea80000300800 */
[----:B--2---:R1:W-:Y:S04]  /*8f20*/  STL [R1+0x7b0], R17 ;  /* 0x0007b01101007387 */ /* 0x0043e80000100800 */
[----:B-1----:R-:W2:Y:S04]  /*8f30*/  LDL.LU R17, [R1+0x98] ;  /* 0x0000980001117983 */ /* 0x002ea80000300800 */
        /* <DEDUP_REMOVED lines=28> */
[----:B--2---:R-:W-:-:S05]  /*9100*/  IMAD R17, R17, UR7, RZ ;  /* 0x0000000711117c24 */ /* 0x004fca000f8e02ff */
[----:B------:R1:W-:Y:S04]  /*9110*/  STL [R1+0x48], R17 ;  /* 0x0000481101007387 */ /* 0x0003e80000100800 */
[----:B-1----:R-:W2:Y:S02]  /*9120*/  LDL.LU R17, [R1+0x7b0] ;  /* 0x0007b00001117983 */ /* 0x002ea40000300800 */
[----:B--2---:R-:W-:-:S05]  /*9130*/  IMAD R17, R17, UR7, RZ ;  /* 0x0000000711117c24 */ /* 0x004fca000f8e02ff */
[----:B------:R1:W-:Y:S04]  /*9140*/  STL [R1+0x4c], R17 ;  /* 0x00004c1101007387 */ /* 0x0003e80000100800 */
[----:B-1----:R-:W2:Y:S01]  /*9150*/  LDL.LU R17, [R1+0x7ac] ;  /* 0x0007ac0001117983 */ /* 0x002ea20000300800 */
[----:B---3--:R-:W-:Y:S02]  /*9160*/  IMAD R0, R0, UR7, RZ ;  /* 0x0000000700007c24 */ /* 0x008fe4000f8e02ff */
[----:B--2---:R-:W-:-:S05]  /*9170*/  IMAD R17, R17, UR7, RZ ;  /* 0x0000000711117c24 */ /* 0x004fca000f8e02ff */
[----:B------:R4:W-:Y:S04]  /*9180*/  STL [R1+0x50], R17 ;  /* 0x0000501101007387 */ /* 0x0009e80000100800 */
[----:B------:R1:W-:Y:S01]  /*9190*/  STL [R1+0x54], R0 ;  /* 0x0000540001007387 */ /* 0x0003e20000100800 */
[----:B----4-:R-:W-:Y:S02]  /*91a0*/  IMAD R17, R2, UR7, RZ ;  /* 0x0000000702117c24 */ /* 0x010fe4000f8e02ff */
[----:B------:R-:W-:Y:S02]  /*91b0*/  IMAD R2, R5, UR7, RZ ;  /* 0x0000000705027c24 */ /* 0x000fe4000f8e02ff */
[----:B-1----:R-:W-:Y:S01]  /*91c0*/  IMAD R0, R8, UR7, RZ ;  /* 0x0000000708007c24 */ /* 0x002fe2000f8e02ff */
[----:B------:R-:W-:Y:S01]  /*91d0*/  STL [R1+0x64], R17 ;  /* 0x0000641101007387 */ /* 0x000fe20000100800 */
[----:B------:R-:W-:-:S03]  /*91e0*/  IMAD R5, R9, UR7, RZ ;  /* 0x0000000709057c24 */ /* 0x000fc6000f8e02ff */
[----:B------:R1:W-:Y:S04]  /*91f0*/  STL [R1+0x68], R2 ;  /* 0x0000680201007387 */ /* 0x0003e80000100800 */
        /* <DEDUP_REMOVED lines=8> */
[----:B------:R-:W-:Y:S01]  /*9280*/  STL [R1+0x90], R5 ;  /* 0x0000900501007387 */ /* 0x000fe20000100800 */
[----:B---3--:R-:W-:-:S03]  /*9290*/  IMAD R0, R18, UR7, RZ ;  /* 0x0000000712007c24 */ /* 0x008fc6000f8e02ff */
[----:B------:R1:W-:Y:S01]  /*92a0*/  STL [R1+0x98], R2 ;  /* 0x0000980201007387 */ /* 0x0003e20000100800 */
[----:B------:R-:W-:-:S03]  /*92b0*/  IMAD R4, R16, UR7, RZ ;  /* 0x0000000710047c24 */ /* 0x000fc6000f8e02ff */
[----:B------:R2:W-:Y:S01]  /*92c0*/  STL [R1+0x9c], R0 ;  /* 0x00009c0001007387 */ /* 0x0005e20000100800 */
[----:B-1----:R-:W-:-:S03]  /*92d0*/  IMAD R2, R15, UR7, RZ ;  /* 0x000000070f027c24 */ /* 0x002fc6000f8e02ff */
[----:B------:R-:W-:Y:S01]  /*92e0*/  STL [R1+0xa0], R4 ;  /* 0x0000a00401007387 */ /* 0x000fe20000100800 */
[----:B--2---:R-:W-:Y:S02]  /*92f0*/  IMAD R0, R3, UR7, RZ ;  /* 0x0000000703007c24 */ /* 0x004fe4000f8e02ff */
[----:B------:R-:W-:Y:S01]  /*9300*/  IMAD R3, R14, UR7, RZ ;  /* 0x000000070e037c24 */ /* 0x000fe2000f8e02ff */
[----:B------:R1:W-:Y:S04]  /*9310*/  STL [R1+0xa8], R2 ;  /* 0x0000a80201007387 */ /* 0x0003e80000100800 */
[----:B------:R2:W-:Y:S04]  /*9320*/  STL [R1+0xb0], R0 ;  /* 0x0000b00001007387 */ /* 0x0005e80000100800 */
[----:B------:R3:W-:Y:S01]  /*9330*/  STL [R1+0xb4], R3 ;  /* 0x0000b40301007387 */ /* 0x0007e20000100800 */
[----:B-1----:R-:W-:-:S02]  /*9340*/  IMAD R2, R13, UR7, RZ ;  /* 0x000000070d027c24 */ /* 0x002fc4000f8e02ff */
[----:B--2---:R-:W-:-:S03]  /*9350*/  IMAD R0, R12, UR7, RZ ;  /* 0x000000070c007c24 */ /* 0x004fc6000f8e02ff */
[----:B------:R1:W-:Y:S01]  /*9360*/  STL [R1+0xc4], R2 ;  /* 0x0000c40201007387 */ /* 0x0003e20000100800 */
[----:B---3--:R-:W-:-:S03]  /*9370*/  IMAD R3, R11, UR7, RZ ;  /* 0x000000070b037c24 */ /* 0x008fc6000f8e02ff */
[----:B------:R2:W-:Y:S04]  /*9380*/  STL [R1+0xc8], R0 ;  /* 0x0000c80001007387 */ /* 0x0005e80000100800 */
[----:B------:R3:W-:Y:S01]  /*9390*/  STL [R1+0xcc], R3 ;  /* 0x0000cc0301007387 */ /* 0x0007e20000100800 */
[----:B-1----:R-:W-:Y:S02]  /*93a0*/  IMAD R2, R29, UR7, RZ ;  /* 0x000000071d027c24 */ /* 0x002fe4000f8e02ff */
        /* <DEDUP_REMOVED lines=74> */
[----:B------:R2:W-:Y:S01]  /*9850*/  STL [R1+0x160], R2 ;  /* 0x0001600201007387 */ /* 0x0005e20000100800 */
[----:B-1----:R-:W-:-:S03]  /*9860*/  IMAD R5, R6, UR7, RZ ;  /* 0x0000000706057c24 */ /* 0x002fc6000f8e02ff */
[----:B------:R1:W-:Y:S01]  /*9870*/  STL [R1+0x16c], R0 ;  /* 0x00016c0001007387 */ /* 0x0003e20000100800 */
[----:B--2---:R-:W-:-:S03]  /*9880*/  IMAD R2, R4, UR7, RZ ;  /* 0x0000000704027c24 */ /* 0x004fc6000f8e02ff */
[----:B------:R-:W-:Y:S01]  /*9890*/  STL [R1+0x174], R5 ;  /* 0x0001740501007387 */ /* 0x000fe20000100800 */
[----:B------:R-:W-:-:S03]  /*98a0*/  IMAD R4, R16, UR7, RZ ;  /* 0x0000000710047c24 */ /* 0x000fc6000f8e02ff */
[----:B------:R2:W-:Y:S01]  /*98b0*/  STL [R1+0x17c], R2 ;  /* 0x00017c0201007387 */ /* 0x0005e20000100800 */
[----:B-1----:R-:W-:-:S05]  /*98c0*/  IMAD R0, R18, UR7, RZ ;  /* 0x0000000712007c24 */ /* 0x002fca000f8e02ff */
[----:B------:R1:W-:Y:S01]  /*98d0*/  STL [R1+0x184], R0 ;  /* 0x0001840001007387 */ /* 0x0003e20000100800 */
[----:B--2---:R-:W-:-:S03]  /*98e0*/  IMAD R2, R15, UR7, RZ ;  /* 0x000000070f027c24 */ /* 0x004fc6000f8e02ff */
[----:B------:R-:W-:Y:S04]  /*98f0*/  STL [R1+0x18c], R4 ;  /* 0x00018c0401007387 */ /* 0x000fe80000100800 */
[----:B------:R2:W-:Y:S01]  /*9900*/  STL [R1+0x190], R2 ;  /* 0x0001900201007387 */ /* 0x0005e20000100800 */
[----:B-1----:R-:W-:Y:S02]  /*9910*/  IMAD R0, R3, UR7, RZ ;  /* 0x0000000703007c24 */ /* 0x002fe4000f8e02ff */
[----:B------:R-:W-:-:S03]  /*9920*/  IMAD R3, R14, UR7, RZ ;  /* 0x000000070e037c24 */ /* 0x000fc6000f8e02ff */
        /* <DEDUP_REMOVED lines=24> */
[----:B------:R-:W-:Y:S01]  /*9ab0*/  STL [R1+0x130], R0 ;  /* 0x0001300001007387 */ /* 0x000fe20000100800 */
[----:B---3--:R-:W-:-:S03]  /*9ac0*/  IMAD R2, R20, UR7, RZ ;  /* 0x0000000714027c24 */ /* 0x008fc6000f8e02ff */
[----:B------:R1:W-:Y:S04]  /*9ad0*/  STL [R1+0x12c], R3 ;  /* 0x00012c0301007387 */ /* 0x0003e80000100800 */
[----:B-1----:R-:W2:Y:S04]  /*9ae0*/  LDL.LU R3, [R1+0x11c] ;  /* 0x00011c0001037983 */ /* 0x002ea80000300800 */
[----:B------:R-:W-:Y:S04]  /*9af0*/  STL [R1+0x128], R2 ;  /* 0x0001280201007387 */ /* 0x000fe80000100800 */
[----:B------:R-:W3:Y:S01]  /*9b00*/  LDL.LU R17, [R1+0x108] ;  /* 0x0001080001117983 */ /* 0x000ee20000300800 */
[----:B------:R-:W-:-:S05]  /*9b10*/  IMAD R0, R19, UR7, RZ ;  /* 0x0000000713007c24 */ /* 0x000fca000f8e02ff */
[----:B------:R-:W-:Y:S04]  /*9b20*/  STL [R1+0x124], R0 ;  /* 0x0001240001007387 */ /* 0x000fe80000100800 */
[----:B---3--:R1:W-:Y:S04]  /*9b30*/  STL [R1+0x7a0], R17 ;  /* 0x0007a01101007387 */ /* 0x0083e80000100800 */
[----:B-1----:R-:W3:Y:S04]  /*9b40*/  LDL.LU R17, [R1+0x114] ;  /* 0x0001140001117983 */ /* 0x002ee80000300800 */
[----:B------:R-:W4:Y:S04]  /*9b50*/  LDL.LU R0, [R1+0xfc] ;  /* 0x0000fc0001007983 */ /* 0x000f280000300800 */
        /* <DEDUP_REMOVED lines=17> */
[----:B------:R-:W4:Y:S01]  /*9c70*/  LDL.LU R26, [R1+0x5c] ;  /* 0x00005c00011a7983 */ /* 0x000f220000300800 */
[----:B--2---:R-:W-:-:S03]  /*9c80*/  IMAD R3, R3, UR7, RZ ;  /* 0x0000000703037c24 */ /* 0x004fc6000f8e02ff */
[----:B------:R-:W2:Y:S04]  /*9c90*/  LDL.LU R25, [R1+0x58] ;  /* 0x0000580001197983 */ /* 0x000ea80000300800 */
[----:B------:R-:W2:Y:S04]  /*9ca0*/  LDL.LU R24, [R1+0x44] ;  /* 0x0000440001187983 */ /* 0x000ea80000300800 */
[----:B------:R-:W2:Y:S04]  /*9cb0*/  LDL.LU R23, [R1+0x3c] ;  /* 0x00003c0001177983 */ /* 0x000ea80000300800 */
[----:B------:R-:W2:Y:S04]  /*9cc0*/  LDL.LU R22, [R1+0x20] ;  /* 0x0000200001167983 */ /* 0x000ea80000300800 */
[----:B------:R-:W2:Y:S04]  /*9cd0*/  LDL.LU R21, [R1+0x1c] ;  /* 0x00001c0001157983 */ /* 0x000ea80000300800 */
[----:B------:R-:W2:Y:S04]  /*9ce0*/  LDL.LU R20, [R1+0x18] ;  /* 0x0000180001147983 */ /* 0x000ea80000300800 */
[----:B------:R-:W2:Y:S04]  /*9cf0*/  LDL.LU R19, [R1+0x14] ;  /* 0x0000140001137983 */ /* 0x000ea80000300800 */
[----:B------:R-:W2:Y:S04]  /*9d00*/  LDL.LU R4, [R1+0x10] ;  /* 0x0000100001047983 */ /* 0x000ea80000300800 */
[----:B------:R1:W-:Y:S04]  /*9d10*/  STL [R1+0x11c], R3 ;  /* 0x00011c0301007387 */ /* 0x0003e80000100800 */
[----:B-1----:R-:W2:Y:S01]  /*9d20*/  LDL.LU R3, [R1+0x4] ;  /* 0x0000040001037983 */ /* 0x002ea20000300800 */
[----:B---3--:R-:W-:-:S05]  /*9d30*/  IMAD R17, R17, UR7, RZ ;  /* 0x0000000711117c24 */ /* 0x008fca000f8e02ff */
[----:B------:R1:W-:Y:S04]  /*9d40*/  STL [R1+0x114], R17 ;  /* 0x0001141101007387 */ /* 0x0003e80000100800 */
[----:B-1----:R-:W3:Y:S01]  /*9d50*/  LDL.LU R17, [R1+0x7a0] ;  /* 0x0007a00001117983 */ /* 0x002ee20000300800 */
[----:B----4-:R-:W-:Y:S02]  /*9d60*/  IMAD R0, R0, UR7, RZ ;  /* 0x0000000700007c24 */ /* 0x010fe4000f8e02ff */
[----:B------:R-:W-:Y:S02]  /*9d70*/  IMAD R2, R2, UR7, RZ ;  /* 0x0000000702027c24 */ /* 0x000fe4000f8e02ff */
[----:B------:R-:W-:Y:S02]  /*9d80*/  IMAD R5, R5, UR7, RZ ;  /* 0x0000000705057c24 */ /* 0x000fe4000f8e02ff */
[----:B------:R-:W-:-:S02]  /*9d90*/  IMAD R8, R8, UR7, RZ ;  /* 0x0000000708087c24 */ /* 0x000fc4000f8e02ff */
[----:B------:R-:W-:Y:S02]  /*9da0*/  IMAD R9, R9, UR7, RZ ;  /* 0x0000000709097c24 */ /* 0x000fe4000f8e02ff */
[----:B------:R-:W-:Y:S02]  /*9db0*/  IMAD R10, R10, UR7, RZ ;  /* 0x000000070a0a7c24 */ /* 0x000fe4000f8e02ff */
[----:B------:R-:W-:Y:S02]  /*9dc0*/  IMAD R6, R6, UR7, RZ ;  /* 0x0000000706067c24 */ /* 0x000fe4000f8e02ff */
        /* <DEDUP_REMOVED lines=12> */
[----:B--2---:R-:W-:Y:S02]  /*9e90*/  IMAD R25, R25, UR7, RZ ;  /* 0x0000000719197c24 */ /* 0x004fe4000f8e02ff */
[----:B------:R-:W-:Y:S02]  /*9ea0*/  IMAD R24, R24, UR7, RZ ;  /* 0x0000000718187c24 */ /* 0x000fe4000f8e02ff */
[----:B------:R-:W-:-:S02]  /*9eb0*/  IMAD R23, R23, UR7, RZ ;  /* 0x0000000717177c24 */ /* 0x000fc4000f8e02ff */
[----:B------:R-:W-:Y:S02]  /*9ec0*/  IMAD R22, R22, UR7, RZ ;  /* 0x0000000716167c24 */ /* 0x000fe4000f8e02ff */
[----:B------:R-:W-:Y:S02]  /*9ed0*/  IMAD R21, R21, UR7, RZ ;  /* 0x0000000715157c24 */ /* 0x000fe4000f8e02ff */
[----:B------:R-:W-:Y:S02]  /*9ee0*/  IMAD R20, R20, UR7, RZ ;  /* 0x0000000714147c24 */ /* 0x000fe4000f8e02ff */
[----:B------:R-:W-:Y:S02]  /*9ef0*/  IMAD R19, R19, UR7, RZ ;  /* 0x0000000713137c24 */ /* 0x000fe4000f8e02ff */
[----:B---3--:R-:W-:-:S05]  /*9f00*/  IMAD R17, R17, UR7, RZ ;  /* 0x0000000711117c24 */ /* 0x008fca000f8e02ff */
[----:B------:R1:W-:Y:S04]  /*9f10*/  STL [R1+0x108], R17 ;  /* 0x0001081101007387 */ /* 0x0003e80000100800 */
[----:B-1----:R-:W2:Y:S04]  /*9f20*/  LDL.LU R17, [R1+0x79c] ;  /* 0x00079c0001117983 */ /* 0x002ea80000300800 */
[----:B------:R1:W-:Y:S04]  /*9f30*/  STL [R1+0xfc], R0 ;  /* 0x0000fc0001007387 */ /* 0x0003e80000100800 */
[----:B-1----:R-:W3:Y:S04]  /*9f40*/  LDL.LU R0, [R1+0x798] ;  /* 0x0007980001007983 */ /* 0x002ee80000300800 */
[----:B------:R1:W-:Y:S04]  /*9f50*/  STL [R1+0xf4], R2 ;  /* 0x0000f40201007387 */ /* 0x0003e80000100800 */
[----:B-1----:R-:W4:Y:S04]  /*9f60*/  LDL.LU R2, [R1+0x794] ;  /* 0x0007940001027983 */ /* 0x002f280000300800 */
[----:B------:R1:W-:Y:S04]  /*9f70*/  STL [R1+0xf0], R5 ;  /* 0x0000f00501007387 */ /* 0x0003e80000100800 */
[----:B-1----:R-:W2:Y:S04]  /*9f80*/  LDL.LU R5, [R1+0x790] ;  /* 0x0007900001057983 */ /* 0x002ea80000300800 */
        /* <DEDUP_REMOVED lines=43> */
[----:B-1----:R-:W3:Y:S04]  /*a240*/  LDL.LU R20, [R1+0x738] ;  /* 0x0007380001147983 */ /* 0x002ee80000300800 */
[----:B------:R1:W-:Y:S04]  /*a250*/  STL [R1+0x14], R19 ;  /* 0x0000141301007387 */ /* 0x0003e80000100800 */
[----:B-1----:R-:W4:Y:S01]  /*a260*/  LDL.LU R19, [R1+0x734] ;  /* 0x0007340001137983 */ /* 0x002f220000300800 */
[----:B------:R-:W-:-:S02]  /*a270*/  IMAD R4, R4, UR7, RZ ;  /* 0x0000000704047c24 */ /* 0x000fc4000f8e02ff */
[----:B------:R-:W-:-:S03]  /*a280*/  IMAD R3, R3, UR7, RZ ;  /* 0x0000000703037c24 */ /* 0x000fc6000f8e02ff */
[----:B------:R1:W-:Y:S04]  /*a290*/  STL [R1+0x6f4], R4 ;  /* 0x0006f40401007387 */ /* 0x0003e80000100800 */
[----:B-1----:R-:W4:Y:S04]  /*a2a0*/  LDL.LU R4, [R1+0x28] ;  /* 0x0000280001047983 */ /* 0x002f280000300800 */
[----:B------:R1:W-:Y:S04]  /*a2b0*/  STL [R1+0x6f8], R3 ;  /* 0x0006f80301007387 */ /* 0x0003e80000100800 */
[----:B-1----:R-:W4:Y:S01]  /*a2c0*/  LDL.LU R3, [R1+0x24] ;  /* 0x0000240001037983 */ /* 0x002f220000300800 */
[----:B--2---:R-:W-:-:S02]  /*a2d0*/  IMAD R21, R21, UR7, RZ ;  /* 0x0000000715157c24 */ /* 0x004fc4000f8e02ff */
[----:B---3--:R-:W-:Y:S02]  /*a2e0*/  IMAD R20, R20, UR7, RZ ;  /* 0x0000000714147c24 */ /* 0x008fe4000f8e02ff */
[----:B----4-:R-:W-:-:S05]  /*a2f0*/  IMAD R19, R19, UR7, RZ ;  /* 0x0000000713137c24 */ /* 0x010fca000f8e02ff */
[----:B------:R1:W-:Y:S04]  /*a300*/  STL [R1+0x6fc], R19 ;  /* 0x0006fc1301007387 */ /* 0x0003e80000100800 */
[----:B-1----:R-:W2:Y:S04]  /*a310*/  LDL.LU R19, [R1+0xc] ;  /* 0x00000c0001137983 */ /* 0x002ea80000300800 */
[----:B------:R1:W-:Y:S04]  /*a320*/  STL [R1+0x700], R20 ;  /* 0x0007001401007387 */ /* 0x0003e80000100800 */
[----:B-1----:R-:W3:Y:S04]  /*a330*/  LDL.LU R20, [R1+0x8] ;  /* 0x0000080001147983 */ /* 0x002ee80000300800 */
[----:B------:R1:W-:Y:S04]  /*a340*/  STL [R1+0x704], R21 ;  /* 0x0007041501007387 */ /* 0x0003e80000100800 */
[----:B-1----:R-:W4:Y:S01]  /*a350*/  LDL.LU R21, [R1] ;  /* 0x0000000001157983 */ /* 0x002f220000300800 */
[----:B------:R-:W-:-:S02]  /*a360*/  IMAD R22, R22, UR7, RZ ;  /* 0x0000000716167c24 */ /* 0x000fc4000f8e02ff */
[----:B------:R-:W-:Y:S02]  /*a370*/  IMAD R23, R23, UR7, RZ ;  /* 0x0000000717177c24 */ /* 0x000fe4000f8e02ff */
[----:B------:R-:W-:Y:S02]  /*a380*/  IMAD R24, R24, UR7, RZ ;  /* 0x0000000718187c24 */ /* 0x000fe4000f8e02ff */
[----:B------:R-:W-:Y:S01]  /*a390*/  IMAD R25, R25, UR7, RZ ;  /* 0x0000000719197c24 */ /* 0x000fe2000f8e02ff */
[----:B------:R1:W-:Y:S01]  /*a3a0*/  STL [R1+0x708], R22 ;  /* 0x0007081601007387 */ /* 0x0003e20000100800 */
[----:B------:R-:W-:Y:S02]  /*a3b0*/  IMAD R26, R26, UR7, RZ ;  /* 0x000000071a1a7c24 */ /* 0x000fe4000f8e02ff */
[----:B------:R-:W-:Y:S01]  /*a3c0*/  IMAD R27, R27, UR7, RZ ;  /* 0x000000071b1b7c24 */ /* 0x000fe2000f8e02ff */
[----:B------:R0:W-:Y:S01]  /*a3d0*/  STL [R1+0x70c], R23 ;  /* 0x00070c1701007387 */ /* 0x0001e20000100800 */
[----:B------:R-:W-:-:S02]  /*a3e0*/  IMAD R28, R28, UR7, RZ ;  /* 0x000000071c1c7c24 */ /* 0x000fc4000f8e02ff */
[----:B------:R-:W-:Y:S01]  /*a3f0*/  IMAD R29, R29, UR7, RZ ;  /* 0x000000071d1d7c24 */ /* 0x000fe2000f8e02ff */
[----:B------:R-:W-:Y:S01]  /*a400*/  STL [R1+0x710], R24 ;  /* 0x0007101801007387 */ /* 0x000fe20000100800 */
[----:B------:R-:W-:Y:S02]  /*a410*/  IMAD R11, R11, UR7, RZ ;  /* 0x000000070b0b7c24 */ /* 0x000fe4000f8e02ff */
[----:B------:R-:W-:Y:S01]  /*a420*/  IMAD R12, R12, UR7, RZ ;  /* 0x000000070c0c7c24 */ /* 0x000fe2000f8e02ff */
[----:B------:R-:W-:Y:S01]  /*a430*/  STL [R1+0x714], R25 ;  /* 0x0007141901007387 */ /* 0x000fe20000100800 */
[----:B------:R-:W-:-:S03]  /*a440*/  IMAD R13, R13, UR7, RZ ;  /* 0x000000070d0d7c24 */ /* 0x000fc6000f8e02ff */
[----:B------:R-:W-:Y:S01]  /*a450*/  STL [R1+0x718], R26 ;  /* 0x0007181a01007387 */ /* 0x000fe20000100800 */
[----:B-1----:R-:W-:-:S03]  /*a460*/  LEA R22, P2, R10, R6, 0x1 ;  /* 0x000000060a167211 */ /* 0x002fc600078408ff */
[----:B------:R-:W-:Y:S04]  /*a470*/  STL [R1+0x71c], R27 ;  /* 0x00071c1b01007387 */ /* 0x000fe80000100800 */
[----:B------:R-:W-:Y:S04]  /*a480*/  STL [R1+0x720], R28 ;  /* 0x0007201c01007387 */ /* 0x000fe80000100800 */
[----:B------:R-:W-:Y:S04]  /*a490*/  STL [R1+0x724], R29 ;  /* 0x0007241d01007387 */ /* 0x000fe80000100800 */
[----:B------:R1:W-:Y:S04]  /*a4a0*/  STL [R1+0x728], R11 ;  /* 0x0007280b01007387 */ /* 0x0003e80000100800 */
[----:B------:R-:W-:Y:S01]  /*a4b0*/  STL [R1+0x72c], R12 ;  /* 0x00072c0c01007387 */ /* 0x000fe20000100800 */
[----:B0-----:R-:W-:-:S03]  /*a4c0*/  LEA R23, P4, R8, R6, 0x1 ;  /* 0x0000000608177211 */ /* 0x001fc600078808ff */
[----:B------:R0:W-:Y:S01]  /*a4d0*/  STL [R1+0x730], R13 ;  /* 0x0007300d01007387 */ /* 0x0001e20000100800 */
[----:B-1----:R-:W-:-:S03]  /*a4e0*/  LEA R11, P3, R9, R6, 0x1 ;  /* 0x00000006090b7211 */ /* 0x002fc600078608ff */
[----:B0-----:R-:W2:Y:S04]  /*a4f0*/  LDL.LU R13, [R1+0x30] ;  /* 0x00003000010d7983 */ /* 0x001ea80000300800 */
[----:B------:R-:W2:Y:S04]  /*a500*/  LDL.LU R12, [R1+0x34] ;  /* 0x00003400010c7983 */ /* 0x000ea80000300800 */
[----:B------:R0:W-:Y:S04]  /*a510*/  STL [R1+0x6b8], R22 ;  /* 0x0006b81601007387 */ /* 0x0001e80000100800 */
[----:B------:R1:W-:Y:S01]  /*a520*/  STL [R1+0x398], R11 ;  /* 0x0003980b01007387 */ /* 0x0003e20000100800 */
[----:B0-----:R-:W-:-:S03]  /*a530*/  LEA R22, P5, R5, R6, 0x1 ;  /* 0x0000000605167211 */ /* 0x001fc600078a08ff */
[----:B-1----:R-:W2:Y:S04]  /*a540*/  LDL.LU R11, [R1+0x38] ;  /* 0x00003800010b7983 */ /* 0x002ea80000300800 */
[----:B------:R0:W-:Y:S04]  /*a550*/  STL [R1+0x390], R23 ;  /* 0x0003901701007387 */ /* 0x0001e80000100800 */
[----:B------:R1:W-:Y:S04]  /*a560*/  STL [R1+0x388], R22 ;  /* 0x0003881601007387 */ /* 0x0003e80000100800 */
[----:B------:R-:W2:Y:S01]  /*a570*/  LDL.LU R29, [R1+0x40] ;  /* 0x00004000011d7983 */ /* 0x000ea20000300800 */
[----:B0-----:R-:W-:-:S02]  /*a580*/  LEA R23, P6, R2, R6, 0x1 ;  /* 0x0000000602177211 */ /* 0x001fc400078c08ff */
[----:B-1----:R-:W-:-:S03]  /*a590*/  LEA R22, P0, R0, R6, 0x1 ;  /* 0x0000000600167211 */ /* 0x002fc600078008ff */
[----:B------:R-:W-:Y:S04]  /*a5a0*/  STL [R1+0x380], R23 ;  /* 0x0003801701007387 */ /* 0x000fe80000100800 */
[----:B------:R0:W-:Y:S02]  /*a5b0*/  STL [R1+0x378], R22 ;  /* 0x0003781601007387 */ /* 0x0001e40000100800 */
[----:B0-----:R-:W-:Y:S02]  /*a5c0*/  LEA.HI.X.SX32 R22, R10, R7, 0x1, P2 ;  /* 0x000000070a167211 */ /* 0x001fe400010f0eff */
[----:B------:R-:W2:Y:S01]  /*a5d0*/  LDL.LU R10, [R1+0x2c] ;  /* 0x00002c00010a7983 */ /* 0x000ea20000300800 */
[----:B------:R-:W-:-:S05]  /*a5e0*/  LEA R23, P1, R17, R6, 0x1 ;  /* 0x0000000611177211 */ /* 0x000fca00078208ff */
[----:B------:R-:W-:Y:S04]  /*a5f0*/  STL [R1+0x370], R23 ;  /* 0x0003701701007387 */ /* 0x000fe80000100800 */
[----:B------:R-:W2:Y:S04]  /*a600*/  LDL.LU R28, [R1+0x48] ;  /* 0x00004800011c7983 */ /* 0x000ea80000300800 */
[----:B------:R0:W-:Y:S04]  /*a610*/  STL [R1+0x6b4], R22 ;  /* 0x0006b41601007387 */ /* 0x0001e80000100800 */
[----:B------:R-:W2:Y:S01]  /*a620*/  LDL.LU R27, [R1+0x4c] ;  /* 0x00004c00011b7983 */ /* 0x000ea20000300800 */
[----:B0-----:R-:W-:-:S02]  /*a630*/  LEA.HI.X.SX32 R22, R9, R7, 0x1, P3 ;  /* 0x0000000709167211 */ /* 0x001fc400018f0eff */
[----:B------:R-:W-:Y:S02]  /*a640*/  LEA.HI.X.SX32 R8, R8, R7, 0x1, P4 ;  /* 0x0000000708087211 */ /* 0x000fe400020f0eff */
[-C--:B---3--:R-:W-:Y:S02]  /*a650*/  LEA R9, P3, R20, R6.reuse, 0x1 ;  /* 0x0000000614097211 */ /* 0x088fe400078608ff */
[----:B----4-:R-:W-:-:S05]  /*a660*/  LEA R23, P2, R21, R6, 0x1 ;  /* 0x0000000615177211 */ /* 0x010fca00078408ff */
[----:B------:R-:W-:Y:S04]  /*a670*/  STL [R1+0x368], R23 ;  /* 0x0003681701007387 */ /* 0x000fe80000100800 */
[----:B------:R-:W-:Y:S04]  /*a680*/  STL [R1+0x6b0], R22 ;  /* 0x0006b01601007387 */ /* 0x000fe80000100800 */
[----:B------:R-:W3:Y:S04]  /*a690*/  LDL.LU R26, [R1+0x50] ;  /* 0x00005000011a7983 */ /* 0x000ee80000300800 */
[----:B------:R2:W-:Y:S04]  /*a6a0*/  STL [R1+0x360], R9 ;  /* 0x0003600901007387 */ /* 0x0005e80000100800 */
[----:B------:R0:W-:Y:S04]  /*a6b0*/  STL [R1+0x6a4], R8 ;  /* 0x0006a40801007387 */ /* 0x0001e80000100800 */
[----:B------:R-:W4:Y:S01]  /*a6c0*/  LDL.LU R25, [R1+0x54] ;  /* 0x0000540001197983 */ /* 0x000f220000300800 */
[----:B--2---:R-:W-:-:S02]  /*a6d0*/  LEA R9, P4, R19, R6, 0x1 ;  /* 0x0000000613097211 */ /* 0x004fc400078808ff */
[----:B0-----:R-:W-:-:S03]  /*a6e0*/  LEA.HI.X.SX32 R8, R5, R7, 0x1, P5 ;  /* 0x0000000705087211 */ /* 0x001fc600028f0eff */
[----:B------:R-:W-:Y:S04]  /*a6f0*/  STL [R1+0x358], R9 ;  /* 0x0003580901007387 */ /* 0x000fe80000100800 */
[----:B------:R-:W-:Y:S04]  /*a700*/  STL [R1+0x38c], R8 ;  /* 0x00038c0801007387 */ /* 0x000fe80000100800 */
[----:B------:R-:W2:Y:S01]  /*a710*/  LDL.LU R24, [R1+0x64] ;  /* 0x0000640001187983 */ /* 0x000ea20000300800 */
[----:B------:R-:W-:Y:S02]  /*a720*/  LEA R5, P5, R3, R6, 0x1 ;  /* 0x0000000603057211 */ /* 0x000fe400078a08ff */
[----:B------:R-:W-:-:S03]  /*a730*/  LEA.HI.X.SX32 R2, R2, R7, 0x1, P6 ;  /* 0x0000000702027211 */ /* 0x000fc600030f0eff */
[----:B------:R0:W-:Y:S04]  /*a740*/  STL [R1+0x350], R5 ;  /* 0x0003500501007387 */ /* 0x0001e80000100800 */
[----:B------:R1:W-:Y:S04]  /*a750*/  STL [R1+0x384], R2 ;  /* 0x0003840201007387 */ /* 0x0003e80000100800 */
[----:B------:R-:W2:Y:S01]  /*a760*/  LDL.LU R23, [R1+0x68] ;  /* 0x0000680001177983 */ /* 0x000ea20000300800 */
[----:B0-----:R-:W-:Y:S02]  /*a770*/  LEA R5, P6, R4, R6, 0x1 ;  /* 0x0000000604057211 */ /* 0x001fe400078c08ff */
[----:B-1----:R-:W-:-:S03]  /*a780*/  LEA.HI.X.SX32 R2, R0, R7, 0x1, P0 ;  /* 0x0000000700027211 */ /* 0x002fc600000f0eff */
[----:B------:R-:W-:Y:S04]  /*a790*/  STL [R1+0x348], R5 ;  /* 0x0003480501007387 */ /* 0x000fe80000100800 */
[----:B------:R0:W-:Y:S04]  /*a7a0*/  STL [R1+0x37c], R2 ;  /* 0x00037c0201007387 */ /* 0x0001e80000100800 */
[----:B------:R-:W2:Y:S01]  /*a7b0*/  LDL.LU R22, [R1+0x70] ;  /* 0x0000700001167983 */ /* 0x000ea20000300800 */
[----:B0-----:R-:W-:Y:S02]  /*a7c0*/  LEA.HI.X.SX32 R2, R17, R7, 0x1, P1 ;  /* 0x0000000711027211 */ /* 0x001fe400008f0eff */
[----:B------:R-:W-:-:S05]  /*a7d0*/  LEA R0, P0, R10, R6, 0x1 ;  /* 0x000000060a007211 */ /* 0x000fca00078008ff */
[----:B------:R-:W-:Y:S04]  /*a7e0*/  STL [R1+0x340], R0 ;  /* 0x0003400001007387 */ /* 0x000fe80000100800 */
[----:B------:R0:W-:Y:S02]  /*a7f0*/  STL [R1+0x374], R2 ;  /* 0x0003740201007387 */ /* 0x0001e40000100800 */
[----:B0-----:R-:W-:Y:S02]  /*a800*/  LEA.HI.X.SX32 R2, R21, R7, 0x1, P2 ;  /* 0x0000000715027211 */ /* 0x001fe400010f0eff */
[----:B------:R-:W2:Y:S01]  /*a810*/  LDL.LU R21, [R1+0x78] ;  /* 0x0000780001157983 */ /* 0x000ea20000300800 */
[----:B------:R-:W-:-:S05]  /*a820*/  LEA R0, P1, R13, R6, 0x1 ;  /* 0x000000060d007211 */ /* 0x000fca00078208ff */
[----:B------:R0:W-:Y:S04]  /*a830*/  STL [R1+0x338], R0 ;  /* 0x0003380001007387 */ /* 0x0001e80000100800 */
[----:B------:R1:W-:Y:S01]  /*a840*/  STL [R1+0x36c], R2 ;  /* 0x00036c0201007387 */ /* 0x0003e20000100800 */
[-C--:B0-----:R-:W-:Y:S02]  /*a850*/  LEA R0, P2, R12, R6.reuse, 0x1 ;  /* 0x000000060c007211 */ /* 0x081fe400078408ff */
[----:B-1----:R-:W-:Y:S02]  /*a860*/  LEA.HI.X.SX32 R2, R20, R7, 0x1, P3 ;  /* 0x0000000714027211 */ /* 0x002fe400018f0eff */
[----:B------:R-:W2:Y:S04]  /*a870*/  LDL.LU R20, [R1+0x84] ;  /* 0x0000840001147983 */ /* 0x000ea80000300800 */
[----:B------:R0:W-:Y:S04]  /*a880*/  STL [R1+0x330], R0 ;  /* 0x0003300001007387 */ /* 0x0001e80000100800 */
[----:B------:R1:W-:Y:S01]  /*a890*/  STL [R1+0x364], R2 ;  /* 0x0003640201007387 */ /* 0x0003e20000100800 */
[----:B0-----:R-:W-:-:S02]  /*a8a0*/  LEA R0, P3, R11, R6, 0x1 ;  /* 0x000000060b007211 */ /* 0x001fc400078608ff */
[-C--:B-1----:R-:W-:Y:S02]  /*a8b0*/  LEA.HI.X.SX32 R2, R19, R7.reuse, 0x1, P4 ;  /* 0x0000000713027211 */ /* 0x082fe400020f0eff */
[----:B------:R-:W2:Y:S04]  /*a8c0*/  LDL.LU R19, [R1+0x8c] ;  /* 0x00008c0001137983 */ /* 0x000ea80000300800 */
[----:B------:R-:W-:Y:S04]  /*a8d0*/  STL [R1+0x328], R0 ;  /* 0x0003280001007387 */ /* 0x000fe80000100800 */
[----:B------:R0:W-:Y:S02]  /*a8e0*/  STL [R1+0x35c], R2 ;  /* 0x00035c0201007387 */ /* 0x0001e40000100800 */
[----:B0-----:R-:W-:-:S02]  /*a8f0*/  LEA.HI.X.SX32 R2, R3, R7, 0x1, P5 ;  /* 0x0000000703027211 */ /* 0x001fc400028f0eff */
[----:B------:R-:W2:Y:S01]  /*a900*/  LDL.LU R3, [R1+0x90] ;  /* 0x0000900001037983 */ /* 0x000ea20000300800 */
[----:B------:R-:W-:-:S05]  /*a910*/  LEA R0, P4, R29, R6, 0x1 ;  /* 0x000000061d007211 */ /* 0x000fca00078808ff */
[----:B------:R-:W-:Y:S04]  /*a920*/  STL [R1+0x320], R0 ;  /* 0x0003200001007387 */ /* 0x000fe80000100800 */
[----:B------:R0:W-:Y:S02]  /*a930*/  STL [R1+0x354], R2 ;  /* 0x0003540201007387 */ /* 0x0001e40000100800 */
[----:B0-----:R-:W-:Y:S02]  /*a940*/  LEA.HI.X.SX32 R2, R4, R7, 0x1, P6 ;  /* 0x0000000704027211 */ /* 0x001fe400030f0eff */
        /* <DEDUP_REMOVED lines=11> */
[----:B---3--:R-:W-:-:S05]  /*aa00*/  LEA R0, P0, R26, R6, 0x1 ;  /* 0x000000061a007211 */ /* 0x008fca00078008ff */
[----:B------:R4:W-:Y:S04]  /*aa10*/  STL [R1+0x308], R0 ;  /* 0x0003080001007387 */ /* 0x0009e80000100800 */
[----:B------:R0:W-:Y:S01]  /*aa20*/  STL [R1+0x33c], R2 ;  /* 0x00033c0201007387 */ /* 0x0001e20000100800 */
[----:B----4-:R-:W-:Y:S02]  /*aa30*/  LEA R0, P1, R25, R6, 0x1 ;  /* 0x0000000619007211 */ /* 0x010fe400078208ff */
[-C--:B0-----:R-:W-:Y:S02]  /*aa40*/  LEA.HI.X.SX32 R2, R12, R7.reuse, 0x1, P2 ;  /* 0x000000070c027211 */ /* 0x081fe400010f0eff */
[----:B------:R-:W3:Y:S04]  /*aa50*/  LDL.LU R12, [R1+0xa8] ;  /* 0x0000a800010c7983 */ /* 0x000ee80000300800 */
[----:B------:R-:W-:Y:S04]  /*aa60*/  STL [R1+0x300], R0 ;  /* 0x0003000001007387 */ /* 0x000fe80000100800 */
[----:B------:R0:W-:Y:S02]  /*aa70*/  STL [R1+0x334], R2 ;  /* 0x0003340201007387 */ /* 0x0001e40000100800 */
[----:B0-----:R-:W-:-:S02]  /*aa80*/  LEA.HI.X.SX32 R2, R11, R7, 0x1, P3 ;  /* 0x000000070b027211 */ /* 0x001fc400018f0eff */
[----:B------:R-:W4:Y:S01]  /*aa90*/  LDL.LU R11, [R1+0xb0] ;  /* 0x0000b000010b7983 */ /* 0x000f220000300800 */
[----:B--2---:R-:W-:-:S05]  /*aaa0*/  LEA R0, P2, R24, R6, 0x1 ;  /* 0x0000000618007211 */ /* 0x004fca00078408ff */
[----:B------:R-:W-:Y:S04]  /*aab0*/  STL [R1+0x2f8], R0 ;  /* 0x0002f80001007387 */ /* 0x000fe80000100800 */
[----:B------:R0:W-:Y:S02]  /*aac0*/  STL [R1+0x32c], R2 ;  /* 0x00032c0201007387 */ /* 0x0001e40000100800 */
[----:B0-----:R-:W-:Y:S02]  /*aad0*/  LEA.HI.X.SX32 R2, R29, R7, 0x1, P4 ;  /* 0x000000071d027211 */ /* 0x001fe400020f0eff */
[----:B------:R-:W2:Y:S01]  /*aae0*/  LDL.LU R29, [R1+0xb4] ;  /* 0x0000b400011d7983 */ /* 0x000ea20000300800 */
[----:B------:R-:W-:-:S05]  /*aaf0*/  LEA R0, P3, R23, R6, 0x1 ;  /* 0x0000000617007211 */ /* 0x000fca00078608ff */
[----:B------:R0:W-:Y:S04]  /*ab00*/  STL [R1+0x2f0], R0 ;  /* 0x0002f00001007387 */ /* 0x0001e80000100800 */
[----:B------:R1:W-:Y:S01]  /*ab10*/  STL [R1+0x324], R2 ;  /* 0x0003240201007387 */ /* 0x0003e20000100800 */
[----:B0-----:R-:W-:Y:S02]  /*ab20*/  LEA R0, P4, R22, R6, 0x1 ;  /* 0x0000000616007211 */ /* 0x001fe400078808ff */
        /* <DEDUP_REMOVED lines=42> */
[----:B------:R-:W-:Y:S04]  /*add0*/  STL [R1+0x2a8], R0 ;  /* 0x0002a80001007387 */ /* 0x000fe80000100800 */
[----:B------:R0:W-:Y:S02]  /*ade0*/  STL [R1+0x2dc], R2 ;  /* 0x0002dc0201007387 */ /* 0x0001e40000100800 */
[-C--:B0-----:R-:W-:Y:S02]  /*adf0*/  LEA.HI.X.SX32 R2, R19, R7.reuse, 0x1, P0 ;  /* 0x0000000713027211 */ /* 0x081fe400000f0eff */
[----:B----4-:R-:W-:Y:S01]  /*ae00*/  LEA R0, P6, R11, R6, 0x1 ;  /* 0x000000060b007211 */ /* 0x010fe200078c08ff */
        /* <DEDUP_REMOVED lines=55> */
[----:B---3--:R-:W-:-:S05]  /*b180*/  LEA R0, P3, R19, R6, 0x1 ;  /* 0x0000000613007211 */ /* 0x008fca00078608ff */
[----:B------:R-:W-:Y:S04]  /*b190*/  STL [R1+0x3a0], R0 ;  /* 0x0003a00001007387 */ /* 0x000fe80000100800 */
[----:B------:R0:W-:Y:S04]  /*b1a0*/  STL [R1+0x274], R2 ;  /* 0x0002740201007387 */ /* 0x0001e80000100800 */
[----:B------:R-:W3:Y:S01]  /*b1b0*/  LDL.LU R25, [R1+0x15c] ;  /* 0x00015c0001197983 */ /* 0x000ee20000300800 */
[----:B0-----:R-:W-:Y:S02]  /*b1c0*/  LEA.HI.X.SX32 R2, R24, R7, 0x1, P5 ;  /* 0x0000000718027211 */ /* 0x001fe400028f0eff */
[----:B----4-:R-:W-:-:S05]  /*b1d0*/  LEA R0, P4, R3, R6, 0x1 ;  /* 0x0000000603007211 */ /* 0x010fca00078808ff */
[----:B------:R-:W-:Y:S04]  /*b1e0*/  STL [R1+0x3a4], R0 ;  /* 0x0003a40001007387 */ /* 0x000fe80000100800 */
[----:B------:R0:W-:Y:S04]  /*b1f0*/  STL [R1+0x26c], R2 ;  /* 0x00026c0201007387 */ /* 0x0001e80000100800 */
[----:B------:R-:W4:Y:S01]  /*b200*/  LDL.LU R24, [R1+0x160] ;  /* 0x0001600001187983 */ /* 0x000f220000300800 */
[----:B0-----:R-:W-:Y:S02]  /*b210*/  LEA.HI.X.SX32 R2, R23, R7, 0x1, P6 ;  /* 0x0000000717027211 */ /* 0x001fe400030f0eff */
[----:B--2---:R-:W-:-:S05]  /*b220*/  LEA R0, P5, R4, R6, 0x1 ;  /* 0x0000000604007211 */ /* 0x004fca00078a08ff */
[----:B------:R0:W-:Y:S04]  /*b230*/  STL [R1+0x3a8], R0 ;  /* 0x0003a80001007387 */ /* 0x0001e80000100800 */
[----:B------:R1:W-:Y:S04]  /*b240*/  STL [R1+0x264], R2 ;  /* 0x0002640201007387 */ /* 0x0003e80000100800 */
[----:B------:R-:W2:Y:S01]  /*b250*/  LDL.LU R23, [R1+0x16c] ;  /* 0x00016c0001177983 */ /* 0x000ea20000300800 */
[----:B0-----:R-:W-:Y:S02]  /*b260*/  LEA R0, P6, R9, R6, 0x1 ;  /* 0x0000000609007211 */ /* 0x001fe400078c08ff */
[----:B-1----:R-:W-:-:S03]  /*b270*/  LEA.HI.X.SX32 R2, R22, R7, 0x1, P0 ;  /* 0x0000000716027211 */ /* 0x002fc600000f0eff */
        /* <DEDUP_REMOVED lines=10> */
[----:B------:R0:W-:Y:S04]  /*b320*/  STL [R1+0x3b4], R0 ;  /* 0x0003b40001007387 */ /* 0x0001e80000100800 */
[----:B------:R1:W-:Y:S04]  /*b330*/  STL [R1+0x24c], R2 ;  /* 0x00024c0201007387 */ /* 0x0003e80000100800 */
[----:B------:R-:W2:Y:S01]  /*b340*/  LDL.LU R20, [R1+0x184] ;  /* 0x0001840001147983 */ /* 0x000ea20000300800 */
[----:B0-----:R-:W-:Y:S02]  /*b350*/  LEA R0, P2, R12, R6, 0x1 ;  /* 0x000000060c007211 */ /* 0x001fe400078408ff */
[----:B-1----:R-:W-:-:S03]  /*b360*/  LEA.HI.X.SX32 R2, R19, R7, 0x1, P3 ;  /* 0x0000000713027211 */ /* 0x002fc600018f0eff */
[----:B------:R0:W-:Y:S04]  /*b370*/  STL [R1+0x3b8], R0 ;  /* 0x0003b80001007387 */ /* 0x0001e80000100800 */
[----:B------:R-:W2:Y:S04]  /*b380*/  LDL.LU R19, [R1+0x18c] ;  /* 0x00018c0001137983 */ /* 0x000ea80000300800 */
[----:B------:R1:W-:Y:S01]  /*b390*/  STL [R1+0x240], R2 ;  /* 0x0002400201007387 */ /* 0x0003e20000100800 */
        /* <DEDUP_REMOVED lines=13> */
[----:B------:R-:W2:Y:S01]  /*b470*/  LDL.LU R9, [R1+0x194] ;  /* 0x0001940001097983 */ /* 0x000ea20000300800 */
[----:B------:R-:W-:-:S03]  /*b480*/  LEA.HI.X.SX32 R5, R10, R7, 0x1, P0 ;  /* 0x000000070a057211 */ /* 0x000fc600000f0eff */
[----:B------:R-:W-:Y:S01]  /*b490*/  STL [R1+0x228], R2 ;  /* 0x0002280201007387 */ /* 0x000fe20000100800 */
[----:B0-----:R-:W-:-:S05]  /*b4a0*/  LEA R0, P6, R27, R6, 0x1 ;  /* 0x000000061b007211 */ /* 0x001fca00078c08ff */
[----:B------:R0:W-:Y:S04]  /*b4b0*/  STL [R1+0x3c8], R0 ;  /* 0x0003c80001007387 */ /* 0x0001e80000100800 */
[----:B------:R-:W-:Y:S04]  /*b4c0*/  STL [R1+0x220], R5 ;  /* 0x0002200501007387 */ /* 0x000fe80000100800 */
        /* <DEDUP_REMOVED lines=24> */
[----:B------:R-:W-:Y:S01]  /*b650*/  STL [R1+0x1f8], R0 ;  /* 0x0001f80001007387 */ /* 0x000fe20000100800 */
[----:B------:R-:W-:Y:S02]  /*b660*/  LEA R5, P5, R21, R6, 0x1 ;  /* 0x0000000615057211 */ /* 0x000fe400078a08ff */
[----:B0-----:R-:W-:-:S03]  /*b670*/  LEA.HI.X.SX32 R2, R27, R7, 0x1, P6 ;  /* 0x000000071b027211 */ /* 0x001fc600030f0eff */
[----:B------:R-:W-:Y:S04]  /*b680*/  STL [R1+0x3e0], R5 ;  /* 0x0003e00501007387 */ /* 0x000fe80000100800 */
[----:B------:R-:W2:Y:S04]  /*b690*/  LDL.LU R28, [R1+0x164] ;  /* 0x00016400011c7983 */ /* 0x000ea80000300800 */
[----:B------:R0:W-:Y:S02]  /*b6a0*/  STL [R1+0x1f0], R2 ;  /* 0x0001f00201007387 */ /* 0x0001e40000100800 */
[----:B0-----:R-:W-:-:S02]  /*b6b0*/  LEA.HI.X.SX32 R2, R26, R7, 0x1, P0 ;  /* 0x000000071a027211 */ /* 0x001fc400000f0eff */
[----:B------:R-:W-:-:S05]  /*b6c0*/  LEA R0, P6, R20, R6, 0x1 ;  /* 0x0000000614007211 */ /* 0x000fca00078c08ff */
[----:B------:R0:W-:Y:S04]  /*b6d0*/  STL [R1+0x3e4], R0 ;  /* 0x0003e40001007387 */ /* 0x0001e80000100800 */
[----:B------:R-:W2:Y:S04]  /*b6e0*/  LDL.LU R27, [R1+0x150] ;  /* 0x00015000011b7983 */ /* 0x000ea80000300800 */
[----:B------:R1:W-:Y:S01]  /*b6f0*/  STL [R1+0x1e8], R2 ;  /* 0x0001e80201007387 */ /* 0x0003e20000100800 */
[----:B0-----:R-:W-:-:S05]  /*b700*/  LEA R0, P0, R19, R6, 0x1 ;  /* 0x0000000613007211 */ /* 0x001fca00078008ff */
[----:B------:R0:W-:Y:S04]  /*b710*/  STL [R1+0x3e8], R0 ;  /* 0x0003e80001007387 */ /* 0x0001e80000100800 */
[----:B------:R-:W2:Y:S01]  /*b720*/  LDL.LU R26, [R1+0x13c] ;  /* 0x00013c00011a7983 */ /* 0x000ea20000300800 */
[----:B-1----:R-:W-:-:S05]  /*b730*/  LEA.HI.X.SX32 R2, R25, R7, 0x1, P1 ;  /* 0x0000000719027211 */ /* 0x002fca00008f0eff */
[----:B------:R1:W-:Y:S01]  /*b740*/  STL [R1+0x1e0], R2 ;  /* 0x0001e00201007387 */ /* 0x0003e20000100800 */
[----:B0-----:R-:W-:Y:S02]  /*b750*/  LEA R0, P1, R3, R6, 0x1 ;  /* 0x0000000603007211 */ /* 0x001fe400078208ff */
[----:B-1----:R-:W-:-:S03]  /*b760*/  LEA.HI.X.SX32 R2, R24, R7, 0x1, P2 ;  /* 0x0000000718027211 */ /* 0x002fc600010f0eff */
        /* <DEDUP_REMOVED lines=8> */
[----:B0-----:R-:W-:-:S05]  /*b7f0*/  LEA R0, P3, R9, R6, 0x1 ;  /* 0x0000000609007211 */ /* 0x001fca00078608ff */
[----:B------:R-:W-:Y:S04]  /*b800*/  STL [R1+0x3f4], R0 ;  /* 0x0003f40001007387 */ /* 0x000fe80000100800 */
[----:B------:R-:W2:Y:S01]  /*b810*/  LDL.LU R23, [R1+0x130] ;  /* 0x0001300001177983 */ /* 0x000ea20000300800 */
[----:B-1----:R-:W-:-:S05]  /*b820*/  LEA.HI.X.SX32 R2, R22, R7, 0x1, P4 ;  /* 0x0000000716027211 */ /* 0x002fca00020f0eff */
        /* <DEDUP_REMOVED lines=14> */
[----:B------:R4:W-:Y:S04]  /*b910*/  STL [R1+0x400], R0 ;  /* 0x0004000001007387 */ /* 0x0009e80000100800 */
[----:B------:R-:W3:Y:S04]  /*b920*/  LDL.LU R19, [R1+0x11c] ;  /* 0x00011c0001137983 */ /* 0x000ee80000300800 */
[----:B------:R0:W-:Y:S01]  /*b930*/  STL [R1+0x1d4], R2 ;  /* 0x0001d40201007387 */ /* 0x0001e20000100800 */
[----:B----4-:R-:W-:Y:S02]  /*b940*/  LEA R0, P0, R11, R6, 0x1 ;  /* 0x000000060b007211 */ /* 0x010fe400078008ff */
[----:B0-----:R-:W-:-:S03]  /*b950*/  LEA.HI.X.SX32 R2, R3, R7, 0x1, P1 ;  /* 0x0000000703027211 */ /* 0x001fc600008f0eff */
[----:B------:R2:W-:Y:S04]  /*b960*/  STL [R1+0x404], R0 ;  /* 0x0004040001007387 */ /* 0x0005e80000100800 */
[----:B------:R-:W4:Y:S04]  /*b970*/  LDL.LU R3, [R1+0x114] ;  /* 0x0001140001037983 */ /* 0x000f280000300800 */
[----:B------:R0:W-:Y:S01]  /*b980*/  STL [R1+0x1dc], R2 ;  /* 0x0001dc0201007387 */ /* 0x0001e20000100800 */
[----:B--2---:R-:W-:Y:S02]  /*b990*/  LEA R0, P1, R29, R6, 0x1 ;  /* 0x000000061d007211 */ /* 0x004fe400078208ff */
[----:B0-----:R-:W-:-:S03]  /*b9a0*/  LEA.HI.X.SX32 R2, R4, R7, 0x1, P2 ;  /* 0x0000000704027211 */ /* 0x001fc600010f0eff */
[----:B------:R-:W-:Y:S04]  /*b9b0*/  STL [R1+0x40c], R0 ;  /* 0x00040c0001007387 */ /* 0x000fe80000100800 */
[----:B------:R-:W2:Y:S04]  /*b9c0*/  LDL.LU R4, [R1+0x108] ;  /* 0x0001080001047983 */ /* 0x000ea80000300800 */
[----:B------:R0:W-:Y:S04]  /*b9d0*/  STL [R1+0x1e4], R2 ;  /* 0x0001e40201007387 */ /* 0x0001e80000100800 */
[----:B------:R-:W2:Y:S01]  /*b9e0*/  LDL.LU R8, [R1+0xfc] ;  /* 0x0000fc0001087983 */ /* 0x000ea20000300800 */
[----:B0-----:R-:W-:-:S02]  /*b9f0*/  LEA.HI.X.SX32 R2, R9, R7, 0x1, P3 ;  /* 0x0000000709027211 */ /* 0x001fc400018f0eff */
[----:B------:R-:W-:-:S05]  /*ba00*/  LEA R0, P2, R28, R6, 0x1 ;  /* 0x000000061c007211 */ /* 0x000fca00078408ff */
[----:B------:R-:W-:Y:S04]  /*ba10*/  STL [R1+0x414], R0 ;  /* 0x0004140001007387 */ /* 0x000fe80000100800 */
[----:B------:R0:W-:Y:S04]  /*ba20*/  STL [R1+0x1ec], R2 ;  /* 0x0001ec0201007387 */ /* 0x0001e80000100800 */
[----:B------:R-:W2:Y:S01]  /*ba30*/  LDL.LU R9, [R1+0xf4] ;  /* 0x0000f40001097983 */ /* 0x000ea20000300800 */
[-C--:B0-----:R-:W-:Y:S02]  /*ba40*/  LEA.HI.X.SX32 R2, R10, R7.reuse, 0x1, P4 ;  /* 0x000000070a027211 */ /* 0x081fe400020f0eff */
[----:B------:R-:W-:-:S02]  /*ba50*/  LEA.HI.X.SX32 R5, R13, R7, 0x1, P5 ;  /* 0x000000070d057211 */ /* 0x000fc400028f0eff */
[----:B------:R-:W-:-:S05]  /*ba60*/  LEA R0, P3, R27, R6, 0x1 ;  /* 0x000000061b007211 */ /* 0x000fca00078608ff */
[----:B------:R0:W-:Y:S04]  /*ba70*/  STL [R1+0x41c], R0 ;  /* 0x00041c0001007387 */ /* 0x0001e80000100800 */
[----:B------:R-:W-:Y:S04]  /*ba80*/  STL [R1+0x1f4], R2 ;  /* 0x0001f40201007387 */ /* 0x000fe80000100800 */
[----:B------:R-:W2:Y:S01]  /*ba90*/  LDL.LU R10, [R1+0xf0] ;  /* 0x0000f000010a7983 */ /* 0x000ea20000300800 */
[----:B0-----:R-:W-:-:S05]  /*baa0*/  LEA R0, P4, R26, R6, 0x1 ;  /* 0x000000061a007211 */ /* 0x001fca00078808ff */
[----:B------:R0:W-:Y:S04]  /*bab0*/  STL [R1+0x424], R0 ;  /* 0x0004240001007387 */ /* 0x0001e80000100800 */
[----:B------:R1:W-:Y:S04]  /*bac0*/  STL [R1+0x1fc], R5 ;  /* 0x0001fc0501007387 */ /* 0x0003e80000100800 */
[----:B------:R-:W2:Y:S01]  /*bad0*/  LDL.LU R13, [R1+0xe8] ;  /* 0x0000e800010d7983 */ /* 0x000ea20000300800 */
[----:B0-----:R-:W-:Y:S02]  /*bae0*/  LEA.HI.X.SX32 R0, R12, R7, 0x1, P6 ;  /* 0x000000070c007211 */ /* 0x001fe400030f0eff */
[----:B------:R-:W-:-:S05]  /*baf0*/  LEA R2, P5, R25, R6, 0x1 ;  /* 0x0000000619027211 */ /* 0x000fca00078a08ff */
[----:B------:R0:W-:Y:S04]  /*bb00*/  STL [R1+0x42c], R2 ;  /* 0x00042c0201007387 */ /* 0x0001e80000100800 */
[----:B------:R-:W-:Y:S01]  /*bb10*/  STL [R1+0x204], R0 ;  /* 0x0002040001007387 */ /* 0x000fe20000100800 */
[----:B-1----:R-:W-:-:S05]  /*bb20*/  LEA R5, P6, R24, R6, 0x1 ;  /* 0x0000000618057211 */ /* 0x002fca00078c08ff */
[----:B------:R1:W-:Y:S04]  /*bb30*/  STL [R1+0x434], R5 ;  /* 0x0004340501007387 */ /* 0x0003e80000100800 */
[----:B------:R-:W2:Y:S01]  /*bb40*/  LDL.LU R12, [R1+0xdc] ;  /* 0x0000dc00010c7983 */ /* 0x000ea20000300800 */
[-C--:B0-----:R-:W-:Y:S02]  /*bb50*/  LEA.HI.X.SX32 R2, R11, R7.reuse, 0x1, P0 ;  /* 0x000000070b027211 */ /* 0x081fe400000f0eff */
[----:B-1----:R-:W-:-:S03]  /*bb60*/  LEA.HI.X.SX32 R5, R29, R7, 0x1, P1 ;  /* 0x000000071d057211 */ /* 0x002fc600008f0eff */
[----:B------:R0:W-:Y:S01]  /*bb70*/  STL [R1+0x20c], R2 ;  /* 0x00020c0201007387 */ /* 0x0001e20000100800 */
[----:B------:R-:W-:-:S05]  /*bb80*/  LEA R0, P0, R23, R6, 0x1 ;  /* 0x0000000617007211 */ /* 0x000fca00078008ff */
[----:B------:R1:W-:Y:S04]  /*bb90*/  STL [R1+0x43c], R0 ;  /* 0x00043c0001007387 */ /* 0x0003e80000100800 */
[----:B------:R1:W-:Y:S04]  /*bba0*/  STL [R1+0x214], R5 ;  /* 0x0002140501007387 */ /* 0x0003e80000100800 */
[----:B------:R-:W2:Y:S01]  /*bbb0*/  LDL.LU R11, [R1+0xd4] ;  /* 0x0000d400010b7983 */ /* 0x000ea20000300800 */
[----:B0-----:R-:W-:Y:S02]  /*bbc0*/  LEA R2, P1, R22, R6, 0x1 ;  /* 0x0000000616027211 */ /* 0x001fe400078208ff */
[----:B-1----:R-:W-:-:S03]  /*bbd0*/  LEA.HI.X.SX32 R0, R28, R7, 0x1, P2 ;  /* 0x000000071c007211 */ /* 0x002fc600010f0eff */
[----:B------:R0:W-:Y:S04]  /*bbe0*/  STL [R1+0x444], R2 ;  /* 0x0004440201007387 */ /* 0x0001e80000100800 */
[----:B------:R-:W-:Y:S01]  /*bbf0*/  STL [R1+0x21c], R0 ;  /* 0x00021c0001007387 */ /* 0x000fe20000100800 */
[----:B------:R-:W-:-:S05]  /*bc00*/  LEA R5, P2, R21, R6, 0x1 ;  /* 0x0000000615057211 */ /* 0x000fca00078408ff */
[----:B------:R1:W-:Y:S04]  /*bc10*/  STL [R1+0x44c], R5 ;  /* 0x00044c0501007387 */ /* 0x0003e80000100800 */
[----:B------:R-:W2:Y:S01]  /*bc20*/  LDL.LU R29, [R1+0xc0] ;  /* 0x0000c000011d7983 */ /* 0x000ea20000300800 */
[-C--:B0-----:R-:W-:Y:S02]  /*bc30*/  LEA.HI.X.SX32 R2, R27, R7.reuse, 0x1, P3 ;  /* 0x000000071b027211 */ /* 0x081fe400018f0eff */
[----:B-1----:R-:W-:-:S03]  /*bc40*/  LEA.HI.X.SX32 R5, R26, R7, 0x1, P4 ;  /* 0x000000071a057211 */ /* 0x002fc600020f0eff */
[----:B------:R-:W-:Y:S01]  /*bc50*/  STL [R1+0x224], R2 ;  /* 0x0002240201007387 */ /* 0x000fe20000100800 */
[----:B------:R-:W-:-:S05]  /*bc60*/  LEA R0, P3, R20, R6, 0x1 ;  /* 0x0000000614007211 */ /* 0x000fca00078608ff */
[----:B------:R0:W-:Y:S04]  /*bc70*/  STL [R1+0x454], R0 ;  /* 0x0004540001007387 */ /* 0x0001e80000100800 */
[----:B------:R4:W-:Y:S04]  /*bc80*/  STL [R1+0x22c], R5 ;  /* 0x00022c0501007387 */ /* 0x0009e80000100800 */
[----:B------:R-:W2:Y:S01]  /*bc90*/  LDL.LU R28, [R1+0xbc] ;  /* 0x0000bc00011c7983 */ /* 0x000ea20000300800 */
[----:B0-----:R-:W-:Y:S02]  /*bca0*/  LEA.HI.X.SX32 R0, R25, R7, 0x1, P5 ;  /* 0x0000000719007211 */ /* 0x001fe400028f0eff */
[----:B---3--:R-:W-:-:S05]  /*bcb0*/  LEA R2, P4, R19, R6, 0x1 ;  /* 0x0000000613027211 */ /* 0x008fca00078808ff */
[----:B------:R0:W-:Y:S04]  /*bcc0*/  STL [R1+0x45c], R2 ;  /* 0x00045c0201007387 */ /* 0x0001e80000100800 */
[----:B------:R-:W-:Y:S01]  /*bcd0*/  STL [R1+0x234], R0 ;  /* 0x0002340001007387 */ /* 0x000fe20000100800 */
[----:B----4-:R-:W-:-:S05]  /*bce0*/  LEA R5, P5, R3, R6, 0x1 ;  /* 0x0000000603057211 */ /* 0x010fca00078a08ff */
[----:B------:R1:W-:Y:S04]  /*bcf0*/  STL [R1+0x464], R5 ;  /* 0x0004640501007387 */ /* 0x0003e80000100800 */
[----:B------:R-:W3:Y:S01]  /*bd00*/  LDL.LU R27, [R1+0xb8] ;  /* 0x0000b800011b7983 */ /* 0x000ee20000300800 */
[-C--:B0-----:R-:W-:Y:S02]  /*bd10*/  LEA.HI.X.SX32 R2, R24, R7.reuse, 0x1, P6 ;  /* 0x0000000718027211 */ /* 0x081fe400030f0eff */
[----:B-1----:R-:W-:-:S03]  /*bd20*/  LEA.HI.X.SX32 R5, R23, R7, 0x1, P0 ;  /* 0x0000000717057211 */ /* 0x002fc600000f0eff */
[----:B------:R0:W-:Y:S01]  /*bd30*/  STL [R1+0x23c], R2 ;  /* 0x00023c0201007387 */ /* 0x0001e20000100800 */
[----:B--2---:R-:W-:-:S05]  /*bd40*/  LEA R0, P6, R4, R6, 0x1 ;  /* 0x0000000604007211 */ /* 0x004fca00078c08ff */
[----:B------:R1:W-:Y:S04]  /*bd50*/  STL [R1+0x46c], R0 ;  /* 0x00046c0001007387 */ /* 0x0003e80000100800 */
[----:B------:R2:W-:Y:S04]  /*bd60*/  STL [R1+0x244], R5 ;  /* 0x0002440501007387 */ /* 0x0005e80000100800 */
[----:B------:R-:W4:Y:S01]  /*bd70*/  LDL.LU R26, [R1+0xac] ;  /* 0x0000ac00011a7983 */ /* 0x000f220000300800 */
[----:B0-----:R-:W-:Y:S02]  /*bd80*/  LEA R2, P0, R8, R6, 0x1 ;  /* 0x0000000608027211 */ /* 0x001fe400078008ff */
[----:B-1----:R-:W-:-:S03]  /*bd90*/  LEA.HI.X.SX32 R0, R22, R7, 0x1, P1 ;  /* 0x0000000716007211 */ /* 0x002fc600008f0eff */
[----:B------:R-:W-:Y:S04]  /*bda0*/  STL [R1+0x474], R2 ;  /* 0x0004740201007387 */ /* 0x000fe80000100800 */
[----:B------:R0:W-:Y:S01]  /*bdb0*/  STL [R1+0x394], R0 ;  /* 0x0003940001007387 */ /* 0x0001e20000100800 */
[----:B--2---:R-:W-:Y:S02]  /*bdc0*/  LEA R5, P1, R9, R6, 0x1 ;  /* 0x0000000609057211 */ /* 0x004fe400078208ff */
        /* <DEDUP_REMOVED lines=8> */
[----:B------:R1:W-:Y:S04]  /*be50*/  STL [R1+0x408], R0 ;  /* 0x0004080001007387 */ /* 0x0003e80000100800 */
[----:B------:R-:W2:Y:S01]  /*be60*/  LDL.LU R23, [R1+0x88] ;  /* 0x0000880001177983 */ /* 0x000ea20000300800 */
[----:B0-----:R-:W-:-:S05]  /*be70*/  LEA R2, P3, R13, R6, 0x1 ;  /* 0x000000060d027211 */ /* 0x001fca00078608ff */
[----:B------:R-:W-:Y:S01]  /*be80*/  STL [R1+0x48c], R2 ;  /* 0x00048c0201007387 */ /* 0x000fe20000100800 */
[----:B-1----:R-:W-:-:S03]  /*be90*/  LEA.HI.X.SX32 R0, R19, R7, 0x1, P4 ;  /* 0x0000000713007211 */ /* 0x002fc600020f0eff */
[----:B------:R-:W2:Y:S04]  /*bea0*/  LDL.LU R22, [R1+0x80] ;  /* 0x0000800001167983 */ /* 0x000ea80000300800 */
[----:B------:R0:W-:Y:S04]  /*beb0*/  STL [R1+0x410], R0 ;  /* 0x0004100001007387 */ /* 0x0001e80000100800 */
[----:B------:R-:W2:Y:S01]  /*bec0*/  LDL.LU R21, [R1+0x7c] ;  /* 0x00007c0001157983 */ /* 0x000ea20000300800 */
[----:B0-----:R-:W-:Y:S02]  /*bed0*/  LEA.HI.X.SX32 R0, R3, R7, 0x1, P5 ;  /* 0x0000000703007211 */ /* 0x001fe400028f0eff */
[----:B------:R-:W-:-:S05]  /*bee0*/  LEA R2, P4, R12, R6, 0x1 ;  /* 0x000000060c027211 */ /* 0x000fca00078808ff */
[----:B------:R0:W-:Y:S04]  /*bef0*/  STL [R1+0x494], R2 ;  /* 0x0004940201007387 */ /* 0x0001e80000100800 */
[----:B------:R-:W2:Y:S04]  /*bf00*/  LDL.LU R20, [R1+0x74] ;  /* 0x0000740001147983 */ /* 0x000ea80000300800 */
[----:B------:R1:W-:Y:S04]  /*bf10*/  STL [R1+0x418], R0 ;  /* 0x0004180001007387 */ /* 0x0003e80000100800 */
[----:B------:R-:W2:Y:S01]  /*bf20*/  LDL.LU R19, [R1+0x6c] ;  /* 0x00006c0001137983 */ /* 0x000ea20000300800 */
[----:B0-----:R-:W-:-:S02]  /*bf30*/  LEA R2, P5, R11, R6, 0x1 ;  /* 0x000000060b027211 */ /* 0x001fc400078a08ff */
[----:B-1----:R-:W-:-:S03]  /*bf40*/  LEA.HI.X.SX32 R0, R4, R7, 0x1, P6 ;  /* 0x0000000704007211 */ /* 0x002fc600030f0eff */
[----:B------:R0:W-:Y:S04]  /*bf50*/  STL [R1+0x49c], R2 ;  /* 0x00049c0201007387 */ /* 0x0001e80000100800 */
[----:B------:R-:W2:Y:S04]  /*bf60*/  LDL.LU R3, [R1+0x60] ;  /* 0x0000600001037983 */ /* 0x000ea80000300800 */
[----:B------:R1:W-:Y:S04]  /*bf70*/  STL [R1+0x420], R0 ;  /* 0x0004200001007387 */ /* 0x0003e80000100800 */
[----:B------:R-:W2:Y:S01]  /*bf80*/  LDL.LU R4, [R1+0x5c] ;  /* 0x00005c0001047983 */ /* 0x000ea20000300800 */
[----:B0-----:R-:W-:-:S02]  /*bf90*/  LEA R2, P6, R29, R6, 0x1 ;  /* 0x000000061d027211 */ /* 0x001fc400078c08ff */
[----:B-1----:R-:W-:-:S03]  /*bfa0*/  LEA.HI.X.SX32 R0, R8, R7, 0x1, P0 ;  /* 0x0000000708007211 */ /* 0x002fc600000f0eff */
[----:B------:R-:W-:Y:S04]  /*bfb0*/  STL [R1+0x4a4], R2 ;  /* 0x0004a40201007387 */ /* 0x000fe80000100800 */
[----:B------:R-:W2:Y:S04]  /*bfc0*/  LDL.LU R17, [R1+0x58] ;  /* 0x0000580001117983 */ /* 0x000ea80000300800 */
[----:B------:R0:W-:Y:S04]  /*bfd0*/  STL [R1+0x428], R0 ;  /* 0x0004280001007387 */ /* 0x0001e80000100800 */
[----:B0-----:R-:W2:Y:S01]  /*bfe0*/  LDL.LU R0, [R1+0x44] ;  /* 0x0000440001007983 */ /* 0x001ea20000300800 */
[----:B------:R-:W-:-:S02]  /*bff0*/  LEA R2, P0, R28, R6, 0x1 ;  /* 0x000000061c027211 */ /* 0x000fc400078008ff */
[----:B------:R-:W-:-:S03]  /*c000*/  LEA.HI.X.SX32 R5, R9, R7, 0x1, P1 ;  /* 0x0000000709057211 */ /* 0x000fc600008f0eff */
[----:B------:R0:W-:Y:S04]  /*c010*/  STL [R1+0x4ac], R2 ;  /* 0x0004ac0201007387 */ /* 0x0001e80000100800 */
[----:B0-----:R-:W2:Y:S04]  /*c020*/  LDL.LU R2, [R1+0x3c] ;  /* 0x00003c0001027983 */ /* 0x001ea80000300800 */
[----:B------:R0:W-:Y:S04]  /*c030*/  STL [R1+0x430], R5 ;  /* 0x0004300501007387 */ /* 0x0001e80000100800 */
[----:B0-----:R-:W2:Y:S01]  /*c040*/  LDL.LU R5, [R1+0x20] ;  /* 0x0000200001057983 */ /* 0x001ea20000300800 */
[----:B------:R-:W-:-:S02]  /*c050*/  LEA.HI.X.SX32 R9, R10, R7, 0x1, P2 ;  /* 0x000000070a097211 */ /* 0x000fc400010f0eff */
[----:B---3--:R-:W-:-:S05]  /*c060*/  LEA R8, P1, R27, R6, 0x1 ;  /* 0x000000061b087211 */ /* 0x008fca00078208ff */
[----:B------:R0:W-:Y:S04]  /*c070*/  STL [R1+0x4b4], R8 ;  /* 0x0004b40801007387 */ /* 0x0001e80000100800 */
[----:B0-----:R-:W3:Y:S04]  /*c080*/  LDL.LU R8, [R1+0x1c] ;  /* 0x00001c0001087983 */ /* 0x001ee80000300800 */
[----:B------:R0:W-:Y:S01]  /*c090*/  STL [R1+0x438], R9 ;  /* 0x0004380901007387 */ /* 0x0001e20000100800 */
[----:B----4-:R-:W-:-:S03]  /*c0a0*/  LEA R10, P2, R26, R6, 0x1 ;  /* 0x000000061a0a7211 */ /* 0x010fc600078408ff */
[----:B0-----:R-:W4:Y:S04]  /*c0b0*/  LDL.LU R9, [R1+0x18] ;  /* 0x0000180001097983 */ /* 0x001f280000300800 */
[----:B------:R0:W-:Y:S04]  /*c0c0*/  STL [R1+0x4bc], R10 ;  /* 0x0004bc0a01007387 */ /* 0x0001e80000100800 */
[----:B0-----:R-:W3:Y:S01]  /*c0d0*/  LDL.LU R10, [R1+0x14] ;  /* 0x00001400010a7983 */ /* 0x001ee20000300800 */
[-C--:B------:R-:W-:Y:S02]  /*c0e0*/  LEA.HI.X.SX32 R13, R13, R7.reuse, 0x1, P3 ;  /* 0x000000070d0d7211 */ /* 0x080fe400018f0eff */
[----:B------:R-:W-:-:S03]  /*c0f0*/  LEA.HI.X.SX32 R12, R12, R7, 0x1, P4 ;  /* 0x000000070c0c7211 */ /* 0x000fc600020f0eff */
[----:B------:R2:W-:Y:S02]  /*c100*/  STL [R1+0x440], R13 ;  /* 0x0004400d01007387 */ /* 0x0005e40000100800 */
[----:B--2---:R-:W-:-:S05]  /*c110*/  LEA R13, P3, R25, R6, 0x1 ;  /* 0x00000006190d7211 */ /* 0x004fca00078608ff */
[----:B------:R0:W-:Y:S01]  /*c120*/  STL [R1+0x4c4], R13 ;  /* 0x0004c40d01007387 */ /* 0x0001e20000100800 */
[----:B------:R-:W-:-:S03]  /*c130*/  LEA.HI.X.SX32 R11, R11, R7, 0x1, P5 ;  /* 0x000000070b0b7211 */ /* 0x000fc600028f0eff */
[----:B0-----:R-:W2:Y:S04]  /*c140*/  LDL.LU R13, [R1+0x730] ;  /* 0x00073000010d7983 */ /* 0x001ea80000300800 */
[----:B------:R0:W-:Y:S01]  /*c150*/  STL [R1+0x448], R12 ;  /* 0x0004480c01007387 */ /* 0x0001e20000100800 */
[----:B------:R-:W-:Y:S02]  /*c160*/  LEA.HI.X.SX32 R29, R29, R7, 0x1, P6 ;  /* 0x000000071d1d7211 */ /* 0x000fe400030f0eff */
[----:B0-----:R-:W-:-:S05]  /*c170*/  LEA R12, P4, R24, R6, 0x1 ;  /* 0x00000006180c7211 */ /* 0x001fca00078808ff */
[----:B------:R0:W-:Y:S04]  /*c180*/  STL [R1+0x4cc], R12 ;  /* 0x0004cc0c01007387 */ /* 0x0001e80000100800 */
[----:B0-----:R-:W2:Y:S04]  /*c190*/  LDL.LU R12, [R1+0x72c] ;  /* 0x00072c00010c7983 */ /* 0x001ea80000300800 */
[----:B------:R0:W-:Y:S02]  /*c1a0*/  STL [R1+0x450], R11 ;  /* 0x0004500b01007387 */ /* 0x0001e40000100800 */
[----:B0-----:R-:W-:-:S05]  /*c1b0*/  LEA R11, P5, R23, R6, 0x1 ;  /* 0x00000006170b7211 */ /* 0x001fca00078a08ff */
[----:B------:R0:W-:Y:S01]  /*c1c0*/  STL [R1+0x4d4], R11 ;  /* 0x0004d40b01007387 */ /* 0x0001e20000100800 */
[----:B------:R-:W-:-:S03]  /*c1d0*/  LEA.HI.X.SX32 R28, R28, R7, 0x1, P0 ;  /* 0x000000071c1c7211 */ /* 0x000fc600000f0eff */
        /* <DEDUP_REMOVED lines=52> */
[----:B---3--:R-:W-:-:S05]  /*c520*/  LEA R19, P2, R8, R6, 0x1 ;  /* 0x0000000608137211 */ /* 0x008fca00078408ff */
[----:B------:R0:W-:Y:S01]  /*c530*/  STL [R1+0x52c], R19 ;  /* 0x00052c1301007387 */ /* 0x0001e20000100800 */
[----:B------:R-:W-:-:S03]  /*c540*/  LEA.HI.X.SX32 R4, R4, R7, 0x1, P4 ;  /* 0x0000000704047211 */ /* 0x000fc600020f0eff */
[----:B0-----:R-:W3:Y:S04]  /*c550*/  LDL.LU R19, [R1+0x6fc] ;  /* 0x0006fc0001137983 */ /* 0x001ee80000300800 */
[----:B------:R4:W-:Y:S02]  /*c560*/  STL [R1+0x4b0], R3 ;  /* 0x0004b00301007387 */ /* 0x0009e40000100800 */
[----:B----4-:R-:W-:-:S05]  /*c570*/  LEA R3, P3, R9, R6, 0x1 ;  /* 0x0000000609037211 */ /* 0x010fca00078608ff */
[----:B------:R0:W-:Y:S04]  /*c580*/  STL [R1+0x534], R3 ;  /* 0x0005340301007387 */ /* 0x0001e80000100800 */
[----:B0-----:R-:W4:Y:S04]  /*c590*/  LDL.LU R3, [R1+0x6f8] ;  /* 0x0006f80001037983 */ /* 0x001f280000300800 */
[----:B------:R0:W-:Y:S02]  /*c5a0*/  STL [R1+0x4b8], R4 ;  /* 0x0004b80401007387 */ /* 0x0001e40000100800 */
[----:B0-----:R-:W-:-:S05]  /*c5b0*/  LEA R4, P4, R10, R6, 0x1 ;  /* 0x000000060a047211 */ /* 0x001fca00078808ff */
[----:B------:R0:W-:Y:S04]  /*c5c0*/  STL [R1+0x53c], R4 ;  /* 0x00053c0401007387 */ /* 0x0001e80000100800 */
[----:B0-----:R-:W2:Y:S01]  /*c5d0*/  LDL.LU R4, [R1+0x6f4] ;  /* 0x0006f40001047983 */ /* 0x001ea20000300800 */
[----:B------:R-:W-:-:S05]  /*c5e0*/  LEA.HI.X.SX32 R17, R17, R7, 0x1, P5 ;  /* 0x0000000711117211 */ /* 0x000fca00028f0eff */
[----:B------:R2:W-:Y:S01]  /*c5f0*/  STL [R1+0x4c0], R17 ;  /* 0x0004c01101007387 */ /* 0x0005e20000100800 */
[----:B------:R-:W-:Y:S01]  /*c600*/  LEA.HI.X.SX32 R0, R0, R7, 0x1, P6 ;  /* 0x0000000700007211 */ /* 0x000fe200030f0eff */
[----:B------:R-:W-:Y:S02]  /*c610*/  IMAD R14, R14, UR7, RZ ;  /* 0x000000070e0e7c24 */ /* 0x000fe4000f8e02ff */
[----:B------:R-:W-:Y:S02]  /*c620*/  IMAD R15, R15, UR7, RZ ;  /* 0x000000070f0f7c24 */ /* 0x000fe4000f8e02ff */
[----:B------:R-:W-:Y:S02]  /*c630*/  IMAD R16, R16, UR7, RZ ;  /* 0x0000000710107c24 */ /* 0x000fe4000f8e02ff */
[----:B------:R-:W-:Y:S01]  /*c640*/  IMAD R18, R18, UR7, RZ ;  /* 0x0000000712127c24 */ /* 0x000fe2000f8e02ff */
[----:B------:R-:W-:-:S04]  /*c650*/  ULEA.HI UR5, UR5, UR4, URZ, 0x5 ;  /* 0x0000000405057291 */ /* 0x000fc8000f8f28ff */
[----:B------:R-:W-:Y:S01]  /*c660*/  USHF.R.S32.HI UR5, URZ, 0x5, UR5 ;  /* 0x00000005ff057899 */ /* 0x000fe20008011405 */
[----:B--2---:R-:W-:-:S05]  /*c670*/  LEA R17, P5, R4, R6, 0x1 ;  /* 0x0000000604117211 */ /* 0x004fca00078a08ff */
[----:B------:R4:W-:Y:S04]  /*c680*/  STL [R1+0x544], R17 ;  /* 0x0005441101007387 */ /* 0x0009e80000100800 */
[----:B------:R0:W-:Y:S01]  /*c690*/  STL [R1+0x4c8], R0 ;  /* 0x0004c80001007387 */ /* 0x0001e20000100800 */
[----:B----4-:R-:W-:Y:S02]  /*c6a0*/  LEA R17, P6, R3, R6, 0x1 ;  /* 0x0000000603117211 */ /* 0x010fe400078c08ff */
[----:B0-----:R-:W-:-:S03]  /*c6b0*/  LEA.HI.X.SX32 R0, R2, R7, 0x1, P0 ;  /* 0x0000000702007211 */ /* 0x001fc600000f0eff */
[----:B------:R3:W-:Y:S01]  /*c6c0*/  STL [R1+0x54c], R17 ;  /* 0x00054c1101007387 */ /* 0x0007e20000100800 */
[----:B------:R-:W-:-:S03]  /*c6d0*/  LEA.HI.X.SX32 R2, R5, R7, 0x1, P1 ;  /* 0x0000000705027211 */ /* 0x000fc600008f0eff */
[----:B------:R0:W-:Y:S01]  /*c6e0*/  STL [R1+0x4d0], R0 ;  /* 0x0004d00001007387 */ /* 0x0001e20000100800 */
[-C--:B---3--:R-:W-:Y:S02]  /*c6f0*/  LEA R17, P0, R19, R6.reuse, 0x1 ;  /* 0x0000000613117211 */ /* 0x088fe400078008ff */
[----:B0-----:R-:W-:-:S03]  /*c700*/  LEA R0, P1, R20, R6, 0x1 ;  /* 0x0000000614007211 */ /* 0x001fc600078208ff */
[----:B------:R-:W-:Y:S01]  /*c710*/  STL [R1+0x554], R17 ;  /* 0x0005541101007387 */ /* 0x000fe20000100800 */
[----:B------:R-:W-:-:S03]  /*c720*/  LEA.HI.X.SX32 R5, R8, R7, 0x1, P2 ;  /* 0x0000000708057211 */ /* 0x000fc600010f0eff */
[----:B------:R0:W-:Y:S04]  /*c730*/  STL [R1+0x4d8], R2 ;  /* 0x0004d80201007387 */ /* 0x0001e80000100800 */
[----:B------:R1:W-:Y:S01]  /*c740*/  STL [R1+0x55c], R0 ;  /* 0x00055c0001007387 */ /* 0x0003e20000100800 */
[----:B0-----:R-:W-:-:S03]  /*c750*/  LEA R2, P2, R21, R6, 0x1 ;  /* 0x0000000615027211 */ /* 0x001fc600078408ff */
[----:B------:R0:W-:Y:S01]  /*c760*/  STL [R1+0x4e0], R5 ;  /* 0x0004e00501007387 */ /* 0x0001e20000100800 */
[----:B-1----:R-:W-:-:S03]  /*c770*/  LEA.HI.X.SX32 R0, R9, R7, 0x1, P3 ;  /* 0x0000000709007211 */ /* 0x002fc600018f0eff */
[----:B------:R1:W-:Y:S04]  /*c780*/  STL [R1+0x560], R2 ;  /* 0x0005600201007387 */ /* 0x0003e80000100800 */
[----:B------:R2:W-:Y:S01]  /*c790*/  STL [R1+0x4e8], R0 ;  /* 0x0004e80001007387 */ /* 0x0005e20000100800 */
[----:B0-----:R-:W-:Y:S02]  /*c7a0*/  LEA R5, P3, R22, R6, 0x1 ;  /* 0x0000000616057211 */ /* 0x001fe400078608ff */
[----:B-1----:R-:W-:-:S03]  /*c7b0*/  LEA.HI.X.SX32 R2, R10, R7, 0x1, P4 ;  /* 0x000000070a027211 */ /* 0x002fc600020f0eff */
[----:B------:R0:W-:Y:S01]  /*c7c0*/  STL [R1+0x564], R5 ;  /* 0x0005640501007387 */ /* 0x0001e20000100800 */
[----:B--2---:R-:W-:-:S03]  /*c7d0*/  LEA R0, P4, R23, R6, 0x1 ;  /* 0x0000000617007211 */ /* 0x004fc600078808ff */
[----:B------:R1:W-:Y:S01]  /*c7e0*/  STL [R1+0x4f0], R2 ;  /* 0x0004f00201007387 */ /* 0x0003e20000100800 */
[----:B0-----:R-:W-:-:S03]  /*c7f0*/  LEA.HI.X.SX32 R5, R4, R7, 0x1, P5 ;  /* 0x0000000704057211 */ /* 0x001fc600028f0eff */
[----:B------:R0:W5:Y:S04]  /*c800*/  LDL.LU R4, [R1+0x6f0] ;  /* 0x0006f00001047983 */ /* 0x0001680000300800 */
[----:B------:R2:W-:Y:S01]  /*c810*/  STL [R1+0x568], R0 ;  /* 0x0005680001007387 */ /* 0x0005e20000100800 */
[----:B-1----:R-:W-:-:S03]  /*c820*/  LEA.HI.X.SX32 R2, R3, R7, 0x1, P6 ;  /* 0x0000000703027211 */ /* 0x002fc600030f0eff */
[----:B------:R1:W-:Y:S04]  /*c830*/  STL [R1+0x4f8], R5 ;  /* 0x0004f80501007387 */ /* 0x0003e80000100800 */
[----:B------:R0:W5:Y:S01]  /*c840*/  LDL.LU R3, [R1+0x6ec] ;  /* 0x0006ec0001037983 */ /* 0x0001620000300800 */
[----:B--2---:R-:W-:-:S05]  /*c850*/  LEA R0, P5, R24, R6, 0x1 ;  /* 0x0000000618007211 */ /* 0x004fca00078a08ff */
[----:B------:R2:W-:Y:S01]  /*c860*/  STL [R1+0x56c], R0 ;  /* 0x00056c0001007387 */ /* 0x0005e20000100800 */
[----:B-1----:R-:W-:-:S03]  /*c870*/  LEA.HI.X.SX32 R5, R19, R7, 0x1, P0 ;  /* 0x0000000713057211 */ /* 0x002fc600000f0eff */
[----:B------:R1:W-:Y:S01]  /*c880*/  STL [R1+0x500], R2 ;  /* 0x0005000201007387 */ /* 0x0003e20000100800 */
[-C--:B--2---:R-:W-:Y:S02]  /*c890*/  LEA R0, P6, R25, R6.reuse, 0x1 ;  /* 0x0000000619007211 */ /* 0x084fe400078c08ff */
[----:B-1----:R-:W-:-:S03]  /*c8a0*/  LEA R2, P0, R26, R6, 0x1 ;  /* 0x000000061a027211 */ /* 0x002fc600078008ff */
[----:B------:R1:W-:Y:S04]  /*c8b0*/  STL [R1+0x570], R0 ;  /* 0x0005700001007387 */ /* 0x0003e80000100800 */
[----:B------:R2:W-:Y:S01]  /*c8c0*/  STL [R1+0x508], R5 ;  /* 0x0005080501007387 */ /* 0x0005e20000100800 */
[----:B-1----:R-:W-:-:S03]  /*c8d0*/  LEA.HI.X.SX32 R0, R20, R7, 0x1, P1 ;  /* 0x0000000714007211 */ /* 0x002fc600008f0eff */
[----:B------:R1:W-:Y:S01]  /*c8e0*/  STL [R1+0x574], R2 ;  /* 0x0005740201007387 */ /* 0x0003e20000100800 */
[----:B--2---:R-:W-:-:S03]  /*c8f0*/  LEA R5, P1, R27, R6, 0x1 ;  /* 0x000000061b057211 */ /* 0x004fc600078208ff */
[----:B------:R2:W-:Y:S01]  /*c900*/  STL [R1+0x510], R0 ;  /* 0x0005100001007387 */ /* 0x0005e20000100800 */
[----:B-1----:R-:W-:-:S03]  /*c910*/  LEA.HI.X.SX32 R2, R21, R7, 0x1, P2 ;  /* 0x0000000715027211 */ /* 0x002fc600010f0eff */
[----:B------:R1:W-:Y:S01]  /*c920*/  STL [R1+0x578], R5 ;  /* 0x0005780501007387 */ /* 0x0003e20000100800 */
[----:B--2---:R-:W-:-:S03]  /*c930*/  LEA R0, P2, R28, R6, 0x1 ;  /* 0x000000061c007211 */ /* 0x004fc600078408ff */
[----:B------:R2:W-:Y:S04]  /*c940*/  STL [R1+0x518], R2 ;  /* 0x0005180201007387 */ /* 0x0005e80000100800 */
[----:B------:R3:W-:Y:S01]  /*c950*/  STL [R1+0x57c], R0 ;  /* 0x00057c0001007387 */ /* 0x0007e20000100800 */
[----:B-1----:R-:W-:Y:S02]  /*c960*/  LEA.HI.X.SX32 R5, R22, R7, 0x1, P3 ;  /* 0x0000000716057211 */ /* 0x002fe400018f0eff */
[----:B--2---:R-:W-:-:S03]  /*c970*/  LEA R2, P3, R29, R6, 0x1 ;  /* 0x000000061d027211 */ /* 0x004fc600078608ff */
[----:B------:R1:W-:Y:S01]  /*c980*/  STL [R1+0x520], R5 ;  /* 0x0005200501007387 */ /* 0x0003e20000100800 */
[----:B---3--:R-:W-:-:S03]  /*c990*/  LEA.HI.X.SX32 R0, R23, R7, 0x1, P4 ;  /* 0x0000000717007211 */ /* 0x008fc600020f0eff */
[----:B------:R2:W-:Y:S04]  /*c9a0*/  STL [R1+0x684], R2 ;  /* 0x0006840201007387 */ /* 0x0005e80000100800 */
[----:B------:R3:W-:Y:S01]  /*c9b0*/  STL [R1+0x528], R0 ;  /* 0x0005280001007387 */ /* 0x0007e20000100800 */
[----:B-1----:R-:W-:Y:S02]  /*c9c0*/  LEA R5, P4, R11, R6, 0x1 ;  /* 0x000000060b057211 */ /* 0x002fe400078808ff */
[----:B--2---:R-:W-:-:S03]  /*c9d0*/  LEA.HI.X.SX32 R2, R24, R7, 0x1, P5 ;  /* 0x0000000718027211 */ /* 0x004fc600028f0eff */
[----:B------:R1:W-:Y:S01]  /*c9e0*/  STL [R1+0x68c], R5 ;  /* 0x00068c0501007387 */ /* 0x0003e20000100800 */
[----:B---3--:R-:W-:-:S03]  /*c9f0*/  LEA R0, P5, R12, R6, 0x1 ;  /* 0x000000060c007211 */ /* 0x008fc600078a08ff */
[----:B------:R2:W-:Y:S04]  /*ca00*/  STL [R1+0x530], R2 ;  /* 0x0005300201007387 */ /* 0x0005e80000100800 */
[----:B------:R3:W-:Y:S01]  /*ca10*/  STL [R1+0x690], R0 ;  /* 0x0006900001007387 */ /* 0x0007e20000100800 */
[-C--:B-1----:R-:W-:Y:S01]  /*ca20*/  LEA.HI.X.SX32 R5, R25, R7.reuse, 0x1, P6 ;  /* 0x0000000719057211 */ /* 0x082fe200030f0eff */
[----:B------:R-:W1:Y:S01]  /*ca30*/  S2R R10, SR_TID.X ;  /* 0x00000000000a7919 */ /* 0x000e620000002100 */
[-C--:B--2---:R-:W-:Y:S02]  /*ca40*/  LEA R2, P6, R13, R6.reuse, 0x1 ;  /* 0x000000060d027211 */ /* 0x084fe400078c08ff */
[----:B---3--:R-:W-:Y:S01]  /*ca50*/  LEA.HI.X.SX32 R0, R26, R7, 0x1, P0 ;  /* 0x000000071a007211 */ /* 0x008fe200000f0eff */
[----:B------:R2:W-:Y:S04]  /*ca60*/  STL [R1+0x538], R5 ;  /* 0x0005380501007387 */ /* 0x0005e80000100800 */
[----:B------:R3:W-:Y:S04]  /*ca70*/  STL [R1+0x694], R2 ;  /* 0x0006940201007387 */ /* 0x0007e80000100800 */
[----:B------:R4:W-:Y:S01]  /*ca80*/  STL [R1+0x540], R0 ;  /* 0x0005400001007387 */ /* 0x0009e20000100800 */
[----:B--2---:R-:W-:-:S02]  /*ca90*/  LEA R5, P0, R14, R6, 0x1 ;  /* 0x000000060e057211 */ /* 0x004fc400078008ff */
[----:B---3--:R-:W-:-:S03]  /*caa0*/  LEA.HI.X.SX32 R2, R27, R7, 0x1, P1 ;  /* 0x000000071b027211 */ /* 0x008fc600008f0eff */
[----:B------:R2:W-:Y:S01]  /*cab0*/  STL [R1+0x698], R5 ;  /* 0x0006980501007387 */ /* 0x0005e20000100800 */
[----:B----4-:R-:W-:-:S03]  /*cac0*/  LEA R0, P1, R15, R6, 0x1 ;  /* 0x000000060f007211 */ /* 0x010fc600078208ff */
[----:B------:R3:W-:Y:S04]  /*cad0*/  STL [R1+0x548], R2 ;  /* 0x0005480201007387 */ /* 0x0007e80000100800 */
[----:B------:R4:W-:Y:S01]  /*cae0*/  STL [R1+0x6a8], R0 ;  /* 0x0006a80001007387 */ /* 0x0009e20000100800 */
[----:B--2---:R-:W-:Y:S02]  /*caf0*/  LEA.HI.X.SX32 R5, R28, R7, 0x1, P2 ;  /* 0x000000071c057211 */ /* 0x004fe400010f0eff */
[----:B---3--:R-:W-:-:S03]  /*cb00*/  LEA R2, P2, R16, R6, 0x1 ;  /* 0x0000000610027211 */ /* 0x008fc600078408ff */
[----:B------:R2:W-:Y:S01]  /*cb10*/  STL [R1+0x550], R5 ;  /* 0x0005500501007387 */ /* 0x0005e20000100800 */
[----:B----4-:R-:W-:-:S03]  /*cb20*/  LEA.HI.X.SX32 R0, R29, R7, 0x1, P3 ;  /* 0x000000071d007211 */ /* 0x010fc600018f0eff */
[----:B------:R3:W-:Y:S04]  /*cb30*/  STL [R1+0x6ac], R2 ;  /* 0x0006ac0201007387 */ /* 0x0007e80000100800 */
[----:B------:R4:W-:Y:S01]  /*cb40*/  STL [R1+0x558], R0 ;  /* 0x0005580001007387 */ /* 0x0009e20000100800 */
[----:B--2---:R-:W-:Y:S02]  /*cb50*/  LEA R5, P3, R18, R6, 0x1 ;  /* 0x0000000612057211 */ /* 0x004fe400078608ff */
[----:B---3--:R-:W-:-:S03]  /*cb60*/  LEA.HI.X.SX32 R2, R11, R7, 0x1, P4 ;  /* 0x000000070b027211 */ /* 0x008fc600020f0eff */
[----:B------:R2:W-:Y:S01]  /*cb70*/  STL [R1+0x69c], R5 ;  /* 0x00069c0501007387 */ /* 0x0005e20000100800 */
[----:B----4-:R-:W-:-:S03]  /*cb80*/  LEA.HI.X.SX32 R0, R12, R7, 0x1, P5 ;  /* 0x000000070c007211 */ /* 0x010fc600028f0eff */
[----:B------:R-:W-:Y:S04]  /*cb90*/  STL [R1+0x1b0], R2 ;  /* 0x0001b00201007387 */ /* 0x000fe80000100800 */
[----:B------:R3:W-:Y:S01]  /*cba0*/  STL [R1+0x1b4], R0 ;  /* 0x0001b40001007387 */ /* 0x0007e20000100800 */
[-C--:B--2---:R-:W-:Y:S02]  /*cbb0*/  LEA.HI.X.SX32 R5, R13, R7.reuse, 0x1, P6 ;  /* 0x000000070d057211 */ /* 0x084fe400030f0eff */
[----:B---3--:R-:W-:-:S03]  /*cbc0*/  LEA.HI.X.SX32 R0, R14, R7, 0x1, P0 ;  /* 0x000000070e007211 */ /* 0x008fc600000f0eff */
[----:B------:R-:W-:Y:S01]  /*cbd0*/  STL [R1+0x1b8], R5 ;  /* 0x0001b80501007387 */ /* 0x000fe20000100800 */
[----:B------:R-:W-:-:S03]  /*cbe0*/  LEA.HI.X.SX32 R2, R15, R7, 0x1, P1 ;  /* 0x000000070f027211 */ /* 0x000fc600008f0eff */
[----:B------:R2:W-:Y:S01]  /*cbf0*/  STL [R1+0x1bc], R0 ;  /* 0x0001bc0001007387 */ /* 0x0005e20000100800 */
[----:B-1----:R-:W-:-:S03]  /*cc00*/  LOP3.LUT R9, R10, 0x20, RZ, 0xc0, !PT ;  /* 0x000000200a097812 */ /* 0x002fc600078ec0ff */
[----:B------:R1:W-:Y:S01]  /*cc10*/  STL [R1+0x680], R2 ;  /* 0x0006800201007387 */ /* 0x0003e20000100800 */
[-C--:B--2---:R-:W-:Y:S02]  /*cc20*/  LEA.HI.X.SX32 R0, R16, R7.reuse, 0x1, P2 ;  /* 0x0000000710007211 */ /* 0x084fe400010f0eff */
[----:B-1----:R-:W-:-:S03]  /*cc30*/  LEA.HI.X.SX32 R2, R18, R7, 0x1, P3 ;  /* 0x0000000712027211 */ /* 0x002fc600018f0eff */
[----:B------:R1:W-:Y:S04]  /*cc40*/  STL [R1+0x688], R0 ;  /* 0x0006880001007387 */ /* 0x0003e80000100800 */
[----:B------:R2:W-:Y:S01]  /*cc50*/  STL [R1+0x1c0], R2 ;  /* 0x0001c00201007387 */ /* 0x0005e20000100800 */
[----:B-1----:R-:W-:-:S05]  /*cc60*/  IMAD.SHL.U32 R0, R9, 0x10, RZ ;  /* 0x0000001009007824 */ /* 0x002fca00078e00ff */
[----:B------:R1:W-:Y:S04]  /*cc70*/  STL [R1+0x6c8], R0 ;  /* 0x0006c80001007387 */ /* 0x0003e80000100800 */
[----:B------:R-:W-:Y:S04]  /*cc80*/  STL [R1+0x670], RZ ;  /* 0x000670ff01007387 */ /* 0x000fe80000100800 */
        /* <DEDUP_REMOVED lines=28> */
[----:B------:R-:W-:Y:S01]  /*ce50*/  STL [R1+0x604], RZ ;  /* 0x000604ff01007387 */ /* 0x000fe20000100800 */
[----:B------:R-:W-:-:S03]  /*ce60*/  IMAD.SHL.U32 R5, R10, 0x20, RZ ;  /* 0x000000200a057824 */ /* 0x000fc600078e00ff */
[----:B------:R-:W-:Y:S04]  /*ce70*/  STL [R1+0x608], RZ ;  /* 0x000608ff01007387 */ /* 0x000fe80000100800 */
[----:B------:R-:W-:Y:S04]  /*ce80*/  STL [R1+0x60c], RZ ;  /* 0x00060cff01007387 */ /* 0x000fe80000100800 */
[----:B------:R-:W-:Y:S04]  /*ce90*/  STL [R1+0x5f0], RZ ;  /* 0x0005f0ff01007387 */ /* 0x000fe80000100800 */
[----:B------:R-:W-:Y:S04]  /*cea0*/  STL [R1+0x5f4], RZ ;  /* 0x0005f4ff01007387 */ /* 0x000fe80000100800 */
[----:B------:R-:W-:Y:S01]  /*ceb0*/  STL [R1+0x5f8], RZ ;  /* 0x0005f8ff01007387 */ /* 0x000fe20000100800 */
[----:B------:R-:W-:-:S03]  /*cec0*/  LOP3.LUT R5, R5, 0x60, RZ, 0xc0, !PT ;  /* 0x0000006005057812 */ /* 0x000fc600078ec0ff */
[----:B------:R-:W-:Y:S04]  /*ced0*/  STL [R1+0x5fc], RZ ;  /* 0x0005fcff01007387 */ /* 0x000fe80000100800 */
[----:B------:R-:W-:Y:S01]  /*cee0*/  STL [R1+0x5e0], RZ ;  /* 0x0005e0ff01007387 */ /* 0x000fe20000100800 */
[----:B------:R-:W3:Y:S03]  /*cef0*/  S2R R9, SR_TID.X ;  /* 0x0000000000097919 */ /* 0x000ee60000002100 */
[----:B------:R-:W-:Y:S04]  /*cf00*/  STL [R1+0x5e4], RZ ;  /* 0x0005e4ff01007387 */ /* 0x000fe80000100800 */
[----:B------:R-:W-:Y:S04]  /*cf10*/  STL [R1+0x5e8], RZ ;  /* 0x0005e8ff01007387 */ /* 0x000fe80000100800 */
[----:B------:R-:W-:Y:S04]  /*cf20*/  STL [R1+0x5ec], RZ ;  /* 0x0005ecff01007387 */ /* 0x000fe80000100800 */
[----:B------:R-:W-:Y:S04]  /*cf30*/  STL [R1+0x5d0], RZ ;  /* 0x0005d0ff01007387 */ /* 0x000fe80000100800 */
[----:B------:R-:W-:Y:S04]  /*cf40*/  STL [R1+0x5d4], RZ ;  /* 0x0005d4ff01007387 */ /* 0x000fe80000100800 */
[----:B------:R-:W-:Y:S04]  /*cf50*/  STL [R1+0x5d8], RZ ;  /* 0x0005d8ff01007387 */ /* 0x000fe80000100800 */
[----:B------:R4:W-:Y:S04]  /*cf60*/  STL [R1+0x6c4], R5 ;  /* 0x0006c40501007387 */ /* 0x0009e80000100800 */
[----:B------:R0:W-:Y:S04]  /*cf70*/  STL [R1+0x5dc], RZ ;  /* 0x0005dcff01007387 */ /* 0x0001e80000100800 */
        /* <DEDUP_REMOVED lines=19> */
[----:B------:R0:W-:Y:S01]  /*d0b0*/  STL [R1+0x58c], RZ ;  /* 0x00058cff01007387 */ /* 0x0001e20000100800 */
[----:B---3--:R-:W-:-:S02]  /*d0c0*/  LOP3.LUT R9, R9, 0x1f, RZ, 0xc0, !PT ;  /* 0x0000001f09097812 */ /* 0x008fc400078ec0ff */
[----:B------:R-:W-:-:S03]  /*d0d0*/  SHF.R.U32.HI R10, RZ, 0x4, R10 ;  /* 0x00000004ff0a7819 */ /* 0x000fc6000001160a */
[----:B--2---:R-:W-:Y:S01]  /*d0e0*/  IMAD R2, R9, UR6, RZ ;  /* 0x0000000609027c24 */ /* 0x004fe2000f8e02ff */
[----:B------:R-:W-:-:S04]  /*d0f0*/  SGXT.U32 R10, R10, 0x2 ;  /* 0x000000020a0a781a */ /* 0x000fc80000000000 */
[C---:B------:R-:W-:Y:S02]  /*d100*/  LOP3.LUT R8, R10.reuse, 0xc, RZ, 0xfc, !PT ;  /* 0x0000000c0a087812 */ /* 0x040fe400078efcff */
[C---:B------:R-:W-:Y:S02]  /*d110*/  LOP3.LUT R9, R10.reuse, 0x8, RZ, 0xfc, !PT ;  /* 0x000000080a097812 */ /* 0x040fe400078efcff */
[----:B-1----:R-:W-:Y:S02]  /*d120*/  SHF.R.S32.HI R0, RZ, 0x1f, R2 ;  /* 0x0000001fff007819 */ /* 0x002fe40000011402 */
[----:B------:R-:W-:Y:S01]  /*d130*/  LOP3.LUT R10, R10, 0x4, RZ, 0xfc, !PT ;  /* 0x000000040a0a7812 */ /* 0x000fe200078efcff */
[----:B------:R-:W-:Y:S01]  /*d140*/  IMAD R7, R8, UR9, RZ ;  /* 0x0000000908077c24 */ /* 0x000fe2000f8e02ff */
[C---:B------:R-:W-:Y:S01]  /*d150*/  SHF.L.U64.HI R0, R2.reuse, 0x1, R0 ;  /* 0x0000000102007819 */ /* 0x040fe20000010200 */
[----:B------:R-:W-:Y:S02]  /*d160*/  IMAD.SHL.U32 R2, R2, 0x2, RZ ;  /* 0x0000000202027824 */ /* 0x000fe400078e00ff */
[----:B------:R-:W-:-:S02]  /*d170*/  IMAD R6, R9, UR9, RZ ;  /* 0x0000000909067c24 */ /* 0x000fc4000f8e02ff */
[----:B0---4-:R-:W-:-:S07]  /*d180*/  IMAD R5, R10, UR9, RZ ;  /* 0x000000090a057c24 */ /* 0x011fce000f8e02ff */
.L_x_2:
[----:B------:R-:W0:Y:S01]  /*d190*/  S2R R5, SR_TID.X ;  /* 0x0000000000057919 */ /* 0x000e220000002100 */
[----:B------:R-:W1:Y:S01]  /*d1a0*/  LDCU UR4, c[0x0][0x3a8] ;  /* 0x00007500ff0477ac */ /* 0x000e620008000800 */
[----:B-----5:R-:W-:Y:S01]  /*d1b0*/  IMAD.MOV.U32 R20, RZ, RZ, R3 ;  /* 0x000000ffff147224 */ /* 0x020fe200078e0003 */
[----:B------:R-:W-:Y:S01]  /*d1c0*/  PRMT R17, RZ, 0x7610, R17 ;  /* 0x00007610ff117816 */ /* 0x000fe20000000011 */
[----:B------:R-:W-:Y:S01]  /*d1d0*/  STL [R1+0xe34], R28 ;  /* 0x000e341c01007387 */ /* 0x000fe20000100800 */
[----:B------:R-:W2:Y:S01]  /*d1e0*/  LDCU UR6, c[0x0][0x3a8] ;  /* 0x00007500ff0677ac */ /* 0x000ea20008000800 */
[----:B------:R-:W-:Y:S01]  /*d1f0*/  IMAD.MOV.U32 R21, RZ, RZ, R4 ;  /* 0x000000ffff157224 */ /* 0x000fe200078e0004 */
[----:B------:R-:W-:Y:S01]  /*d200*/  PRMT R9, RZ, 0x7610, R9 ;  /* 0x00007610ff097816 */ /* 0x000fe20000000009 */
[----:B------:R-:W-:Y:S01]  /*d210*/  STL [R1+0xe2c], R26 ;  /* 0x000e2c1a01007387 */ /* 0x000fe20000100800 */
[----:B------:R-:W-:Y:S02]  /*d220*/  PRMT R8, RZ, 0x7610, R8 ;  /* 0x00007610ff087816 */ /* 0x000fe40000000008 */
[----:B------:R-:W-:Y:S01]  /*d230*/  PRMT R12, RZ, 0x7610, R12 ;  /* 0x00007610ff0c7816 */ /* 0x000fe2000000000c */
[----:B------:R-:W-:Y:S04]  /*d240*/  STL [R1+0xe20], R25 ;  /* 0x000e201901007387 */ /* 0x000fe80000100800 */
[----:B------:R-:W-:Y:S04]  /*d250*/  STL [R1+0xe28], R25 ;  /* 0x000e281901007387 */ /* 0x000fe80000100800 */
[----:B------:R-:W-:Y:S04]  /*d260*/  STL [R1+0xe1c], R24 ;  /* 0x000e1c1801007387 */ /* 0x000fe80000100800 */
[----:B------:R3:W-:Y:S01]  /*d270*/  STL [R1+0xe30], R24 ;  /* 0x000e301801007387 */ /* 0x0007e20000100800 */
[----:B------:R-:W4:Y:S01]  /*d280*/  S2R R11, SR_TID.X ;  /* 0x00000000000b7919 */ /* 0x000f220000002100 */
[----:B0-----:R-:W-:-:S02]  /*d290*/  SHF.R.U32.HI R5, RZ, 0x4, R5 ;  /* 0x00000004ff057819 */ /* 0x001fc40000011605 */
[----:B------:R-:W-:Y:S02]  /*d2a0*/  STL [R1+0xdf8], R23 ;  /* 0x000df81701007387 */ /* 0x000fe40000100800 */
[----:B------:R-:W-:Y:S01]  /*d2b0*/  SGXT.U32 R5, R5, 0x2 ;  /* 0x000000020505781a */ /* 0x000fe20000000000 */
[----:B---3--:R-:W0:Y:S03]  /*d2c0*/  S2R R24, SR_TID.X ;  /* 0x0000000000187919 */ /* 0x008e260000002100 */
[C---:B------:R-:W-:Y:S01]  /*d2d0*/  LOP3.LUT R7, R5.reuse, 0x4, RZ, 0xfc, !PT ;  /* 0x0000000405077812 */ /* 0x040fe200078efcff */
[----:B------:R-:W-:Y:S01]  /*d2e0*/  STL [R1+0xdfc], R23 ;  /* 0x000dfc1701007387 */ /* 0x000fe20000100800 */
[C---:B------:R-:W-:Y:S02]  /*d2f0*/  LOP3.LUT R6, R5.reuse, 0x8, RZ, 0xfc, !PT ;  /* 0x0000000805067812 */ /* 0x040fe400078efcff */
[----:B------:R-:W-:Y:S01]  /*d300*/  LOP3.LUT R5, R5, 0xc, RZ, 0xfc, !PT ;  /* 0x0000000c05057812 */ /* 0x000fe200078efcff */
[----:B------:R-:W-:Y:S01]  /*d310*/  STL [R1+0xe04], R23 ;  /* 0x000e041701007387 */ /* 0x000fe20000100800 */
[----:B------:R-:W-:-:S02]  /*d320*/  ISETP.GE.AND P2, PT, R6, UR8, PT ;  /* 0x0000000806007c0c */ /* 0x000fc4000bf46270 */
[----:B------:R-:W-:Y:S01]  /*d330*/  ISETP.GE.AND P3, PT, R5, UR8, PT ;  /* 0x0000000805007c0c */ /* 0x000fe2000bf66270 */
[----:B------:R-:W-:Y:S01]  /*d340*/  STL [R1+0xe0c], R23 ;  /* 0x000e0c1701007387 */ /* 0x000fe20000100800 */
[----:B------:R-:W-:Y:S01]  /*d350*/  ISETP.GE.AND P1, PT, R7, UR8, PT ;  /* 0x0000000807007c0c */ /* 0x000fe2000bf26270 */
[----:B------:R-:W3:Y:S02]  /*d360*/  S2R R5, SR_TID.X ;  /* 0x0000000000057919 */ /* 0x000ee40000002100 */
[----:B------:R-:W-:Y:S01]  /*d370*/  STL [R1+0xe18], R23 ;  /* 0x000e181701007387 */ /* 0x000fe20000100800 */
[----:B----4-:R-:W-:-:S03]  /*d380*/  SHF.R.U32.HI R19, RZ, 0x4, R11 ;  /* 0x00000004ff137819 */ /* 0x010fc6000001160b */
[----:B------:R-:W-:Y:S01]  /*d390*/  STL [R1+0xe24], R23 ;  /* 0x000e241701007387 */ /* 0x000fe20000100800 */
[----:B------:R-:W-:-:S03]  /*d3a0*/  SGXT.U32 R19, R19, 0x2 ;  /* 0x000000021313781a */ /* 0x000fc60000000000 */
[----:B------:R-:W-:Y:S01]  /*d3b0*/  STL [R1+0xdec], R22 ;  /* 0x000dec1601007387 */ /* 0x000fe20000100800 */
[----:B0-----:R-:W-:-:S03]  /*d3c0*/  SHF.R.U32.HI R18, RZ, 0x4, R24 ;  /* 0x00000004ff127819 */ /* 0x001fc60000011618 */
[----:B------:R-:W-:Y:S01]  /*d3d0*/  STL [R1+0xdf0], R22 ;  /* 0x000df01601007387 */ /* 0x000fe20000100800 */
[----:B------:R-:W-:-:S03]  /*d3e0*/  SGXT.U32 R18, R18, 0x2 ;  /* 0x000000021212781a */ /* 0x000fc60000000000 */
[----:B------:R-:W-:Y:S01]  /*d3f0*/  STL [R1+0xdf4], R22 ;  /* 0x000df41601007387 */ /* 0x000fe20000100800 */
[C---:B------:R-:W-:Y:S01]  /*d400*/  ISETP.GE.AND P0, PT, R18.reuse, UR8, PT ;  /* 0x0000000812007c0c */ /* 0x040fe2000bf06270 */
[----:B------:R-:W-:Y:S01]  /*d410*/  IMAD R3, R18, UR12, RZ ;  /* 0x0000000c12037c24 */ /* 0x000fe2000f8e02ff */
[--C-:B---3--:R-:W-:Y:S01]  /*d420*/  SHF.R.U32.HI R6, RZ, 0x4, R5.reuse ;  /* 0x00000004ff067819 */ /* 0x108fe20000011605 */
[----:B------:R-:W-:Y:S01]  /*d430*/  STL [R1+0xe00], R22 ;  /* 0x000e001601007387 */ /* 0x000fe20000100800 */
[----:B------:R-:W-:Y:S01]  /*d440*/  SHF.R.U32.HI R10, RZ, 0x4, R5 ;  /* 0x00000004ff0a7819 */ /* 0x000fe20000011605 */
[----:B------:R-:W-:Y:S01]  /*d450*/  IMAD.WIDE R4, R3, 0x2, R20 ;  /* 0x0000000203047825 */ /* 0x000fe200078e0214 */
[----:B------:R-:W-:Y:S01]  /*d460*/  SGXT.U32 R6, R6, 0x2 ;  /* 0x000000020606781a */ /* 0x000fe20000000000 */
[----:B------:R-:W-:Y:S01]  /*d470*/  STL [R1+0xdd4], R16 ;  /* 0x000dd41001007387 */ /* 0x000fe20000100800 */
[----:B------:R-:W-:Y:S02]  /*d480*/  SGXT.U32 R10, R10, 0x2 ;  /* 0x000000020a0a781a */ /* 0x000fe40000000000 */
[----:B------:R-:W-:Y:S01]  /*d490*/  LOP3.LUT R6, R6, 0x4, RZ, 0xfc, !PT ;  /* 0x0000000406067812 */ /* 0x000fe200078efcff */
[----:B------:R-:W-:Y:S01]  /*d4a0*/  STL [R1+0xdd8], R16 ;  /* 0x000dd81001007387 */ /* 0x000fe20000100800 */
[----:B------:R-:W-:-:S02]  /*d4b0*/  LOP3.LUT R14, R10, 0xc, RZ, 0xfc, !PT ;  /* 0x0000000c0a0e7812 */ /* 0x000fc400078efcff */
[----:B------:R-:W-:Y:S01]  /*d4c0*/  LOP3.LUT R10, R10, 0x8, RZ, 0xfc, !PT ;  /* 0x000000080a0a7812 */ /* 0x000fe200078efcff */
[----:B-1----:R-:W-:Y:S01]  /*d4d0*/  IMAD R6, R6, UR4, RZ ;  /* 0x0000000406067c24 */ /* 0x002fe2000f8e02ff */
[----:B------:R-:W0:Y:S01]  /*d4e0*/  LDCU UR4, c[0x0][0x3a8] ;  /* 0x00007500ff0477ac */ /* 0x000e220008000800 */
[----:B------:R-:W-:Y:S01]  /*d4f0*/  LOP3.LUT R19, R19, 0x10, RZ, 0xfc, !PT ;  /* 0x0000001013137812 */ /* 0x000fe200078efcff */
[----:B------:R1:W3:Y:S01]  /*d500*/  @!P0 LDG.E.U16 R9, desc[UR10][R4.64] ;  /* 0x0000000a04098981 */ /* 0x0002e2000c1e1500 */
[----:B------:R-:W-:-:S03]  /*d510*/  IMAD.WIDE R6, R6, 0x2, R20 ;  /* 0x0000000206067825 */ /* 0x000fc600078e0214 */
[----:B------:R-:W-:Y:S01]  /*d520*/  STL [R1+0xddc], R16 ;  /* 0x000ddc1001007387 */ /* 0x000fe20000100800 */
[----:B--2---:R-:W-:-:S03]  /*d530*/  IMAD R10, R10, UR6, RZ ;  /* 0x000000060a0a7c24 */ /* 0x004fc6000f8e02ff */
[----:B------:R2:W4:Y:S01]  /*d540*/  @!P1 LDG.E.U16 R17, desc[UR10][R6.64] ;  /* 0x0000000a06119981 */ /* 0x000522000c1e1500 */
[----:B------:R-:W-:Y:S01]  /*d550*/  ISETP.GE.AND P1, PT, R19, UR8, PT ;  /* 0x0000000813007c0c */ /* 0x000fe2000bf26270 */
[--C-:B------:R-:W-:Y:S01]  /*d560*/  IMAD.WIDE R10, R10, 0x2, R20.reuse ;  /* 0x000000020a0a7825 */ /* 0x100fe200078e0214 */
[----:B-1----:R-:W-:Y:S01]  /*d570*/  LOP3.LUT R5, R18, 0x14, RZ, 0xfc, !PT ;  /* 0x0000001412057812 */ /* 0x002fe200078efcff */
[----:B------:R-:W-:Y:S02]  /*d580*/  STL [R1+0xde0], R16 ;  /* 0x000de01001007387 */ /* 0x000fe40000100800 */
[----:B0-----:R-:W-:Y:S02]  /*d590*/  IMAD R14, R14, UR4, RZ ;  /* 0x000000040e0e7c24 */ /* 0x001fe4000f8e02ff */
[----:B------:R-:W-:Y:S01]  /*d5a0*/  STL [R1+0xde4], R16 ;  /* 0x000de41001007387 */ /* 0x000fe20000100800 */
[----:B--2---:R-:W-:Y:S01]  /*d5b0*/  LOP3.LUT R6, R18, 0x1c, RZ, 0xfc, !PT ;  /* 0x0000001c12067812 */ /* 0x004fe200078efcff */
[----:B------:R-:W-:-:S02]  /*d5c0*/  IMAD.WIDE R14, R14, 0x2, R20 ;  /* 0x000000020e0e7825 */ /* 0x000fc400078e0214 */
[----:B------:R-:W-:Y:S01]  /*d5d0*/  STL [R1+0xde8], R16 ;  /* 0x000de81001007387 */ /* 0x000fe20000100800 */
[----:B------:R-:W-:Y:S01]  /*d5e0*/  ISETP.GE.AND P4, PT, R6, UR8, PT ;  /* 0x0000000806007c0c */ /* 0x000fe2000bf86270 */
[----:B------:R-:W-:Y:S02]  /*d5f0*/  IMAD R4, R19, UR12, RZ ;  /* 0x0000000c13047c24 */ /* 0x000fe4000f8e02ff */
[----:B------:R-:W-:Y:S01]  /*d600*/  STL [R1+0xe08], R16 ;  /* 0x000e081001007387 */ /* 0x000fe20000100800 */
[----:B------:R-:W-:-:S03]  /*d610*/  LOP3.LUT R7, R18, 0x18, RZ, 0xfc, !PT ;  /* 0x0000001812077812 */ /* 0x000fc600078efcff */
[----:B------:R0:W2:Y:S01]  /*d620*/  @!P2 LDG.E.U16 R8, desc[UR10][R10.64] ;  /* 0x0000000a0a08a981 */ /* 0x0000a2000c1e1500 */
[----:B------:R-:W-:-:S03]  /*d630*/  IMAD R6, R6, UR12, RZ ;  /* 0x0000000c06067c24 */ /* 0x000fc6000f8e02ff */
[----:B------:R1:W2:Y:S01]  /*d640*/  @!P3 LDG.E.U16 R12, desc[UR10][R14.64] ;  /* 0x0000000a0e0cb981 */ /* 0x0002a2000c1e1500 */
[----:B------:R-:W-:-:S03]  /*d650*/  ISETP.GE.AND P3, PT, R5, UR8, PT ;  /* 0x0000000805007c0c */ /* 0x000fc6000bf66270 */
[----:B------:R-:W-:Y:S01]  /*d660*/  STL [R1+0xdd0], R13 ;  /* 0x000dd00d01007387 */ /* 0x000fe20000100800 */
[----:B0-----:R-:W-:-:S03]  /*d670*/  IMAD R10, R5, UR12, RZ ;  /* 0x0000000c050a7c24 */ /* 0x001fc6000f8e02ff */
[----:B------:R-:W-:Y:S01]  /*d680*/  STL [R1+0xe10], R13 ;  /* 0x000e100d01007387 */ /* 0x000fe20000100800 */
[----:B------:R-:W-:Y:S01]  /*d690*/  IMAD.WIDE R4, R4, 0x2, R20 ;  /* 0x0000000204047825 */ /* 0x000fe200078e0214 */
[----:B-1----:R-:W-:Y:S02]  /*d6a0*/  PRMT R14, RZ, 0x7610, R14 ;  /* 0x00007610ff0e7816 */ /* 0x002fe4000000000e */
[----:B------:R-:W-:Y:S01]  /*d6b0*/  STL [R1+0xdcc], R29 ;  /* 0x000dcc1d01007387 */ /* 0x000fe20000100800 */
[----:B------:R-:W-:Y:S01]  /*d6c0*/  PRMT R15, RZ, 0x7610, R15 ;  /* 0x00007610ff0f7816 */ /* 0x000fe2000000000f */
[C---:B------:R-:W-:Y:S02]  /*d6d0*/  IMAD R11, R7.reuse, UR12, RZ ;  /* 0x0000000c070b7c24 */ /* 0x040fe4000f8e02ff */
[----:B------:R-:W-:Y:S01]  /*d6e0*/  STL [R1+0xe14], R29 ;  /* 0x000e141d01007387 */ /* 0x000fe20000100800 */
[----:B------:R-:W-:Y:S01]  /*d6f0*/  ISETP.GE.AND P2, PT, R7, UR8, PT ;  /* 0x0000000807007c0c */ /* 0x000fe2000bf46270 */
[----:B------:R-:W-:-:S02]  /*d700*/  IMAD.WIDE R6, R6, 0x2, R20 ;  /* 0x0000000206067825 */ /* 0x000fc400078e0214 */
[----:B------:R-:W-:Y:S04]  /*d710*/  STL [R1+0xdc4], R27 ;  /* 0x000dc41b01007387 */ /* 0x000fe80000100800 */
[----:B------:R-:W-:Y:S04]  /*d720*/  STL [R1+0xdc8], R27 ;  /* 0x000dc81b01007387 */ /* 0x000fe80000100800 */
[----:B------:R0:W-:Y:S04]  /*d730*/  STL.64 [R1+0x2a0], R20 ;  /* 0x0002a01401007387 */ /* 0x0001e80000100a00 */
[----:B------:R1:W2:Y:S04]  /*d740*/  @!P1 LDG.E.U16 R14, desc[UR10][R4.64] ;  /* 0x0000000a040e9981 */ /* 0x0002a8000c1e1500 */
[----:B------:R-:W2:Y:S04]  /*d750*/  @!P4 LDG.E.U16 R15, desc[UR10][R6.64] ;  /* 0x0000000a060fc981 */ /* 0x000ea8000c1e1500 */
[----:B------:R-:W2:Y:S04]  /*d760*/  LDL R5, [R1+0x248] ;  /* 0x0002480001057983 */ /* 0x000ea80000100800 */
[----:B------:R-:W3:Y:S01]  /*d770*/  LDL R7, [R1+0x24c] ;  /* 0x00024c0001077983 */ /* 0x000ee20000100800 */
[----:B------:R-:W-:Y:S01]  /*d780*/  IMAD.WIDE R18, R11, 0x2, R20 ;  /* 0x000000020b127825 */ /* 0x000fe200078e0214 */
[----:B------:R-:W-:-:S02]  /*d790*/  PRMT R3, RZ, 0x7610, R3 ;  /* 0x00007610ff037816 */ /* 0x000fc40000000003 */
[----:B------:R-:W-:Y:S01]  /*d7a0*/  PRMT R11, RZ, 0x7610, R11 ;  /* 0x00007610ff0b7816 */ /* 0x000fe2000000000b */
[----:B0-----:R-:W-:-:S03]  /*d7b0*/  IMAD.WIDE R20, R10, 0x2, R20 ;  /* 0x000000020a147825 */ /* 0x001fc600078e0214 */
[----:B------:R0:W4:Y:S04]  /*d7c0*/  @!P2 LDG.E.U16 R3, desc[UR10][R18.64] ;  /* 0x0000000a1203a981 */ /* 0x000128000c1e1500 */
[----:B------:R-:W4:Y:S01]  /*d7d0*/  @!P3 LDG.E.U16 R11, desc[UR10][R20.64] ;  /* 0x0000000a140bb981 */ /* 0x000f22000c1e1500 */
[----:B------:R-:W-:-:S04]  /*d7e0*/  LOP3.LUT R24, R24, 0x1f, RZ, 0xc0, !PT ;  /* 0x0000001f18187812 */ /* 0x000fc800078ec0ff */
[----:B------:R-:W-:Y:S01]  /*d7f0*/  ISETP.GE.AND P0, PT, R24, UR8, PT ;  /* 0x0000000818007c0c */ /* 0x000fe2000bf06270 */
[----:B------:R-:W4:Y:S04]  /*d800*/  LDL R19, [R1+0x258] ;  /* 0x0002580001137983 */ /* 0x000f280000100800 */
[----:B------:R-:W4:Y:S01]  /*d810*/  LDL R24, [R1+0x250] ;  /* 0x0002500001187983 */ /* 0x000f220000100800 */
[----:B------:R-:W-:Y:S01]  /*d820*/  PRMT R28, RZ, 0x7610, R28 ;  /* 0x00007610ff1c7816 */ /* 0x000fe2000000001c */
[----:B------:R-:W-:Y:S01]  /*d830*/  BAR.SYNC.DEFER_BLOCKING 0x0 ;  /* 0x0000000000007b1d */ /* 0x000fe20000010000 */
[C---:B--2---:R-:W-:Y:S01]  /*d840*/  IADD3 RZ, P2, PT, R5.reuse, R2, RZ ;  /* 0x0000000205ff7210 */ /* 0x044fe20007f5e0ff */
[----:B-1----:R-:W-:-:S04]  /*d850*/  IMAD.IADD R4, R5, 0x1, R2 ;  /* 0x0000000105047824 */ /* 0x002fc800078e0202 */
[----:B---3--:R-:W-:Y:S02]  /*d860*/  IMAD.X R5, R7, 0x1, R0, P2 ;  /* 0x0000000107057824 */ /* 0x008fe400010e0600 */
[----:B------:R-:W2:Y:S04]  /*d870*/  LDL R7, [R1+0x254] ;  /* 0x0002540001077983 */ /* 0x000ea80000100800 */
[----:B------:R-:W3:Y:S01]  /*d880*/  @!P0 LDG.E.U16 R28, desc[UR10][R4.64] ;  /* 0x0000000a041c8981 */ /* 0x000ee2000c1e1500 */
[----:B0-----:R-:W-:Y:S02]  /*d890*/  PRMT R18, RZ, 0x7610, R18 ;  /* 0x00007610ff127816 */ /* 0x001fe40000000012 */
[C---:B----4-:R-:W-:Y:S01]  /*d8a0*/  IADD3 RZ, P1, PT, R24.reuse, R2, RZ ;  /* 0x0000000218ff7210 */ /* 0x050fe20007f3e0ff */
[----:B------:R-:W-:-:S02]  /*d8b0*/  IMAD.IADD R6, R24, 0x1, R2 ;  /* 0x0000000118067824 */ /* 0x000fc400078e0202 */
[----:B------:R-:W4:Y:S02]  /*d8c0*/  LDL R24, [R1+0x268] ;  /* 0x0002680001187983 */ /* 0x000f240000100800 */
[----:B--2---:R-:W-:Y:S02]  /*d8d0*/  IMAD.X R7, R7, 0x1, R0, P1 ;  /* 0x0000000107077824 */ /* 0x004fe400008e0600 */
[----:B---3--:R0:W-:Y:S04]  /*d8e0*/  STL [R1+0x80], R28 ;  /* 0x0000801c01007387 */ /* 0x0081e80000100800 */
[----:B------:R-:W2:Y:S04]  /*d8f0*/  @!P0 LDG.E.U16 R18, desc[UR10][R6.64] ;  /* 0x0000000a06128981 */ /* 0x000ea8000c1e1500 */
[----:B0-----:R-:W3:Y:S04]  /*d900*/  LDL.LU R28, [R1+0xe34] ;  /* 0x000e3400011c7983 */ /* 0x001ee80000300800 */
[----:B------:R-:W3:Y:S04]  /*d910*/  LDL R6, [R1+0x25c] ;  /* 0x00025c0001067983 */ /* 0x000ee80000100800 */
[----:B------:R-:W4:Y:S01]  /*d920*/  LDL R7, [R1+0x260] ;  /* 0x0002600001077983 */ /* 0x000f220000100800 */
[----:B------:R-:W-:-:S02]  /*d930*/  IADD3 RZ, P2, PT, R19, R2, RZ ;  /* 0x0000000213ff7210 */ /* 0x000fc40007f5e0ff */
[----:B------:R-:W-:Y:S01]  /*d940*/  PRMT R4, RZ, 0x7610, R4 ;  /* 0x00007610ff047816 */ /* 0x000fe20000000004 */
[----:B--2---:R0:W-:Y:S02]  /*d950*/  STL [R1+0x9c], R18 ;  /* 0x00009c1201007387 */ /* 0x0041e40000100800 */
[----:B0-----:R-:W-:Y:S02]  /*d960*/  IMAD.IADD R18, R19, 0x1, R2 ;  /* 0x0000000113127824 */ /* 0x001fe400078e0202 */
[----:B---3--:R-:W-:Y:S01]  /*d970*/  IMAD.X R19, R6, 0x1, R0, P2 ;  /* 0x0000000106137824 */ /* 0x008fe200010e0600 */
[C---:B----4-:R-:W-:Y:S01]  /*d980*/  IADD3 RZ, P1, PT, R7.reuse, R2, RZ ;  /* 0x0000000207ff7210 */ /* 0x050fe20007f3e0ff */
[----:B------:R-:W-:Y:S02]  /*d990*/  IMAD.IADD R6, R7, 0x1, R2 ;  /* 0x0000000107067824 */ /* 0x000fe400078e0202 */
[----:B------:R-:W2:Y:S04]  /*d9a0*/  LDL R7, [R1+0x264] ;  /* 0x0002640001077983 */ /* 0x000ea80000100800 */
[----:B------:R-:W3:Y:S04]  /*d9b0*/  @!P0 LDG.E.U16 R4, desc[UR10][R18.64] ;  /* 0x0000000a12048981 */ /* 0x000ee8000c1e1500 */
[----:B------:R-:W4:Y:S04]  /*d9c0*/  LDL R18, [R1+0x26c] ;  /* 0x00026c0001127983 */ /* 0x000f280000100800 */
[----:B------:R-:W3:Y:S01]  /*d9d0*/  LDL R19, [R1+0x270] ;  /* 0x0002700001137983 */ /* 0x000ee20000100800 */
[----:B------:R-:W-:-:S02]  /*d9e0*/  PRMT R28, RZ, 0x7610, R28 ;  /* 0x00007610ff1c7816 */ /* 0x000fc4000000001c */
[----:B------:R-:W-:Y:S01]  /*d9f0*/  IADD3 RZ, P2, PT, R24, R2, RZ ;  /* 0x0000000218ff7210 */ /* 0x000fe20007f5e0ff */
[----:B--2---:R-:W-:-:S05]  /*da00*/  IMAD.X R7, R7, 0x1, R0, P1 ;  /* 0x0000000107077824 */ /* 0x004fca00008e0600 */
[----:B------:R0:W2:Y:S02]  /*da10*/  @!P0 LDG.E.U16 R28, desc[UR10][R6.64] ;  /* 0x0000000a061c8981 */ /* 0x0000a4000c1e1500 */
[----:B0-----:R-:W-:Y:S02]  /*da20*/  IMAD.IADD R6, R24, 0x1, R2 ;  /* 0x0000000118067824 */ /* 0x001fe400078e0202 */
[----:B----4-:R-:W-:Y:S01]  /*da30*/  IMAD.X R7, R18, 0x1, R0, P2 ;  /* 0x0000000112077824 */ /* 0x010fe200010e0600 */
[C---:B---3--:R-:W-:Y:S01]  /*da40*/  IADD3 RZ, P1, PT, R19.reuse, R2, RZ ;  /* 0x0000000213ff7210 */ /* 0x048fe20007f3e0ff */
[----:B------:R-:W3:Y:S01]  /*da50*/  LDL.LU R24, [R1+0xe30] ;  /* 0x000e300001187983 */ /* 0x000ee20000300800 */
[----:B------:R-:W-:-:S03]  /*da60*/  IMAD.IADD R18, R19, 0x1, R2 ;  /* 0x0000000113127824 */ /* 0x000fc600078e0202 */
[----:B------:R-:W4:Y:S01]  /*da70*/  LDL R19, [R1+0x274] ;  /* 0x0002740001137983 */ /* 0x000f220000100800 */
[----:B------:R-:W-:Y:S02]  /*da80*/  PRMT R26, RZ, 0x7610, R26 ;  /* 0x00007610ff1a7816 */ /* 0x000fe4000000001a */
[----:B------:R-:W-:-:S04]  /*da90*/  PRMT R25, RZ, 0x7610, R25 ;  /* 0x00007610ff197816 */ /* 0x000fc80000000019 */
[----:B------:R-:W2:Y:S01]  /*daa0*/  @!P0 LDG.E.U16 R26, desc[UR10][R6.64] ;  /* 0x0000000a061a8981 */ /* 0x000ea2000c1e1500 */
[----:B----4-:R-:W-:-:S05]  /*dab0*/  IMAD.X R19, R19, 0x1, R0, P1 ;  /* 0x0000000113137824 */ /* 0x010fca00008e0600 */
[----:B------:R-:W4:Y:S04]  /*dac0*/  @!P0 LDG.E.U16 R25, desc[UR10][R18.64] ;  /* 0x0000000a12198981 */ /* 0x000f28000c1e1500 */
[----:B--2---:R0:W-:Y:S04]  /*dad0*/  STL [R1+0x7c], R26 ;  /* 0x00007c1a01007387 */ /* 0x0041e80000100800 */
[----:B0-----:R-:W2:Y:S04]  /*dae0*/  LDL.LU R26, [R1+0xe2c] ;  /* 0x000e2c00011a7983 */ /* 0x001ea80000300800 */
[----:B------:R-:W2:Y:S04]  /*daf0*/  LDL R7, [R1+0x278] ;  /* 0x0002780001077983 */ /* 0x000ea80000100800 */
[----:B----4-:R0:W-:Y:S04]  /*db00*/  STL [R1+0x98], R25 ;  /* 0x0000981901007387 */ /* 0x0101e80000100800 */
[----:B0-----:R-:W4:Y:S04]  /*db10*/  LDL.LU R25, [R1+0xe28] ;  /* 0x000e280001197983 */ /* 0x001f280000300800 */
[----:B------:R-:W3:Y:S04]  /*db20*/  LDL R18, [R1+0x27c] ;  /* 0x00027c0001127983 */ /* 0x000ee80000100800 */
[----:B------:R-:W4:Y:S01]  /*db30*/  LDL R19, [R1+0x280] ;  /* 0x0002800001137983 */ /* 0x000f220000100800 */
[C---:B--2---:R-:W-:Y:S01]  /*db40*/  IADD3 RZ, P2, PT, R7.reuse, R2, RZ ;  /* 0x0000000207ff7210 */ /* 0x044fe20007f5e0ff */
[----:B------:R-:W-:-:S04]  /*db50*/  IMAD.IADD R6, R7, 0x1, R2 ;  /* 0x0000000107067824 */ /* 0x000fc800078e0202 */
[----:B---3--:R-:W-:Y:S01]  /*db60*/  IMAD.X R7, R18, 0x1, R0, P2 ;  /* 0x0000000112077824 */ /* 0x008fe200010e0600 */
[C---:B----4-:R-:W-:Y:S01]  /*db70*/  IADD3 RZ, P1, PT, R19.reuse, R2, RZ ;  /* 0x0000000213ff7210 */ /* 0x050fe20007f3e0ff */
[----:B------:R-:W-:Y:S02]  /*db80*/  IMAD.IADD R18, R19, 0x1, R2 ;  /* 0x0000000113127824 */ /* 0x000fe400078e0202 */
[----:B------:R-:W2:Y:S01]  /*db90*/  LDL R19, [R1+0x284] ;  /* 0x0002840001137983 */ /* 0x000ea20000100800 */
[----:B------:R-:W-:Y:S02]  /*dba0*/  PRMT R23, RZ, 0x7610, R23 ;  /* 0x00007610ff177816 */ /* 0x000fe40000000017 */
[----:B------:R-:W-:-:S06]  /*dbb0*/  PRMT R26, RZ, 0x7610, R26 ;  /* 0x00007610ff1a7816 */ /* 0x000fcc000000001a */
[----:B------:R0:W3:Y:S04]  /*dbc0*/  @!P0 LDG.E.U16 R26, desc[UR10][R6.64] ;  /* 0x0000000a061a8981 */ /* 0x0000e8000c1e1500 */
[----:B------:R-:W4:Y:S01]  /*dbd0*/  LDL R7, [R1+0x288] ;  /* 0x0002880001077983 */ /* 0x000f220000100800 */
[----:B--2---:R-:W-:-:S05]  /*dbe0*/  IMAD.X R19, R19, 0x1, R0, P1 ;  /* 0x0000000113137824 */ /* 0x004fca00008e0600 */
[----:B------:R-:W2:Y:S04]  /*dbf0*/  @!P0 LDG.E.U16 R23, desc[UR10][R18.64] ;  /* 0x0000000a12178981 */ /* 0x000ea8000c1e1500 */
[----:B--2---:R1:W-:Y:S04]  /*dc00*/  STL [R1+0x1c], R23 ;  /* 0x00001c1701007387 */ /* 0x0043e80000100800 */
[----:B-1----:R-:W2:Y:S04]  /*dc10*/  LDL.LU R23, [R1+0xe24] ;  /* 0x000e240001177983 */ /* 0x002ea80000300800 */
[----:B------:R-:W2:Y:S04]  /*dc20*/  LDL R18, [R1+0x28c] ;  /* 0x00028c0001127983 */ /* 0x000ea80000100800 */
[----:B------:R-:W3:Y:S01]  /*dc30*/  LDL R19, [R1+0x290] ;  /* 0x0002900001137983 */ /* 0x000ee20000100800 */
[C---:B----4-:R-:W-:Y:S01]  /*dc40*/  IADD3 RZ, P2, PT, R7.reuse, R2, RZ ;  /* 0x0000000207ff7210 */ /* 0x050fe20007f5e0ff */
[----:B0-----:R-:W-:-:S04]  /*dc50*/  IMAD.IADD R6, R7, 0x1, R2 ;  /* 0x0000000107067824 */ /* 0x001fc800078e0202 */
[----:B--2---:R-:W-:Y:S01]  /*dc60*/  IMAD.X R7, R18, 0x1, R0, P2 ;  /* 0x0000000112077824 */ /* 0x004fe200010e0600 */
[C---:B---3--:R-:W-:Y:S01]  /*dc70*/  IADD3 RZ, P1, PT, R19.reuse, R2, RZ ;  /* 0x0000000213ff7210 */ /* 0x048fe20007f3e0ff */
[----:B------:R-:W-:Y:S02]  /*dc80*/  IMAD.IADD R18, R19, 0x1, R2 ;  /* 0x0000000113127824 */ /* 0x000fe400078e0202 */
[----:B------:R-:W2:Y:S01]  /*dc90*/  LDL R19, [R1+0x294] ;  /* 0x0002940001137983 */ /* 0x000ea20000100800 */
[----:B------:R-:W-:Y:S02]  /*dca0*/  PRMT R25, RZ, 0x7610, R25 ;  /* 0x00007610ff197816 */ /* 0x000fe40000000019 */
[----:B------:R-:W-:-:S04]  /*dcb0*/  PRMT R24, RZ, 0x7610, R24 ;  /* 0x00007610ff187816 */ /* 0x000fc80000000018 */
[----:B------:R-:W3:Y:S01]  /*dcc0*/  @!P0 LDG.E.U16 R25, desc[UR10][R6.64] ;  /* 0x0000000a06198981 */ /* 0x000ee2000c1e1500 */
[----:B--2---:R-:W-:-:S05]  /*dcd0*/  IMAD.X R19, R19, 0x1, R0, P1 ;  /* 0x0000000113137824 */ /* 0x004fca00008e0600 */
[----:B------:R-:W2:Y:S04]  /*dce0*/  @!P0 LDG.E.U16 R24, desc[UR10][R18.64] ;  /* 0x0000000a12188981 */ /* 0x000ea8000c1e1500 */
[----:B---3--:R0:W-:Y:S04]  /*dcf0*/  STL [R1+0x74], R25 ;  /* 0x0000741901007387 */ /* 0x0081e80000100800 */
[----:B0-----:R-:W3:Y:S04]  /*dd00*/  LDL.LU R25, [R1+0xe20] ;  /* 0x000e200001197983 */ /* 0x001ee80000300800 */
[----:B------:R-:W4:Y:S04]  /*dd10*/  LDL R7, [R1+0x298] ;  /* 0x0002980001077983 */ /* 0x000f280000100800 */
[----:B--2---:R0:W-:Y:S04]  /*dd20*/  STL [R1+0x94], R24 ;  /* 0x0000941801007387 */ /* 0x0041e80000100800 */
[----:B0-----:R-:W2:Y:S04]  /*dd30*/  LDL.LU R24, [R1+0xe1c] ;  /* 0x000e1c0001187983 */ /* 0x001ea80000300800 */
[----:B------:R-:W2:Y:S04]  /*dd40*/  LDL R18, [R1+0x29c] ;  /* 0x00029c0001127983 */ /* 0x000ea80000100800 */
[----:B------:R-:W3:Y:S01]  /*dd50*/  LDL R19, [R1+0x2a8] ;  /* 0x0002a80001137983 */ /* 0x000ee20000100800 */
[C---:B----4-:R-:W-:Y:S01]  /*dd60*/  IADD3 RZ, P2, PT, R7.reuse, R2, RZ ;  /* 0x0000000207ff7210 */ /* 0x050fe20007f5e0ff */
[----:B------:R-:W-:-:S04]  /*dd70*/  IMAD.IADD R6, R7, 0x1, R2 ;  /* 0x0000000107067824 */ /* 0x000fc800078e0202 */
[----:B--2---:R-:W-:Y:S01]  /*dd80*/  IMAD.X R7, R18, 0x1, R0, P2 ;  /* 0x0000000112077824 */ /* 0x004fe200010e0600 */
[C---:B---3--:R-:W-:Y:S01]  /*dd90*/  IADD3 RZ, P1, PT, R19.reuse, R2, RZ ;  /* 0x0000000213ff7210 */ /* 0x048fe20007f3e0ff */
[----:B------:R-:W-:Y:S02]  /*dda0*/  IMAD.IADD R18, R19, 0x1, R2 ;  /* 0x0000000113127824 */ /* 0x000fe400078e0202 */
[----:B------:R-:W2:Y:S01]  /*ddb0*/  LDL R19, [R1+0x2ac] ;  /* 0x0002ac0001137983 */ /* 0x000ea20000100800 */
[----:B------:R-:W-:Y:S02]  /*ddc0*/  PRMT R25, RZ, 0x7610, R25 ;  /* 0x00007610ff197816 */ /* 0x000fe40000000019 */
[----:B------:R-:W-:-:S04]  /*ddd0*/  PRMT R16, RZ, 0x7610, R16 ;  /* 0x00007610ff107816 */ /* 0x000fc80000000010 */
[----:B------:R0:W3:Y:S04]  /*dde0*/  @!P0 LDG.E.U16 R25, desc[UR10][R6.64] ;  /* 0x0000000a06198981 */ /* 0x0000e8000c1e1500 */
[----:B------:R-:W4:Y:S01]  /*ddf0*/  LDL R7, [R1+0x2b0] ;  /* 0x0002b00001077983 */ /* 0x000f220000100800 */
[----:B--2---:R-:W-:-:S05]  /*de00*/  IMAD.X R19, R19, 0x1, R0, P1 ;  /* 0x0000000113137824 */ /* 0x004fca00008e0600 */
[----:B------:R-:W2:Y:S04]  /*de10*/  @!P0 LDG.E.U16 R16, desc[UR10][R18.64] ;  /* 0x0000000a12108981 */ /* 0x000ea8000c1e1500 */
[----:B------:R-:W3:Y:S04]  /*de20*/  LDL R18, [R1+0x2b4] ;  /* 0x0002b40001127983 */ /* 0x000ee80000100800 */
[----:B------:R-:W3:Y:S01]  /*de30*/  LDL R19, [R1+0x2b8] ;  /* 0x0002b80001137983 */ /* 0x000ee20000100800 */
[C---:B----4-:R-:W-:Y:S01]  /*de40*/  IADD3 RZ, P2, PT, R7.reuse, R2, RZ ;  /* 0x0000000207ff7210 */ /* 0x050fe20007f5e0ff */
[----:B0-----:R-:W-:-:S02]  /*de50*/  IMAD.IADD R6, R7, 0x1, R2 ;  /* 0x0000000107067824 */ /* 0x001fc400078e0202 */
[----:B--2---:R0:W-:Y:S02]  /*de60*/  STL [R1+0x18], R16 ;  /* 0x0000181001007387 */ /* 0x0041e40000100800 */
[----:B---3--:R-:W-:Y:S01]  /*de70*/  IMAD.X R7, R18, 0x1, R0, P2 ;  /* 0x0000000112077824 */ /* 0x008fe200010e0600 */
[----:B------:R-:W-:Y:S01]  /*de80*/  PRMT R22, RZ, 0x7610, R22 ;  /* 0x00007610ff167816 */ /* 0x000fe20000000016 */
[----:B0-----:R-:W2:Y:S01]  /*de90*/  LDL R16, [R1+0x2cc] ;  /* 0x0002cc0001107983 */ /* 0x001ea20000100800 */
[C---:B------:R-:W-:Y:S01]  /*dea0*/  IADD3 RZ, P1, PT, R19.reuse, R2, RZ ;  /* 0x0000000213ff7210 */ /* 0x040fe20007f3e0ff */
[----:B------:R-:W-:Y:S02]  /*deb0*/  IMAD.IADD R18, R19, 0x1, R2 ;  /* 0x0000000113127824 */ /* 0x000fe400078e0202 */
[----:B------:R-:W3:Y:S01]  /*dec0*/  LDL R19, [R1+0x2bc] ;  /* 0x0002bc0001137983 */ /* 0x000ee20000100800 */
[----:B------:R-:W-:-:S03]  /*ded0*/  PRMT R23, RZ, 0x7610, R23 ;  /* 0x00007610ff177816 */ /* 0x000fc60000000017 */
[----:B------:R-:W4:Y:S04]  /*dee0*/  @!P0 LDG.E.U16 R22, desc[UR10][R6.64] ;  /* 0x0000000a06168981 */ /* 0x000f28000c1e1500 */
[----:B------:R-:W2:Y:S01]  /*def0*/  LDL R7, [R1+0x2c0] ;  /* 0x0002c00001077983 */ /* 0x000ea20000100800 */
[----:B---3--:R-:W-:-:S05]  /*df00*/  IMAD.X R19, R19, 0x1, R0, P1 ;  /* 0x0000000113137824 */ /* 0x008fca00008e0600 */
[----:B------:R-:W3:Y:S04]  /*df10*/  @!P0 LDG.E.U16 R23, desc[UR10][R18.64] ;  /* 0x0000000a12178981 */ /* 0x000ee8000c1e1500 */
[----:B----4-:R0:W-:Y:S04]  /*df20*/  STL [R1+0x6c], R22 ;  /* 0x00006c1601007387 */ /* 0x0101e80000100800 */
[----:B0-----:R-:W4:Y:S04]  /*df30*/  LDL R22, [R1+0x2d4] ;  /* 0x0002d40001167983 */ /* 0x001f280000100800 */
[----:B---3--:R0:W-:Y:S04]  /*df40*/  STL [R1+0x90], R23 ;  /* 0x0000901701007387 */ /* 0x0081e80000100800 */
[----:B0-----:R-:W3:Y:S04]  /*df50*/  LDL.LU R23, [R1+0xe18] ;  /* 0x000e180001177983 */ /* 0x001ee80000300800 */
[----:B------:R-:W3:Y:S04]  /*df60*/  LDL R19, [R1+0x2c8] ;  /* 0x0002c80001137983 */ /* 0x000ee80000100800 */
[----:B------:R-:W4:Y:S01]  /*df70*/  LDL R18, [R1+0x2c4] ;  /* 0x0002c40001127983 */ /* 0x000f220000100800 */
[C---:B--2---:R-:W-:Y:S01]  /*df80*/  IADD3 RZ, P2, PT, R7.reuse, R2, RZ ;  /* 0x0000000207ff7210 */ /* 0x044fe20007f5e0ff */
[----:B------:R-:W-:Y:S01]  /*df90*/  IMAD.IADD R6, R7, 0x1, R2 ;  /* 0x0000000107067824 */ /* 0x000fe200078e0202 */
[----:B------:R-:W-:-:S02]  /*dfa0*/  PRMT R29, RZ, 0x7610, R29 ;  /* 0x00007610ff1d7816 */ /* 0x000fc4000000001d */
[CC--:B---3--:R-:W-:Y:S01]  /*dfb0*/  IADD3 RZ, P1, PT, R19.reuse, R2.reuse, RZ ;  /* 0x0000000213ff7210 */ /* 0x0c8fe20007f3e0ff */
[----:B----4-:R-:W-:Y:S02]  /*dfc0*/  IMAD.X R7, R18, 0x1, R0, P2 ;  /* 0x0000000112077824 */ /* 0x010fe400010e0600 */
[----:B------:R-:W-:Y:S02]  /*dfd0*/  IMAD.IADD R18, R19, 0x1, R2 ;  /* 0x0000000113127824 */ /* 0x000fe400078e0202 */
[----:B------:R-:W-:Y:S01]  /*dfe0*/  IMAD.X R19, R16, 0x1, R0, P1 ;  /* 0x0000000110137824 */ /* 0x000fe200008e0600 */
[----:B------:R-:W-:Y:S01]  /*dff0*/  PRMT R24, RZ, 0x7610, R24 ;  /* 0x00007610ff187816 */ /* 0x000fe20000000018 */
[----:B------:R-:W2:Y:S04]  /*e000*/  LDL R16, [R1+0x2e8] ;  /* 0x0002e80001107983 */ /* 0x000ea80000100800 */
[----:B------:R-:W3:Y:S04]  /*e010*/  @!P0 LDG.E.U16 R29, desc[UR10][R18.64] ;  /* 0x0000000a121d8981 */ /* 0x000ee8000c1e1500 */
[----:B------:R0:W4:Y:S04]  /*e020*/  @!P0 LDG.E.U16 R24, desc[UR10][R6.64] ;  /* 0x0000000a06188981 */ /* 0x000128000c1e1500 */
[----:B------:R-:W2:Y:S04]  /*e030*/  LDL R7, [R1+0x2d0] ;  /* 0x0002d00001077983 */ /* 0x000ea80000100800 */
[----:B---3--:R1:W-:Y:S04]  /*e040*/  STL [R1+0x14], R29 ;  /* 0x0000141d01007387 */ /* 0x0083e80000100800 */
[----:B-1----:R-:W3:Y:S04]  /*e050*/  LDL.LU R29, [R1+0xe14] ;  /* 0x000e1400011d7983 */ /* 0x002ee80000300800 */
[----:B------:R-:W3:Y:S01]  /*e060*/  LDL R19, [R1+0x2d8] ;  /* 0x0002d80001137983 */ /* 0x000ee20000100800 */
[C---:B--2---:R-:W-:Y:S01]  /*e070*/  IADD3 RZ, P2, PT, R7.reuse, R2, RZ ;  /* 0x0000000207ff7210 */ /* 0x044fe20007f5e0ff */
[----:B0-----:R-:W-:Y:S01]  /*e080*/  IMAD.IADD R6, R7, 0x1, R2 ;  /* 0x0000000107067824 */ /* 0x001fe200078e0202 */
[----:B------:R-:W-:-:S03]  /*e090*/  PRMT R13, RZ, 0x7610, R13 ;  /* 0x00007610ff0d7816 */ /* 0x000fc6000000000d */
[----:B------:R-:W-:Y:S01]  /*e0a0*/  IMAD.X R7, R22, 0x1, R0, P2 ;  /* 0x0000000116077824 */ /* 0x000fe200010e0600 */
[----:B------:R-:W-:Y:S01]  /*e0b0*/  PRMT R23, RZ, 0x7610, R23 ;  /* 0x00007610ff177816 */ /* 0x000fe20000000017 */
[----:B------:R-:W2:Y:S04]  /*e0c0*/  LDL R22, [R1+0x2f0] ;  /* 0x0002f00001167983 */ /* 0x000ea80000100800 */
[----:B------:R-:W2:Y:S01]  /*e0d0*/  @!P0 LDG.E.U16 R13, desc[UR10][R6.64] ;  /* 0x0000000a060d8981 */ /* 0x000ea2000c1e1500 */
[C---:B---3--:R-:W-:Y:S01]  /*e0e0*/  IADD3 RZ, P1, PT, R19.reuse, R2, RZ ;  /* 0x0000000213ff7210 */ /* 0x048fe20007f3e0ff */
[----:B------:R-:W-:Y:S02]  /*e0f0*/  IMAD.IADD R18, R19, 0x1, R2 ;  /* 0x0000000113127824 */ /* 0x000fe400078e0202 */
[----:B------:R-:W3:Y:S04]  /*e100*/  LDL R19, [R1+0x2dc] ;  /* 0x0002dc0001137983 */ /* 0x000ee80000100800 */
[----:B--2---:R0:W-:Y:S04]  /*e110*/  STL [R1+0x68], R13 ;  /* 0x0000680d01007387 */ /* 0x0041e80000100800 */
[----:B0-----:R-:W2:Y:S04]  /*e120*/  LDL.LU R13, [R1+0xe10] ;  /* 0x000e1000010d7983 */ /* 0x001ea80000300800 */
[----:B------:R-:W2:Y:S01]  /*e130*/  LDL R7, [R1+0x2e0] ;  /* 0x0002e00001077983 */ /* 0x000ea20000100800 */
[----:B---3--:R-:W-:-:S05]  /*e140*/  IADD3.X R19, PT, PT, R19, R0, RZ, P1, !PT ;  /* 0x0000000013137210 */ /* 0x008fca0000ffe4ff */
[----:B------:R-:W3:Y:S01]  /*e150*/  @!P0 LDG.E.U16 R23, desc[UR10][R18.64] ;  /* 0x0000000a12178981 */ /* 0x000ee2000c1e1500 */
[CC--:B--2---:R-:W-:Y:S01]  /*e160*/  IADD3 RZ, P1, PT, R7.reuse, R2.reuse, RZ ;  /* 0x0000000207ff7210 */ /* 0x0c4fe20007f3e0ff */
[----:B------:R-:W-:Y:S02]  /*e170*/  IMAD.IADD R6, R7, 0x1, R2 ;  /* 0x0000000107067824 */ /* 0x000fe400078e0202 */
[----:B---3--:R0:W-:Y:S04]  /*e180*/  STL [R1+0x8c], R23 ;  /* 0x00008c1701007387 */ /* 0x0081e80000100800 */
[----:B0-----:R-:W2:Y:S04]  /*e190*/  LDL.LU R23, [R1+0xe0c] ;  /* 0x000e0c0001177983 */ /* 0x001ea80000300800 */
[----:B------:R-:W3:Y:S01]  /*e1a0*/  LDL R7, [R1+0x2e4] ;  /* 0x0002e40001077983 */ /* 0x000ee20000100800 */
[----:B------:R-:W-:Y:S01]  /*e1b0*/  PRMT R19, RZ, 0x7610, R19 ;  /* 0x00007610ff137816 */ /* 0x000fe20000000013 */
[----:B---3--:R-:W-:Y:S01]  /*e1c0*/  IMAD.X R7, R7, 0x1, R0, P1 ;  /* 0x0000000107077824 */ /* 0x008fe200008e0600 */
[----:B------:R-:W-:-:S04]  /*e1d0*/  IADD3 RZ, P1, PT, R16, R2, RZ ;  /* 0x0000000210ff7210 */ /* 0x000fc80007f3e0ff */
[----:B------:R0:W3:Y:S02]  /*e1e0*/  @!P0 LDG.E.U16 R19, desc[UR10][R6.64] ;  /* 0x0000000a06138981 */ /* 0x0000e4000c1e1500 */
[----:B0-----:R-:W-:Y:S02]  /*e1f0*/  IMAD.IADD R6, R16, 0x1, R2 ;  /* 0x0000000110067824 */ /* 0x001fe400078e0202 */
[----:B------:R-:W3:Y:S04]  /*e200*/  LDL.LU R16, [R1+0xe08] ;  /* 0x000e080001107983 */ /* 0x000ee80000300800 */
[----:B------:R-:W3:Y:S01]  /*e210*/  LDL R7, [R1+0x2ec] ;  /* 0x0002ec0001077983 */ /* 0x000ee20000100800 */
[----:B--2---:R-:W-:Y:S01]  /*e220*/  PRMT R23, RZ, 0x7610, R23 ;  /* 0x00007610ff177816 */ /* 0x004fe20000000017 */
[----:B---3--:R-:W-:-:S05]  /*e230*/  IMAD.X R7, R7, 0x1, R0, P1 ;  /* 0x0000000107077824 */ /* 0x008fca00008e0600 */
[----:B------:R0:W2:Y:S01]  /*e240*/  @!P0 LDG.E.U16 R23, desc[UR10][R6.64] ;  /* 0x0000000a06178981 */ /* 0x0000a2000c1e1500 */
[C---:B------:R-:W-:Y:S01]  /*e250*/  IADD3 RZ, P1, PT, R22.reuse, R2, RZ ;  /* 0x0000000216ff7210 */ /* 0x040fe20007f3e0ff */
[----:B0-----:R-:W-:Y:S02]  /*e260*/  IMAD.IADD R6, R22, 0x1, R2 ;  /* 0x0000000116067824 */ /* 0x001fe400078e0202 */
[----:B--2---:R0:W-:Y:S04]  /*e270*/  STL [R1+0x10], R23 ;  /* 0x0000101701007387 */ /* 0x0041e80000100800 */
[----:B0-----:R-:W2:Y:S04]  /*e280*/  LDL.LU R23, [R1+0xe04] ;  /* 0x000e040001177983 */ /* 0x001ea80000300800 */
[----:B------:R-:W3:Y:S04]  /*e290*/  LDL.LU R22, [R1+0xe00] ;  /* 0x000e000001167983 */ /* 0x000ee80000300800 */
[----:B------:R-:W3:Y:S01]  /*e2a0*/  LDL R7, [R1+0x2f4] ;  /* 0x0002f40001077983 */ /* 0x000ee20000100800 */
[----:B--2---:R-:W-:Y:S01]  /*e2b0*/  PRMT R23, RZ, 0x7610, R23 ;  /* 0x00007610ff177816 */ /* 0x004fe20000000017 */
[----:B---3--:R-:W-:-:S05]  /*e2c0*/  IMAD.X R7, R7, 0x1, R0, P1 ;  /* 0x0000000107077824 */ /* 0x008fca00008e0600 */
[----:B------:R-:W2:Y:S04]  /*e2d0*/  @!P0 LDG.E.U16 R23, desc[UR10][R6.64] ;  /* 0x0000000a06178981 */ /* 0x000ea8000c1e1500 */
[----:B--2---:R0:W-:Y:S04]  /*e2e0*/  STL [R1+0x60], R23 ;  /* 0x0000601701007387 */ /* 0x0041e80000100800 */
[----:B0-----:R-:W2:Y:S04]  /*e2f0*/  LDL.LU R23, [R1+0xdfc] ;  /* 0x000dfc0001177983 */ /* 0x001ea80000300800 */
[----:B------:R-:W3:Y:S02]  /*e300*/  LDL R7, [R1+0x2f8] ;  /* 0x0002f80001077983 */ /* 0x000ee40000100800 */
[C---:B---3--:R-:W-:Y:S01]  /*e310*/  IADD3 RZ, P1, PT, R7.reuse, R2, RZ ;  /* 0x0000000207ff7210 */ /* 0x048fe20007f3e0ff */
[----:B------:R-:W-:-:S02]  /*e320*/  IMAD.IADD R6, R7, 0x1, R2 ;  /* 0x0000000107067824 */ /* 0x000fc400078e0202 */
        /* <DEDUP_REMOVED lines=12> */
[----:B------:R0:W2:Y:S04]  /*e3f0*/  @!P0 LDG.E.U16 R23, desc[UR10][R6.64] ;  /* 0x0000000a06178981 */ /* 0x0000a8000c1e1500 */
[----:B------:R-:W3:Y:S02]  /*e400*/  LDL R7, [R1+0x308] ;  /* 0x0003080001077983 */ /* 0x000ee40000100800 */
[C---:B---3--:R-:W-:Y:S01]  /*e410*/  IADD3 RZ, P1, PT, R7.reuse, R2, RZ ;  /* 0x0000000207ff7210 */ /* 0x048fe20007f3e0ff */
[----:B0-----:R-:W-:Y:S02]  /*e420*/  IMAD.IADD R6, R7, 0x1, R2 ;  /* 0x0000000107067824 */ /* 0x001fe400078e0202 */
[----:B------:R-:W3:Y:S01]  /*e430*/  LDL R7, [R1+0x30c] ;  /* 0x00030c0001077983 */ /* 0x000ee20000100800 */
[----:B------:R-:W-:Y:S01]  /*e440*/  PRMT R22, RZ, 0x7610, R22 ;  /* 0x00007610ff167816 */ /* 0x000fe20000000016 */
[----:B---3--:R-:W-:-:S05]  /*e450*/  IMAD.X R7, R7, 0x1, R0, P1 ;  /* 0x0000000107077824 */ /* 0x008fca00008e0600 */
[----:B------:R-:W3:Y:S04]  /*e460*/  @!P0 LDG.E.U16 R22, desc[UR10][R6.64] ;  /* 0x0000000a06168981 */ /* 0x000ee8000c1e1500 */
[----:B---3--:R0:W-:Y:S04]  /*e470*/  STL [R1+0xc], R22 ;  /* 0x00000c1601007387 */ /* 0x0081e80000100800 */
[----:B0-----:R-:W3:Y:S04]  /*e480*/  LDL.LU R22, [R1+0xdf4] ;  /* 0x000df40001167983 */ /* 0x001ee80000300800 */
[----:B------:R-:W2:Y:S02]  /*e490*/  LDL R7, [R1+0x310] ;  /* 0x0003100001077983 */ /* 0x000ea40000100800 */
[C---:B--2---:R-:W-:Y:S01]  /*e4a0*/  IADD3 RZ, P1, PT, R7.reuse, R2, RZ ;  /* 0x0000000207ff7210 */ /* 0x044fe20007f3e0ff */
[----:B------:R-:W-:-:S02]  /*e4b0*/  IMAD.IADD R6, R7, 0x1, R2 ;  /* 0x0000000107067824 */ /* 0x000fc400078e0202 */
[----:B------:R-:W2:Y:S01]  /*e4c0*/  LDL R7, [R1+0x314] ;  /* 0x0003140001077983 */ /* 0x000ea20000100800 */
[----:B---3--:R-:W-:Y:S01]  /*e4d0*/  PRMT R22, RZ, 0x7610, R22 ;  /* 0x00007610ff167816 */ /* 0x008fe20000000016 */
[----:B--2---:R-:W-:-:S05]  /*e4e0*/  IMAD.X R7, R7, 0x1, R0, P1 ;  /* 0x0000000107077824 */ /* 0x004fca00008e0600 */
        /* <DEDUP_REMOVED lines=50> */
[----:B------:R-:W-:Y:S01]  /*e810*/  PRMT R21, RZ, 0x7610, R21 ;  /* 0x00007610ff157816 */ /* 0x000fe20000000015 */
[----:B---3--:R-:W-:-:S05]  /*e820*/  IMAD.X R7, R7, 0x1, R0, P1 ;  /* 0x0000000107077824 */ /* 0x008fca00008e0600 */
[----:B------:R0:W3:Y:S04]  /*e830*/  @!P0 LDG.E.U16 R21, desc[UR10][R6.64] ;  /* 0x0000000a06158981 */ /* 0x0000e8000c1e1500 */
[----:B------:R-:W2:Y:S02]  /*e840*/  LDL R7, [R1+0x348] ;  /* 0x0003480001077983 */ /* 0x000ea40000100800 */
[C---:B--2---:R-:W-:Y:S01]  /*e850*/  IADD3 RZ, P1, PT, R7.reuse, R2, RZ ;  /* 0x0000000207ff7210 */ /* 0x044fe20007f3e0ff */
[----:B0-----:R-:W-:Y:S02]  /*e860*/  IMAD.IADD R6, R7, 0x1, R2 ;  /* 0x0000000107067824 */ /* 0x001fe400078e0202 */
[----:B------:R-:W2:Y:S01]  /*e870*/  LDL R7, [R1+0x34c] ;  /* 0x00034c0001077983 */ /* 0x000ea20000100800 */
[----:B------:R-:W-:Y:S01]  /*e880*/  PRMT R16, RZ, 0x7610, R16 ;  /* 0x00007610ff107816 */ /* 0x000fe20000000010 */
[----:B--2---:R-:W-:-:S05]  /*e890*/  IMAD.X R7, R7, 0x1, R0, P1 ;  /* 0x0000000107077824 */ /* 0x004fca00008e0600 */
[----:B------:R-:W2:Y:S04]  /*e8a0*/  @!P0 LDG.E.U16 R16, desc[UR10][R6.64] ;  /* 0x0000000a06108981 */ /* 0x000ea8000c1e1500 */
[----:B--2---:R0:W-:Y:S04]  /*e8b0*/  STL [R1+0x4], R16 ;  /* 0x0000041001007387 */ /* 0x0041e80000100800 */
[----:B0-----:R-:W2:Y:S04]  /*e8c0*/  LDL.LU R16, [R1+0xddc] ;  /* 0x000ddc0001107983 */ /* 0x001ea80000300800 */
[----:B------:R-:W2:Y:S02]  /*e8d0*/  LDL R7, [R1+0x350] ;  /* 0x0003500001077983 */ /* 0x000ea40000100800 */
[C---:B--2---:R-:W-:Y:S01]  /*e8e0*/  IADD3 RZ, P1, PT, R7.reuse, R2, RZ ;  /* 0x0000000207ff7210 */ /* 0x044fe20007f3e0ff */
[----:B------:R-:W-:-:S02]  /*e8f0*/  IMAD.IADD R6, R7, 0x1, R2 ;  /* 0x0000000107067824 */ /* 0x000fc400078e0202 */
        /* <DEDUP_REMOVED lines=21> */
[----:B------:R0:W2:Y:S04]  /*ea50*/  @!P0 LDG.E.U16 R16, desc[UR10][R6.64] ;  /* 0x0000000a06108981 */ /* 0x0000a8000c1e1500 */
[----:B------:R-:W2:Y:S02]  /*ea60*/  LDL R7, [R1+0x368] ;  /* 0x0003680001077983 */ /* 0x000ea40000100800 */
[C---:B--2---:R-:W-:Y:S01]  /*ea70*/  IADD3 RZ, P1, PT, R7.reuse, R2, RZ ;  /* 0x0000000207ff7210 */ /* 0x044fe20007f3e0ff */
[----:B0-----:R-:W-:Y:S02]  /*ea80*/  IMAD.IADD R6, R7, 0x1, R2 ;  /* 0x0000000107067824 */ /* 0x001fe400078e0202 */
[----:B------:R-:W2:Y:S01]  /*ea90*/  LDL R7, [R1+0x36c] ;  /* 0x00036c0001077983 */ /* 0x000ea20000100800 */
[----:B------:R-:W-:Y:S01]  /*eaa0*/  PRMT R5, RZ, 0x7610, R5 ;  /* 0x00007610ff057816 */ /* 0x000fe20000000005 */
[----:B--2---:R-:W-:-:S05]  /*eab0*/  IMAD.X R7, R7, 0x1, R0, P1 ;  /* 0x0000000107077824 */ /* 0x004fca00008e0600 */
[----:B------:R-:W2:Y:S04]  /*eac0*/  @!P0 LDG.E.U16 R5, desc[UR10][R6.64] ;  /* 0x0000000a06058981 */ /* 0x000ea8000c1e1500 */
[----:B------:R-:W3:Y:S04]  /*ead0*/  LDL R7, [R1+0x370] ;  /* 0x0003700001077983 */ /* 0x000ee80000100800 */
[----:B--2---:R0:W-:Y:S01]  /*eae0*/  STL [R1], R5 ;  /* 0x0000000501007387 */ /* 0x0041e20000100800 */
[C---:B---3--:R-:W-:Y:S01]  /*eaf0*/  IADD3 RZ, P1, PT, R7.reuse, R2, RZ ;  /* 0x0000000207ff7210 */ /* 0x048fe20007f3e0ff */
[----:B------:R-:W-:Y:S01]  /*eb00*/  IMAD.IADD R6, R7, 0x1, R2 ;  /* 0x0000000107067824 */ /* 0x000fe200078e0202 */
[----:B------:R-:W-:Y:S01]  /*eb10*/  PRMT R13, RZ, 0x7610, R13 ;  /* 0x00007610ff0d7816 */ /* 0x000fe2000000000d */
[----:B------:R-:W2:Y:S04]  /*eb20*/  LDL R7, [R1+0x374] ;  /* 0x0003740001077983 */ /* 0x000ea80000100800 */
[----:B0-----:R-:W3:Y:S01]  /*eb30*/  LDL R5, [R1+0x38c] ;  /* 0x00038c0001057983 */ /* 0x001ee20000100800 */
        /* <DEDUP_REMOVED lines=20> */
[----:B------:R-:W2:Y:S01]  /*ec80*/  LDL R7, [R1+0x388] ;  /* 0x0003880001077983 */ /* 0x000ea20000100800 */
[----:B------:R-:W-:Y:S02]  /*ec90*/  PRMT R29, RZ, 0x7610, R29 ;  /* 0x00007610ff1d7816 */ /* 0x000fe4000000001d */
[C---:B--2---:R-:W-:Y:S01]  /*eca0*/  IADD3 RZ, P1, PT, R7.reuse, R2, RZ ;  /* 0x0000000207ff7210 */ /* 0x044fe20007f3e0ff */
[----:B0-----:R-:W-:-:S04]  /*ecb0*/  IMAD.IADD R6, R7, 0x1, R2 ;  /* 0x0000000107067824 */ /* 0x001fc800078e0202 */
[----:B---3--:R-:W-:Y:S02]  /*ecc0*/  IMAD.X R7, R5, 0x1, R0, P1 ;  /* 0x0000000105077824 */ /* 0x008fe400008e0600 */
[----:B------:R-:W2:Y:S04]  /*ecd0*/  LDL R5, [R1+0x6b4] ;  /* 0x0006b40001057983 */ /* 0x000ea80000100800 */
[----:B------:R-:W3:Y:S04]  /*ece0*/  @!P0 LDG.E.U16 R29, desc[UR10][R6.64] ;  /* 0x0000000a061d8981 */ /* 0x000ee8000c1e1500 */
[----:B------:R-:W2:Y:S04]  /*ecf0*/  LDL R7, [R1+0x390] ;  /* 0x0003900001077983 */ /* 0x000ea80000100800 */
[----:B---3--:R-:W-:Y:S04]  /*ed00*/  STL [R1+0xda4], R29 ;  /* 0x000da41d01007387 */ /* 0x008fe80000100800 */
[----:B------:R-:W-:Y:S04]  /*ed10*/  STL [R1+0xda8], R29 ;  /* 0x000da81d01007387 */ /* 0x000fe80000100800 */
[----:B------:R-:W-:Y:S04]  /*ed20*/  STL [R1+0xdac], R29 ;  /* 0x000dac1d01007387 */ /* 0x000fe80000100800 */
[----:B------:R-:W-:Y:S01]  /*ed30*/  STL [R1+0xdb0], R29 ;  /* 0x000db01d01007387 */ /* 0x000fe20000100800 */
[----:B--2---:R-:W-:-:S03]  /*ed40*/  IADD3 RZ, P1, PT, R7, R2, RZ ;  /* 0x0000000207ff7210 */ /* 0x004fc60007f3e0ff */
[----:B------:R-:W-:Y:S01]  /*ed50*/  STL [R1+0xdb4], R29 ;  /* 0x000db41d01007387 */ /* 0x000fe20000100800 */
[----:B------:R-:W-:-:S03]  /*ed60*/  IMAD.IADD R6, R7, 0x1, R2 ;  /* 0x0000000107067824 */ /* 0x000fc600078e0202 */
[----:B------:R-:W-:Y:S04]  /*ed70*/  STL [R1+0xdb8], R29 ;  /* 0x000db81d01007387 */ /* 0x000fe80000100800 */
[----:B------:R-:W-:Y:S04]  /*ed80*/  STL [R1+0xdbc], R29 ;  /* 0x000dbc1d01007387 */ /* 0x000fe80000100800 */
[----:B------:R-:W-:Y:S04]  /*ed90*/  STL [R1+0xdc0], R29 ;  /* 0x000dc01d01007387 */ /* 0x000fe80000100800 */
[----:B------:R-:W2:Y:S01]  /*eda0*/  LDL R7, [R1+0x6a4] ;  /* 0x0006a40001077983 */ /* 0x000ea20000100800 */
[----:B------:R-:W-:Y:S01]  /*edb0*/  PRMT R27, RZ, 0x7610, R27 ;  /* 0x00007610ff1b7816 */ /* 0x000fe2000000001b */
        /* <DEDUP_REMOVED lines=13> */
[----:B------:R-:W3:Y:S01]  /*ee90*/  LDL R7, [R1+0x6b8] ;  /* 0x0006b80001077983 */ /* 0x000ee20000100800 */
[----:B------:R-:W-:-:S02]  /*eea0*/  PRMT R10, RZ, 0x7610, R10 ;  /* 0x00007610ff0a7816 */ /* 0x000fc4000000000a */
[----:B---3--:R-:W-:-:S05]  /*eeb0*/  IADD3 R6, P1, PT, R7, R2, RZ ;  /* 0x0000000207067210 */ /* 0x008fca0007f3e0ff */
[----:B------:R-:W-:-:S05]  /*eec0*/  IMAD.X R7, R5, 0x1, R0, P1 ;  /* 0x0000000105077824 */ /* 0x000fca00008e0600 */
[----:B------:R0:W3:Y:S04]  /*eed0*/  @!P0 LDG.E.U16 R10, desc[UR10][R6.64] ;  /* 0x0000000a060a8981 */ /* 0x0000e8000c1e1500 */
[----:B------:R-:W0:Y:S01]  /*eee0*/  LDL R7, [R1+0x698] ;  /* 0x0006980001077983 */ /* 0x000e220000100800 */
[----:B------:R-:W1:Y:S01]  /*eef0*/  S2R R5, SR_TID.X ;  /* 0x0000000000057919 */ /* 0x000e620000002100 */
[----:B------:R-:W0:Y:S01]  /*ef00*/  S2UR UR6, SR_CgaCtaId ;  /* 0x00000000000679c3 */ /* 0x000e220000008800 */
[----:B------:R-:W-:Y:S01]  /*ef10*/  UMOV UR4, 0x400 ;  /* 0x0000040000047882 */ /* 0x000fe20000000000 */
[----:B0-----:R-:W-:Y:S02]  /*ef20*/  IADD3 R6, P1, PT, R7, R2, RZ ;  /* 0x0000000207067210 */ /* 0x001fe40007f3e0ff */
[----:B------:R-:W2:Y:S01]  /*ef30*/  LDL R7, [R1+0x1bc] ;  /* 0x0001bc0001077983 */ /* 0x000ea20000100800 */
[----:B-1----:R-:W-:Y:S01]  /*ef40*/  IMAD.SHL.U32 R5, R5, 0x2, RZ ;  /* 0x0000000205057824 */ /* 0x002fe200078e00ff */
[----:B------:R-:W-:-:S04]  /*ef50*/  ULEA UR4, UR6, UR4, 0x18 ;  /* 0x0000000406047291 */ /* 0x000fc8000f8ec0ff */
[----:B------:R-:W-:-:S05]  /*ef60*/  LOP3.LUT R5, R5, 0x7e, RZ, 0xc0, !PT ;  /* 0x0000007e05057812 */ /* 0x000fca00078ec0ff */
[----:B------:R0:W-:Y:S02]  /*ef70*/  STS.U16 [R5+UR4+0x4000], R9 ;  /* 0x0040000905007988 */ /* 0x0001e40008000404 */
[----:B0-----:R-:W-:Y:S01]  /*ef80*/  PRMT R9, RZ, 0x7610, R9 ;  /* 0x00007610ff097816 */ /* 0x001fe20000000009 */
[----:B--2---:R-:W-:-:S05]  /*ef90*/  IMAD.X R7, R7, 0x1, R0, P1 ;  /* 0x0000000107077824 */ /* 0x004fca00008e0600 */
[----:B------:R0:W2:Y:S04]  /*efa0*/  @!P0 LDG.E.U16 R9, desc[UR10][R6.64] ;  /* 0x0000000a06098981 */ /* 0x0000a8000c1e1500 */
[----:B------:R-:W0:Y:S02]  /*efb0*/  LDL R7, [R1+0x684] ;  /* 0x0006840001077983 */ /* 0x000e240000100800 */
[----:B0-----:R-:W-:Y:S02]  /*efc0*/  IADD3 R6, P1, PT, R7, R2, RZ ;  /* 0x0000000207067210 */ /* 0x001fe40007f3e0ff */
[----:B------:R-:W2:Y:S04]  /*efd0*/  LDL R7, [R1+0x558] ;  /* 0x0005580001077983 */ /* 0x000ea80000100800 */
        /* <DEDUP_REMOVED lines=11> */
[----:B------:R-:W0:Y:S04]  /*f090*/  LDL R7, [R1+0x560] ;  /* 0x0005600001077983 */ /* 0x000e280000100800 */
[----:B------:R1:W-:Y:S01]  /*f0a0*/  STS.U16 [R5+UR4+0x4300], R3 ;  /* 0x0043000305007988 */ /* 0x0003e20008000404 */
[----:B0-----:R-:W-:-:S03]  /*f0b0*/  IADD3 R6, P1, PT, R7, R2, RZ ;  /* 0x0000000207067210 */ /* 0x001fc60007f3e0ff */
[----:B------:R-:W2:Y:S01]  /*f0c0*/  LDL R7, [R1+0x518] ;  /* 0x0005180001077983 */ /* 0x000ea20000100800 */
[----:B-1----:R-:W-:-:S05]  /*f0d0*/  LOP3.LUT R3, R5, 0x10, RZ, 0x3c, !PT ;  /* 0x0000001005037812 */ /* 0x002fca00078e3cff */
        /* <DEDUP_REMOVED lines=8> */
[----:B0-----:R-:W-:-:S02]  /*f160*/  PRMT R12, RZ, 0x7610, R12 ;  /* 0x00007610ff0c7816 */ /* 0x001fc4000000000c */
[----:B--2---:R-:W-:-:S05]  /*f170*/  IADD3.X R7, PT, PT, R7, R0, RZ, P1, !PT ;  /* 0x0000000007077210 */ /* 0x004fca0000ffe4ff */
        /* <DEDUP_REMOVED lines=18> */
[----:B---3--:R0:W-:Y:S02]  /*f2a0*/  STS.U16 [R5+UR4], R10 ;  /* 0x0000000a05007988 */ /* 0x0081e40008000404 */
[----:B0-----:R-:W-:Y:S01]  /*f2b0*/  PRMT R10, RZ, 0x7610, R10 ;  /* 0x00007610ff0a7816 */ /* 0x001fe2000000000a */
[----:B--2---:R-:W-:-:S05]  /*f2c0*/  IMAD.X R7, R7, 0x1, R0, P1 ;  /* 0x0000000107077824 */ /* 0x004fca00008e0600 */
[----:B------:R0:W2:Y:S04]  /*f2d0*/  @!P0 LDG.E.U16 R10, desc[UR10][R6.64] ;  /* 0x0000000a060a8981 */ /* 0x0000a8000c1e1500 */
[----:B------:R-:W0:Y:S02]  /*f2e0*/  LDL R7, [R1+0x4c4] ;  /* 0x0004c40001077983 */ /* 0x000e240000100800 */
[----:B0-----:R-:W-:Y:S02]  /*f2f0*/  IADD3 R6, P1, PT, R7, R2, RZ ;  /* 0x0000000207067210 */ /* 0x001fe40007f3e0ff */
[----:B------:R-:W3:Y:S04]  /*f300*/  LDL R7, [R1+0x478] ;  /* 0x0004780001077983 */ /* 0x000ee80000100800 */
[----:B------:R0:W-:Y:S02]  /*f310*/  STS.U16 [R5+UR4+0x200], R9 ;  /* 0x0002000905007988 */ /* 0x0001e40008000404 */
[----:B0-----:R-:W-:Y:S01]  /*f320*/  PRMT R9, RZ, 0x7610, R9 ;  /* 0x00007610ff097816 */ /* 0x001fe20000000009 */
[----:B---3--:R-:W-:-:S05]  /*f330*/  IMAD.X R7, R7, 0x1, R0, P1 ;  /* 0x0000000107077824 */ /* 0x008fca00008e0600 */
[----:B------:R0:W3:Y:S04]  /*f340*/  @!P0 LDG.E.U16 R9, desc[UR10][R6.64] ;  /* 0x0000000a06098981 */ /* 0x0000e8000c1e1500 */
        /* <DEDUP_REMOVED lines=33> */
[----:B------:R0:W-:Y:S04]  /*f560*/  STS.U16 [R5+UR4+0xe00], R15 ;  /* 0x000e000f05007988 */ /* 0x0001e80008000404 */
[----:B0-----:R-:W3:Y:S01]  /*f570*/  LDL R15, [R1+0x20c] ;  /* 0x00020c00010f7983 */ /* 0x001ee20000100800 */
[----:B--2---:R-:W-:-:S05]  /*f580*/  IMAD.X R7, R7, 0x1, R0, P1 ;  /* 0x0000000107077824 */ /* 0x004fca00008e0600 */
[----:B------:R0:W2:Y:S04]  /*f590*/  @!P0 LDG.E.U16 R11, desc[UR10][R6.64] ;  /* 0x0000000a060b8981 */ /* 0x0000a8000c1e1500 */
[----:B------:R-:W0:Y:S01]  /*f5a0*/  LDL R7, [R1+0x404] ;  /* 0x0004040001077983 */ /* 0x000e220000100800 */
[----:B------:R-:W-:Y:S02]  /*f5b0*/  PRMT R20, RZ, 0x7610, R20 ;  /* 0x00007610ff147816 */ /* 0x000fe40000000014 */
[----:B0-----:R-:W-:-:S05]  /*f5c0*/  IADD3 R6, P1, PT, R7, R2, RZ ;  /* 0x0000000207067210 */ /* 0x001fca0007f3e0ff */
[----:B---3--:R-:W-:Y:S01]  /*f5d0*/  IMAD.X R7, R15, 0x1, R0, P1 ;  /* 0x000000010f077824 */ /* 0x008fe200008e0600 */
[----:B------:R0:W-:Y:S04]  /*f5e0*/  STS.U16 [R5+UR4+0x1000], R10 ;  /* 0x0010000a05007988 */ /* 0x0001e80008000404 */
[----:B------:R1:W3:Y:S04]  /*f5f0*/  @!P0 LDG.E.U16 R20, desc[UR10][R6.64] ;  /* 0x0000000a06148981 */ /* 0x0002e8000c1e1500 */
[----:B------:R0:W-:Y:S04]  /*f600*/  STS.U16 [R5+UR4+0x1200], R9 ;  /* 0x0012000905007988 */ /* 0x0001e80008000404 */
[----:B------:R-:W2:Y:S04]  /*f610*/  LDL R15, [R1+0x3c4] ;  /* 0x0003c400010f7983 */ /* 0x000ea80000100800 */
[----:B------:R-:W1:Y:S02]  /*f620*/  LDL R7, [R1+0x3f4] ;  /* 0x0003f40001077983 */ /* 0x000e640000100800 */
[----:B-1----:R-:W-:-:S02]  /*f630*/  IADD3 R6, P1, PT, R7, R2, RZ ;  /* 0x0000000207067210 */ /* 0x002fc40007f3e0ff */
[----:B------:R-:W2:Y:S01]  /*f640*/  LDL R7, [R1+0x1ec] ;  /* 0x0001ec0001077983 */ /* 0x000ea20000100800 */
[----:B0-----:R-:W-:Y:S02]  /*f650*/  PRMT R10, RZ, 0x7610, R10 ;  /* 0x00007610ff0a7816 */ /* 0x001fe4000000000a */
[----:B--2---:R-:W-:-:S05]  /*f660*/  IMAD.X R7, R7, 0x1, R0, P1 ;  /* 0x0000000107077824 */ /* 0x004fca00008e0600 */
[----:B------:R0:W2:Y:S04]  /*f670*/  @!P0 LDG.E.U16 R10, desc[UR10][R6.64] ;  /* 0x0000000a060a8981 */ /* 0x0000a8000c1e1500 */
[----:B------:R-:W0:Y:S02]  /*f680*/  LDL R7, [R1+0x3e4] ;  /* 0x0003e40001077983 */ /* 0x000e240000100800 */
[----:B0-----:R-:W-:Y:S02]  /*f690*/  IADD3 R6, P1, PT, R7, R2, RZ ;  /* 0x0000000207067210 */ /* 0x001fe40007f3e0ff */
[----:B------:R-:W2:Y:S01]  /*f6a0*/  LDL R7, [R1+0x1cc] ;  /* 0x0001cc0001077983 */ /* 0x000ea20000100800 */
[----:B------:R-:W-:Y:S02]  /*f6b0*/  PRMT R9, RZ, 0x7610, R9 ;  /* 0x00007610ff097816 */ /* 0x000fe40000000009 */
[----:B--2---:R-:W-:-:S05]  /*f6c0*/  IMAD.X R7, R7, 0x1, R0, P1 ;  /* 0x0000000107077824 */ /* 0x004fca00008e0600 */
[----:B------:R0:W2:Y:S04]  /*f6d0*/  @!P0 LDG.E.U16 R9, desc[UR10][R6.64] ;  /* 0x0000000a06098981 */ /* 0x0000a8000c1e1500 */
[----:B------:R-:W0:Y:S02]  /*f6e0*/  LDL R7, [R1+0x3d4] ;  /* 0x0003d40001077983 */ /* 0x000e240000100800 */
[-C--:B0-----:R-:W-:Y:S02]  /*f6f0*/  IADD3 R6, P1, PT, R7, R2.reuse, RZ ;  /* 0x0000000207067210 */ /* 0x081fe40007f3e0ff */
[----:B------:R-:W2:Y:S04]  /*f700*/  LDL R7, [R1+0x1d8] ;  /* 0x0001d80001077983 */ /* 0x000ea80000100800 */
[----:B------:R0:W-:Y:S01]  /*f710*/  STS.U16 [R5+UR4+0x1600], R14 ;  /* 0x0016000e05007988 */ /* 0x0001e20008000404 */
[----:B--2---:R-:W-:Y:S01]  /*f720*/  IMAD.X R7, R7, 0x1, R0, P1 ;  /* 0x0000000107077824 */ /* 0x004fe200008e0600 */
[----:B0-----:R-:W-:-:S02]  /*f730*/  IADD3 R14, P1, PT, R15, R2, RZ ;  /* 0x000000020f0e7210 */ /* 0x001fc40007f3e0ff */
[----:B------:R-:W2:Y:S04]  /*f740*/  LDL R15, [R1+0x1f8] ;  /* 0x0001f800010f7983 */ /* 0x000ea80000100800 */
[----:B------:R0:W-:Y:S02]  /*f750*/  STS.U16 [R5+UR4+0x1400], R8 ;  /* 0x0014000805007988 */ /* 0x0001e40008000404 */
[----:B0-----:R-:W-:-:S06]  /*f760*/  PRMT R8, RZ, 0x7610, R8 ;  /* 0x00007610ff087816 */ /* 0x001fcc0000000008 */
[----:B------:R0:W3:Y:S02]  /*f770*/  @!P0 LDG.E.U16 R8, desc[UR10][R6.64] ;  /* 0x0000000a06088981 */ /* 0x0000e4000c1e1500 */
[----:B0-----:R-:W-:Y:S01]  /*f780*/  PRMT R7, RZ, 0x7610, R7 ;  /* 0x00007610ff077816 */ /* 0x001fe20000000007 */
        /* <DEDUP_REMOVED lines=40> */
[----:B------:R-:W2:Y:S04]  /*fa10*/  @!P0 LDG.E.U16 R27, desc[UR10][R14.64] ;  /* 0x0000000a0e1b8981 */ /* 0x000ea8000c1e1500 */
[----:B------:R-:W3:Y:S04]  /*fa20*/  LDL R15, [R1+0x55c] ;  /* 0x00055c00010f7983 */ /* 0x000ee80000100800 */
[----:B--2---:R-:W-:Y:S01]  /*fa30*/  STL [R1+0xda0], R27 ;  /* 0x000da01b01007387 */ /* 0x004fe20000100800 */
[----:B---3--:R-:W-:-:S03]  /*fa40*/  IADD3 R14, P1, PT, R15, R2, RZ ;  /* 0x000000020f0e7210 */ /* 0x008fc60007f3e0ff */
[----:B------:R-:W2:Y:S04]  /*fa50*/  LDL R15, [R1+0x510] ;  /* 0x00051000010f7983 */ /* 0x000ea80000100800 */
[----:B------:R0:W-:Y:S02]  /*fa60*/  STS.U16 [R5+UR4+0x2e00], R26 ;  /* 0x002e001a05007988 */ /* 0x0001e40008000404 */
[----:B0-----:R-:W-:Y:S01]  /*fa70*/  PRMT R26, RZ, 0x7610, R26 ;  /* 0x00007610ff1a7816 */ /* 0x001fe2000000001a */
        /* <DEDUP_REMOVED lines=14> */
[----:B----4-:R0:W-:Y:S02]  /*fb60*/  STS.U16 [R5+UR4+0x3200], R24 ;  /* 0x0032001805007988 */ /* 0x0101e40008000404 */
        /* <DEDUP_REMOVED lines=9> */
[----:B------:R-:W3:Y:S04]  /*fc00*/  @!P0 LDG.E.U16 R23, desc[UR10][R14.64] ;  /* 0x0000000a0e178981 */ /* 0x000ee8000c1e1500 */
[----:B------:R-:W4:Y:S04]  /*fc10*/  LDL R15, [R1+0x4dc] ;  /* 0x0004dc00010f7983 */ /* 0x000f280000100800 */
[----:B---3--:R-:W-:Y:S01]  /*fc20*/  STL [R1+0xd94], R23 ;  /* 0x000d941701007387 */ /* 0x008fe20000100800 */
[----:B----4-:R-:W-:-:S03]  /*fc30*/  IADD3 R14, P1, PT, R15, R2, RZ ;  /* 0x000000020f0e7210 */ /* 0x010fc60007f3e0ff */
[----:B------:R-:W3:Y:S04]  /*fc40*/  LDL R15, [R1+0x490] ;  /* 0x00049000010f7983 */ /* 0x000ee80000100800 */
[----:B------:R0:W-:Y:S02]  /*fc50*/  STS.U16 [R5+UR4+0x3800], R22 ;  /* 0x0038001605007988 */ /* 0x0001e40008000404 */
[----:B0-----:R-:W-:Y:S01]  /*fc60*/  PRMT R22, RZ, 0x7610, R22 ;  /* 0x00007610ff167816 */ /* 0x001fe20000000016 */
[----:B---3--:R-:W-:-:S05]  /*fc70*/  IMAD.X R15, R15, 0x1, R0, P1 ;  /* 0x000000010f0f7824 */ /* 0x008fca00008e0600 */
[----:B------:R-:W3:Y:S04]  /*fc80*/  @!P0 LDG.E.U16 R22, desc[UR10][R14.64] ;  /* 0x0000000a0e168981 */ /* 0x000ee8000c1e1500 */
[----:B------:R-:W4:Y:S04]  /*fc90*/  LDL R15, [R1+0x4bc] ;  /* 0x0004bc00010f7983 */ /* 0x000f280000100800 */
[----:B------:R0:W-:Y:S04]  /*fca0*/  STS.U16 [R5+UR4+0x3c00], R16 ;  /* 0x003c001005007988 */ /* 0x0001e80008000404 */
[----:B0-----:R-:W2:Y:S04]  /*fcb0*/  LDL R16, [R1+0x450] ;  /* 0x0004500001107983 */ /* 0x001ea80000100800 */
[----:B---3--:R-:W-:Y:S01]  /*fcc0*/  STL [R1+0xd90], R22 ;  /* 0x000d901601007387 */ /* 0x008fe20000100800 */
[----:B----4-:R-:W-:-:S03]  /*fcd0*/  IADD3 R14, P1, PT, R15, R2, RZ ;  /* 0x000000020f0e7210 */ /* 0x010fc60007f3e0ff */
[----:B------:R-:W3:Y:S04]  /*fce0*/  LDL R15, [R1+0x470] ;  /* 0x00047000010f7983 */ /* 0x000ee80000100800 */
[----:B------:R0:W-:Y:S02]  /*fcf0*/  STS.U16 [R5+UR4+0x3a00], R21 ;  /* 0x003a001505007988 */ /* 0x0001e40008000404 */
[----:B0-----:R-:W-:Y:S01]  /*fd00*/  PRMT R21, RZ, 0x7610, R21 ;  /* 0x00007610ff157816 */ /* 0x001fe20000000015 */
[----:B---3--:R-:W-:-:S05]  /*fd10*/  IMAD.X R15, R15, 0x1, R0, P1 ;  /* 0x000000010f0f7824 */ /* 0x008fca00008e0600 */
[----:B------:R0:W3:Y:S04]  /*fd20*/  @!P0 LDG.E.U16 R21, desc[UR10][R14.64] ;  /* 0x0000000a0e158981 */ /* 0x0000e8000c1e1500 */
[----:B------:R-:W0:Y:S04]  /*fd30*/  LDL R15, [R1+0x49c] ;  /* 0x00049c00010f7983 */ /* 0x000e280000100800 */
[----:B------:R1:W-:Y:S02]  /*fd40*/  STS.U16 [R5+UR4+0x3400], R19 ;  /* 0x0034001305007988 */ /* 0x0003e40008000404 */
[----:B-1----:R-:W-:-:S02]  /*fd50*/  PRMT R19, RZ, 0x7610, R19 ;  /* 0x00007610ff137816 */ /* 0x002fc40000000013 */
[----:B0-----:R-:W-:-:S05]  /*fd60*/  IADD3 R14, P1, PT, R15, R2, RZ ;  /* 0x000000020f0e7210 */ /* 0x001fca0007f3e0ff */
[----:B--2---:R-:W-:Y:S02]  /*fd70*/  IMAD.X R15, R16, 0x1, R0, P1 ;  /* 0x00000001100f7824 */ /* 0x004fe400008e0600 */
[----:B------:R-:W2:Y:S04]  /*fd80*/  LDL R16, [R1+0x244] ;  /* 0x0002440001107983 */ /* 0x000ea80000100800 */
[----:B------:R-:W4:Y:S04]  /*fd90*/  @!P0 LDG.E.U16 R19, desc[UR10][R14.64] ;  /* 0x0000000a0e138981 */ /* 0x000f28000c1e1500 */
[----:B------:R-:W2:Y:S04]  /*fda0*/  LDL R15, [R1+0x47c] ;  /* 0x00047c00010f7983 */ /* 0x000ea80000100800 */
[----:B----4-:R-:W-:Y:S04]  /*fdb0*/  STL [R1+0xd8c], R19 ;  /* 0x000d8c1301007387 */ /* 0x010fe80000100800 */
[----:B------:R-:W-:Y:S01]  /*fdc0*/  STL [R1+0xd88], R20 ;  /* 0x000d881401007387 */ /* 0x000fe20000100800 */
[----:B--2---:R-:W-:-:S03]  /*fdd0*/  IADD3 R14, P1, PT, R15, R2, RZ ;  /* 0x000000020f0e7210 */ /* 0x004fc60007f3e0ff */
[----:B------:R-:W2:Y:S04]  /*fde0*/  LDL R15, [R1+0x430] ;  /* 0x00043000010f7983 */ /* 0x000ea80000100800 */
[----:B------:R0:W-:Y:S02]  /*fdf0*/  STS.U16 [R5+UR4+0x3e00], R13 ;  /* 0x003e000d05007988 */ /* 0x0001e40008000404 */
[----:B0-----:R-:W-:Y:S01]  /*fe00*/  PRMT R13, RZ, 0x7610, R13 ;  /* 0x00007610ff0d7816 */ /* 0x001fe2000000000d */
[----:B--2---:R-:W-:-:S05]  /*fe10*/  IMAD.X R15, R15, 0x1, R0, P1 ;  /* 0x000000010f0f7824 */ /* 0x004fca00008e0600 */
[----:B------:R0:W2:Y:S04]  /*fe20*/  @!P0 LDG.E.U16 R13, desc[UR10][R14.64] ;  /* 0x0000000a0e0d8981 */ /* 0x0000a8000c1e1500 */
[----:B------:R-:W0:Y:S02]  /*fe30*/  LDL R15, [R1+0x45c] ;  /* 0x00045c00010f7983 */ /* 0x000e240000100800 */
[----:B0-----:R-:W-:Y:S02]  /*fe40*/  IADD3 R14, P1, PT, R15, R2, RZ ;  /* 0x000000020f0e7210 */ /* 0x001fe40007f3e0ff */
[----:B------:R-:W4:Y:S04]  /*fe50*/  LDL R15, [R1+0x410] ;  /* 0x00041000010f7983 */ /* 0x000f280000100800 */
[----:B------:R0:W-:Y:S02]  /*fe60*/  STS.U16 [R5+UR4+0x2000], R10 ;  /* 0x0020000a05007988 */ /* 0x0001e40008000404 */
[----:B0-----:R-:W-:Y:S01]  /*fe70*/  PRMT R10, RZ, 0x7610, R10 ;  /* 0x00007610ff0a7816 */ /* 0x001fe2000000000a */
[----:B----4-:R-:W-:-:S05]  /*fe80*/  IMAD.X R15, R15, 0x1, R0, P1 ;  /* 0x000000010f0f7824 */ /* 0x010fca00008e0600 */
[----:B------:R0:W4:Y:S04]  /*fe90*/  @!P0 LDG.E.U16 R10, desc[UR10][R14.64] ;  /* 0x0000000a0e0a8981 */ /* 0x000128000c1e1500 */
[----:B------:R-:W0:Y:S04]  /*fea0*/  LDL R15, [R1+0x43c] ;  /* 0x00043c00010f7983 */ /* 0x000e280000100800 */
[----:B------:R1:W-:Y:S02]  /*feb0*/  STS.U16 [R5+UR4+0x2200], R9 ;  /* 0x0022000905007988 */ /* 0x0003e40008000404 */
[----:B-1----:R-:W-:-:S02]  /*fec0*/  PRMT R9, RZ, 0x7610, R9 ;  /* 0x00007610ff097816 */ /* 0x002fc40000000009 */
[----:B0-----:R-:W-:-:S05]  /*fed0*/  IADD3 R14, P1, PT, R15, R2, RZ ;  /* 0x000000020f0e7210 */ /* 0x001fca0007f3e0ff */
[----:B------:R-:W-:Y:S01]  /*fee0*/  IMAD.X R15, R16, 0x1, R0, P1 ;  /* 0x00000001100f7824 */ /* 0x000fe200008e0600 */
[----:B------:R0:W-:Y:S04]  /*fef0*/  STS.U16 [R5+UR4+0x2400], R8 ;  /* 0x0024000805007988 */ /* 0x0001e80008000404 */
[----:B------:R1:W2:Y:S04]  /*ff00*/  @!P0 LDG.E.U16 R9, desc[UR10][R14.64] ;  /* 0x0000000a0e098981 */ /* 0x0002a8000c1e1500 */
[----:B------:R0:W-:Y:S04]  /*ff10*/  STS.U16 [R5+UR4+0x2600], R7 ;  /* 0x0026000705007988 */ /* 0x0001e80008000404 */
[----:B------:R0:W-:Y:S04]  /*ff20*/  STS.U16 [R5+UR4+0x2800], R6 ;  /* 0x0028000605007988 */ /* 0x0001e80008000404 */
[----:B------:R-:W1:Y:S04]  /*ff30*/  LDL R15, [R1+0x41c] ;  /* 0x00041c00010f7983 */ /* 0x000e680000100800 */
[----:B------:R-:W2:Y:S01]  /*ff40*/  LDL R16, [R1+0x1c4] ;  /* 0x0001c40001107983 */ /* 0x000ea20000100800 */
[----:B-1----:R-:W-:-:S03]  /*ff50*/  IADD3 R14, P1, PT, R15, R2, RZ ;  /* 0x000000020f0e7210 */ /* 0x002fc60007f3e0ff */
[----:B------:R-:W2:Y:S01]  /*ff60*/  LDL R15, [R1+0x224] ;  /* 0x00022400010f7983 */ /* 0x000ea20000100800 */
        /* <DEDUP_REMOVED lines=15> */
[----:B------:R-:W0:Y:S04]  /*10060*/  LDL R15, [R1+0x3e0] ;  /* 0x0003e000010f7983 */ /* 0x000e280000100800 */
[----:B------:R1:W-:Y:S02]  /*10070*/  STS.U16 [R5+UR4+0x2a00], R12 ;  /* 0x002a000c05007988 */ /* 0x0003e40008000404 */
[----:B-1----:R-:W-:-:S02]  /*10080*/  PRMT R12, RZ, 0x7610, R12 ;  /* 0x00007610ff0c7816 */ /* 0x002fc4000000000c */
[----:B0-----:R-:W-:-:S05]  /*10090*/  IADD3 R14, P1, PT, R15, R2, RZ ;  /* 0x000000020f0e7210 */ /* 0x001fca0007f3e0ff */
[----:B------:R-:W-:Y:S01]  /*100a0*/  IMAD.X R15, R16, 0x1, R0, P1 ;  /* 0x00000001100f7824 */ /* 0x000fe200008e0600 */
[----:B------:R-:W-:Y:S04]  /*100b0*/  STS.U16 [R5+UR4+0x1c00], R11 ;  /* 0x001c000b05007988 */ /* 0x000fe80008000404 */
[----:B------:R0:W2:Y:S04]  /*100c0*/  @!P0 LDG.E.U16 R12, desc[UR10][R14.64] ;  /* 0x0000000a0e0c8981 */ /* 0x0000a8000c1e1500 */
[----:B------:R1:W-:Y:S04]  /*100d0*/  STS.U16 [R5+UR4+0x1e00], R20 ;  /* 0x001e001405007988 */ /* 0x0003e80008000404 */
[----:B------:R-:W2:Y:S04]  /*100e0*/  LDL R16, [R1+0x3a0] ;  /* 0x0003a00001107983 */ /* 0x000ea80000100800 */
[----:B------:R-:W0:Y:S02]  /*100f0*/  LDL R15, [R1+0x3d0] ;  /* 0x0003d000010f7983 */ /* 0x000e240000100800 */
[----:B0-----:R-:W-:-:S02]  /*10100*/  IADD3 R14, P1, PT, R15, R2, RZ ;  /* 0x000000020f0e7210 */ /* 0x001fc40007f3e0ff */
[----:B------:R-:W2:Y:S01]  /*10110*/  LDL R15, [R1+0x1e0] ;  /* 0x0001e000010f7983 */ /* 0x000ea20000100800 */
[----:B-1----:R-:W-:Y:S02]  /*10120*/  PRMT R5, RZ, 0x7610, R5 ;  /* 0x00007610ff057816 */ /* 0x002fe40000000005 */
        /* <DEDUP_REMOVED lines=9> */
[----:B------:R1:W-:Y:S04]  /*101c0*/  STS.U16 [R3+UR4+0x480], R17 ;  /* 0x0004801103007988 */ /* 0x0003e80008000404 */
[----:B-1----:R-:W2:Y:S01]  /*101d0*/  LDL R17, [R1+0x240] ;  /* 0x0002400001117983 */ /* 0x002ea20000100800 */
[----:B0-----:R-:W-:-:S03]  /*101e0*/  IADD3 R14, P1, PT, R15, R2, RZ ;  /* 0x000000020f0e7210 */ /* 0x001fc60007f3e0ff */
[----:B------:R-:W2:Y:S04]  /*101f0*/  LDL R15, [R1+0x220] ;  /* 0x00022000010f7983 */ /* 0x000ea80000100800 */
[----:B------:R0:W-:Y:S02]  /*10200*/  STS.U16 [R3+UR4+0x280], R4 ;  /* 0x0002800403007988 */ /* 0x0001e40008000404 */
[----:B0-----:R-:W-:Y:S01]  /*10210*/  PRMT R4, RZ, 0x7610, R4 ;  /* 0x00007610ff047816 */ /* 0x001fe20000000004 */
[----:B--2---:R-:W-:Y:S01]  /*10220*/  IMAD.X R15, R15, 0x1, R0, P1 ;  /* 0x000000010f0f7824 */ /* 0x004fe200008e0600 */
[----:B------:R-:W-:-:S04]  /*10230*/  IADD3 R16, P1, PT, R16, R2, RZ ;  /* 0x0000000210107210 */ /* 0x000fc80007f3e0ff */
[----:B------:R0:W2:Y:S01]  /*10240*/  @!P0 LDG.E.U16 R4, desc[UR10][R14.64] ;  /* 0x0000000a0e048981 */ /* 0x0000a2000c1e1500 */
[----:B------:R-:W-:Y:S01]  /*10250*/  IMAD.X R17, R17, 0x1, R0, P1 ;  /* 0x0000000111117824 */ /* 0x000fe200008e0600 */
[----:B0-----:R-:W-:-:S06]  /*10260*/  PRMT R14, RZ, 0x7610, R14 ;  /* 0x00007610ff0e7816 */ /* 0x001fcc000000000e */
        /* <DEDUP_REMOVED lines=8> */
[----:B------:R-:W2:Y:S04]  /*102f0*/  LDL.LU R16, [R1+0x1c] ;  /* 0x00001c0001107983 */ /* 0x000ea80000300800 */
[----:B------:R-:W0:Y:S04]  /*10300*/  LDL R17, [R1+0x690] ;  /* 0x0006900001117983 */ /* 0x000e280000100800 */
[----:B--2---:R0:W-:Y:S02]  /*10310*/  STS.U16 [R3+UR4+0x2e80], R16 ;  /* 0x002e801003007988 */ /* 0x0041e40008000404 */
[----:B0-----:R-:W-:-:S02]  /*10320*/  IADD3 R16, P1, PT, R17, R2, RZ ;  /* 0x0000000211107210 */ /* 0x001fc40007f3e0ff */
[----:B------:R-:W2:Y:S01]  /*10330*/  LDL R17, [R1+0x1b4] ;  /* 0x0001b40001117983 */ /* 0x000ea20000100800 */
[----:B------:R-:W-:Y:S02]  /*10340*/  PRMT R29, RZ, 0x7610, R29 ;  /* 0x00007610ff1d7816 */ /* 0x000fe4000000001d */
[----:B--2---:R-:W-:-:S05]  /*10350*/  IMAD.X R17, R17, 0x1, R0, P1 ;  /* 0x0000000111117824 */ /* 0x004fca00008e0600 */
[----:B------:R-:W2:Y:S04]  /*10360*/  @!P0 LDG.E.U16 R29, desc[UR10][R16.64] ;  /* 0x0000000a101d8981 */ /* 0x000ea8000c1e1500 */
[----:B--2---:R0:W-:Y:S04]  /*10370*/  STL [R1+0x34], R29 ;  /* 0x0000341d01007387 */ /* 0x0041e80000100800 */
[----:B0-----:R-:W2:Y:S04]  /*10380*/  LDL.LU R29, [R1+0xdc0] ;  /* 0x000dc000011d7983 */ /* 0x001ea80000300800 */
[----:B------:R-:W2:Y:S04]  /*10390*/  LDL.LU R16, [R1+0x18] ;  /* 0x0000180001107983 */ /* 0x000ea80000300800 */
[----:B------:R-:W3:Y:S04]  /*103a0*/  LDL R17, [R1+0x6ac] ;  /* 0x0006ac0001117983 */ /* 0x000ee80000100800 */
[----:B--2---:R3:W-:Y:S02]  /*103b0*/  STS.U16 [R3+UR4+0x3080], R16 ;  /* 0x0030801003007988 */ /* 0x0047e40008000404 */
[----:B---3--:R-:W-:-:S02]  /*103c0*/  IADD3 R16, P1, PT, R17, R2, RZ ;  /* 0x0000000211107210 */ /* 0x008fc40007f3e0ff */
[----:B------:R-:W2:Y:S01]  /*103d0*/  LDL R17, [R1+0x688] ;  /* 0x0006880001117983 */ /* 0x000ea20000100800 */
[----:B------:R-:W-:Y:S02]  /*103e0*/  PRMT R29, RZ, 0x7610, R29 ;  /* 0x00007610ff1d7816 */ /* 0x000fe4000000001d */
[----:B--2---:R-:W-:-:S05]  /*103f0*/  IMAD.X R17, R17, 0x1, R0, P1 ;  /* 0x0000000111117824 */ /* 0x004fca00008e0600 */
[----:B------:R-:W2:Y:S04]  /*10400*/  @!P0 LDG.E.U16 R29, desc[UR10][R16.64] ;  /* 0x0000000a101d8981 */ /* 0x000ea8000c1e1500 */
[----:B--2---:R0:W-:Y:S04]  /*10410*/  STL [R1+0x3c], R29 ;  /* 0x00003c1d01007387 */ /* 0x0041e80000100800 */
[----:B0-----:R-:W2:Y:S04]  /*10420*/  LDL.LU R29, [R1+0xdbc] ;  /* 0x000dbc00011d7983 */ /* 0x001ea80000300800 */
[----:B------:R-:W3:Y:S04]  /*10430*/  LDL.LU R16, [R1+0x14] ;  /* 0x0000140001107983 */ /* 0x000ee80000300800 */
[----:B------:R-:W2:Y:S04]  /*10440*/  LDL R17, [R1+0x568] ;  /* 0x0005680001117983 */ /* 0x000ea80000100800 */
[----:B---3--:R2:W-:Y:S02]  /*10450*/  STS.U16 [R3+UR4+0x3280], R16 ;  /* 0x0032801003007988 */ /* 0x0085e40008000404 */
[----:B--2---:R-:W-:-:S02]  /*10460*/  IADD3 R16, P1, PT, R17, R2, RZ ;  /* 0x0000000211107210 */ /* 0x004fc40007f3e0ff */
        /* <DEDUP_REMOVED lines=46> */
[----:B------:R-:W3:Y:S04]  /*10750*/  LDL.LU R16, [R1] ;  /* 0x0000000001107983 */ /* 0x000ee80000300800 */
        /* <DEDUP_REMOVED lines=9> */
[----:B------:R-:W3:Y:S02]  /*107f0*/  LDL R17, [R1+0x4b4] ;  /* 0x0004b40001117983 */ /* 0x000ee40000100800 */
[----:B---3--:R-:W-:-:S02]  /*10800*/  IADD3 R16, P1, PT, R17, R2, RZ ;  /* 0x0000000211107210 */ /* 0x008fc40007f3e0ff */
[----:B------:R-:W3:Y:S01]  /*10810*/  LDL R17, [R1+0x468] ;  /* 0x0004680001117983 */ /* 0x000ee20000100800 */
[----:B------:R-:W-:Y:S02]  /*10820*/  PRMT R27, RZ, 0x7610, R27 ;  /* 0x00007610ff1b7816 */ /* 0x000fe4000000001b */
[----:B---3--:R-:W-:-:S05]  /*10830*/  IMAD.X R17, R17, 0x1, R0, P1 ;  /* 0x0000000111117824 */ /* 0x008fca00008e0600 */
[----:B------:R-:W3:Y:S04]  /*10840*/  @!P0 LDG.E.U16 R27, desc[UR10][R16.64] ;  /* 0x0000000a101b8981 */ /* 0x000ee8000c1e1500 */
[----:B---3--:R0:W-:Y:S04]  /*10850*/  STL [R1+0x24], R27 ;  /* 0x0000241b01007387 */ /* 0x0081e80000100800 */
[----:B0-----:R-:W3:Y:S04]  /*10860*/  LDL.LU R27, [R1+0xda0] ;  /* 0x000da000011b7983 */ /* 0x001ee80000300800 */
[----:B------:R-:W2:Y:S02]  /*10870*/  LDL R17, [R1+0x494] ;  /* 0x0004940001117983 */ /* 0x000ea40000100800 */
[----:B--2---:R-:W-:-:S02]  /*10880*/  IADD3 R16, P1, PT, R17, R2, RZ ;  /* 0x0000000211107210 */ /* 0x004fc40007f3e0ff */
[----:B------:R-:W2:Y:S01]  /*10890*/  LDL R17, [R1+0x448] ;  /* 0x0004480001117983 */ /* 0x000ea20000100800 */
[----:B------:R-:W-:Y:S02]  /*108a0*/  PRMT R26, RZ, 0x7610, R26 ;  /* 0x00007610ff1a7816 */ /* 0x000fe4000000001a */
[----:B--2---:R-:W-:-:S05]  /*108b0*/  IMAD.X R17, R17, 0x1, R0, P1 ;  /* 0x0000000111117824 */ /* 0x004fca00008e0600 */
[----:B------:R-:W2:Y:S04]  /*108c0*/  @!P0 LDG.E.U16 R26, desc[UR10][R16.64] ;  /* 0x0000000a101a8981 */ /* 0x000ea8000c1e1500 */
[----:B--2---:R0:W-:Y:S04]  /*108d0*/  STL [R1+0x20], R26 ;  /* 0x0000201a01007387 */ /* 0x0041e80000100800 */
[----:B0-----:R-:W2:Y:S04]  /*108e0*/  LDL.LU R26, [R1+0xd9c] ;  /* 0x000d9c00011a7983 */ /* 0x001ea80000300800 */
        /* <DEDUP_REMOVED lines=10> */
[----:B------:R-:W2:Y:S04]  /*10990*/  LDL R17, [R1+0x408] ;  /* 0x0004080001117983 */ /* 0x000ea80000100800 */
[----:B------:R0:W-:Y:S02]  /*109a0*/  STS.U16 [R3+UR4+0x80], R18 ;  /* 0x0000801203007988 */ /* 0x0001e40008000404 */
[----:B0-----:R-:W-:Y:S01]  /*109b0*/  PRMT R18, RZ, 0x7610, R18 ;  /* 0x00007610ff127816 */ /* 0x001fe20000000012 */
[----:B--2---:R-:W-:-:S05]  /*109c0*/  IMAD.X R17, R17, 0x1, R0, P1 ;  /* 0x0000000111117824 */ /* 0x004fca00008e0600 */
[----:B------:R-:W2:Y:S04]  /*109d0*/  @!P0 LDG.E.U16 R18, desc[UR10][R16.64] ;  /* 0x0000000a10128981 */ /* 0x000ea8000c1e1500 */
[----:B------:R-:W3:Y:S04]  /*109e0*/  LDL R17, [R1+0x434] ;  /* 0x0004340001117983 */ /* 0x000ee80000100800 */
[----:B--2---:R0:W-:Y:S01]  /*109f0*/  STL [R1+0x18], R18 ;  /* 0x0000181201007387 */ /* 0x0041e20000100800 */
[----:B---3--:R-:W-:-:S03]  /*10a00*/  IADD3 R16, P1, PT, R17, R2, RZ ;  /* 0x0000000211107210 */ /* 0x008fc60007f3e0ff */
[----:B0-----:R-:W2:Y:S04]  /*10a10*/  LDL R18, [R1+0x3ec] ;  /* 0x0003ec0001127983 */ /* 0x001ea80000100800 */
[----:B------:R-:W3:Y:S01]  /*10a20*/  LDL R17, [R1+0x23c] ;  /* 0x00023c0001117983 */ /* 0x000ee20000100800 */
[----:B------:R-:W-:Y:S01]  /*10a30*/  PRMT R23, RZ, 0x7610, R23 ;  /* 0x00007610ff177816 */ /* 0x000fe20000000017 */
        /* <DEDUP_REMOVED lines=18> */
[----:B------:R0:W2:Y:S04]  /*10b60*/  @!P0 LDG.E.U16 R29, desc[UR10][R16.64] ;  /* 0x0000000a101d8981 */ /* 0x0000a8000c1e1500 */
[----:B------:R-:W2:Y:S01]  /*10b70*/  LDL R17, [R1+0x1dc] ;  /* 0x0001dc0001117983 */ /* 0x000ea20000100800 */
[----:B0-----:R-:W-:Y:S02]  /*10b80*/  IADD3 R16, P1, PT, R18, R2, RZ ;  /* 0x0000000212107210 */ /* 0x001fe40007f3e0ff */
[----:B------:R-:W-:Y:S01]  /*10b90*/  PRMT R19, RZ, 0x7610, R19 ;  /* 0x00007610ff137816 */ /* 0x000fe20000000013 */
[----:B------:R-:W3:Y:S01]  /*10ba0*/  LDL R18, [R1+0x3bc] ;  /* 0x0003bc0001127983 */ /* 0x000ee20000100800 */
[----:B--2---:R-:W-:-:S05]  /*10bb0*/  IADD3.X R17, PT, PT, R17, R0, RZ, P1, !PT ;  /* 0x0000000011117210 */ /* 0x004fca0000ffe4ff */
[----:B------:R-:W2:Y:S04]  /*10bc0*/  @!P0 LDG.E.U16 R19, desc[UR10][R16.64] ;  /* 0x0000000a10138981 */ /* 0x000ea8000c1e1500 */
[----:B------:R0:W-:Y:S04]  /*10bd0*/  STL [R1+0xc], R29 ;  /* 0x00000c1d01007387 */ /* 0x0001e80000100800 */
[----:B0-----:R-:W3:Y:S04]  /*10be0*/  LDL R29, [R1+0x208] ;  /* 0x00020800011d7983 */ /* 0x001ee80000100800 */
        /* <DEDUP_REMOVED lines=8> */
[----:B------:R0:W-:Y:S04]  /*10c70*/  STS.U16 [R3+UR4+0x1480], R19 ;  /* 0x0014801303007988 */ /* 0x0001e80008000404 */
[----:B0-----:R-:W3:Y:S04]  /*10c80*/  LDL R19, [R1+0x1e8] ;  /* 0x0001e80001137983 */ /* 0x001ee80000100800 */
[----:B--2---:R0:W-:Y:S04]  /*10c90*/  STL [R1+0x4], R20 ;  /* 0x0000041401007387 */ /* 0x0041e80000100800 */
[----:B0-----:R-:W2:Y:S04]  /*10ca0*/  LDL.LU R20, [R1+0xd88] ;  /* 0x000d880001147983 */ /* 0x001ea80000300800 */
[----:B------:R-:W2:Y:S01]  /*10cb0*/  LDL R17, [R1+0x3cc] ;  /* 0x0003cc0001117983 */ /* 0x000ea20000100800 */
[----:B------:R-:W-:-:S02]  /*10cc0*/  PRMT R15, RZ, 0x7610, R15 ;  /* 0x00007610ff0f7816 */ /* 0x000fc4000000000f */
[----:B--2---:R-:W-:-:S05]  /*10cd0*/  IADD3 R16, P1, PT, R17, R2, RZ ;  /* 0x0000000211107210 */ /* 0x004fca0007f3e0ff */
[----:B---3--:R-:W-:Y:S01]  /*10ce0*/  IMAD.X R17, R19, 0x1, R0, P1 ;  /* 0x0000000113117824 */ /* 0x008fe200008e0600 */
[----:B------:R-:W-:-:S04]  /*10cf0*/  IADD3 R18, P1, PT, R18, R2, RZ ;  /* 0x0000000212127210 */ /* 0x000fc80007f3e0ff */
[----:B------:R0:W2:Y:S01]  /*10d00*/  @!P0 LDG.E.U16 R15, desc[UR10][R16.64] ;  /* 0x0000000a100f8981 */ /* 0x0000a2000c1e1500 */
[----:B------:R-:W-:Y:S01]  /*10d10*/  IMAD.X R19, R29, 0x1, R0, P1 ;  /* 0x000000011d137824 */ /* 0x000fe200008e0600 */
[----:B0-----:R-:W-:-:S06]  /*10d20*/  PRMT R16, RZ, 0x7610, R16 ;  /* 0x00007610ff107816 */ /* 0x001fcc0000000010 */
[----:B------:R-:W3:Y:S04]  /*10d30*/  @!P0 LDG.E.U16 R16, desc[UR10][R18.64] ;  /* 0x0000000a12108981 */ /* 0x000ee8000c1e1500 */
[----:B------:R-:W-:Y:S04]  /*10d40*/  STS.U16 [R3+UR4+0x1a80], R9 ;  /* 0x001a800903007988 */ /* 0x000fe80008000404 */
[----:B--2---:R0:W-:Y:S04]  /*10d50*/  STL [R1], R15 ;  /* 0x0000000f01007387 */ /* 0x0041e80000100800 */
[----:B------:R-:W2:Y:S04]  /*10d60*/  LDL R19, [R1+0x3ac] ;  /* 0x0003ac0001137983 */ /* 0x000ea80000100800 */
[----:B------:R-:W4:Y:S04]  /*10d70*/  LDL R29, [R1+0x1b0] ;  /* 0x0001b000011d7983 */ /* 0x000f280000100800 */
[----:B0-----:R-:W4:Y:S04]  /*10d80*/  LDL R15, [R1+0x6a8] ;  /* 0x0006a800010f7983 */ /* 0x001f280000100800 */
[----:B---3--:R0:W-:Y:S04]  /*10d90*/  STL [R1+0xd78], R16 ;  /* 0x000d781001007387 */ /* 0x0081e80000100800 */
[----:B------:R-:W3:Y:S04]  /*10da0*/  LDL R9, [R1+0x228] ;  /* 0x0002280001097983 */ /* 0x000ee80000100800 */
[----:B------:R1:W-:Y:S04]  /*10db0*/  STS.U16 [R3+UR4+0x1680], R13 ;  /* 0x0016800d03007988 */ /* 0x0003e80008000404 */
[----:B0-----:R-:W4:Y:S01]  /*10dc0*/  LDL R16, [R1+0x680] ;  /* 0x0006800001107983 */ /* 0x001f220000100800 */
[----:B-1----:R-:W-:-:S02]  /*10dd0*/  PRMT R13, RZ, 0x7610, R13 ;  /* 0x00007610ff0d7816 */ /* 0x002fc4000000000d */
[----:B--2---:R-:W-:-:S05]  /*10de0*/  IADD3 R18, P1, PT, R19, R2, RZ ;  /* 0x0000000213127210 */ /* 0x004fca0007f3e0ff */
[----:B---3--:R-:W-:-:S05]  /*10df0*/  IMAD.X R19, R9, 0x1, R0, P1 ;  /* 0x0000000109137824 */ /* 0x008fca00008e0600 */
[----:B------:R-:W2:Y:S04]  /*10e00*/  @!P0 LDG.E.U16 R13, desc[UR10][R18.64] ;  /* 0x0000000a120d8981 */ /* 0x000ea8000c1e1500 */
[----:B------:R4:W-:Y:S04]  /*10e10*/  STS.U16 [R3+UR4+0x1c80], R8 ;  /* 0x001c800803007988 */ /* 0x0009e80008000404 */
[----:B------:R0:W-:Y:S01]  /*10e20*/  STS.U16 [R3+UR4+0x680], R27 ;  /* 0x0006801b03007988 */ /* 0x0001e20008000404 */
[----:B----4-:R-:W-:Y:S02]  /*10e30*/  IADD3 R8, P1, PT, R15, R2, RZ ;  /* 0x000000020f087210 */ /* 0x010fe40007f3e0ff */
[----:B0-----:R-:W-:-:S03]  /*10e40*/  PRMT R27, RZ, 0x7610, R27 ;  /* 0x00007610ff1b7816 */ /* 0x001fc6000000001b */
[----:B------:R-:W-:-:S05]  /*10e50*/  IMAD.X R9, R16, 0x1, R0, P1 ;  /* 0x0000000110097824 */ /* 0x000fca00008e0600 */
[----:B------:R0:W3:Y:S04]  /*10e60*/  @!P0 LDG.E.U16 R27, desc[UR10][R8.64] ;  /* 0x0000000a081b8981 */ /* 0x0000e8000c1e1500 */
[----:B--2---:R1:W-:Y:S04]  /*10e70*/  STL [R1+0xd7c], R13 ;  /* 0x000d7c0d01007387 */ /* 0x0043e80000100800 */
[----:B------:R-:W0:Y:S04]  /*10e80*/  LDL R9, [R1+0x68c] ;  /* 0x00068c0001097983 */ /* 0x000e280000100800 */
[----:B------:R-:W2:Y:S04]  /*10e90*/  LDL R15, [R1+0x540] ;  /* 0x00054000010f7983 */ /* 0x000ea80000100800 */
[----:B-1----:R-:W4:Y:S04]  /*10ea0*/  LDL R13, [R1+0x574] ;  /* 0x00057400010d7983 */ /* 0x002f280000100800 */
[----:B------:R1:W-:Y:S04]  /*10eb0*/  STS.U16 [R3+UR4+0xa80], R25 ;  /* 0x000a801903007988 */ /* 0x0003e80008000404 */
[----:B------:R-:W-:Y:S04]  /*10ec0*/  STS.U16 [R3+UR4+0x2080], R6 ;  /* 0x0020800603007988 */ /* 0x000fe80008000404 */
[----:B------:R3:W-:Y:S01]  /*10ed0*/  STS.U16 [R3+UR4+0xe80], R23 ;  /* 0x000e801703007988 */ /* 0x0007e20008000404 */
[----:B-1----:R-:W-:-:S03]  /*10ee0*/  PRMT R25, RZ, 0x7610, R25 ;  /* 0x00007610ff197816 */ /* 0x002fc60000000019 */
[----:B------:R2:W-:Y:S04]  /*10ef0*/  STS.U16 [R3+UR4+0x1e80], R7 ;  /* 0x001e800703007988 */ /* 0x0005e80008000404 */
[----:B------:R-:W2:Y:S01]  /*10f00*/  LDL R16, [R1+0x564] ;  /* 0x0005640001107983 */ /* 0x000ea20000100800 */
[----:B---3--:R-:W-:Y:S02]  /*10f10*/  PRMT R23, RZ, 0x7610, R23 ;  /* 0x00007610ff177816 */ /* 0x008fe40000000017 */
[----:B0-----:R-:W-:-:S05]  /*10f20*/  IADD3 R8, P1, PT, R9, R2, RZ ;  /* 0x0000000209087210 */ /* 0x001fca0007f3e0ff */
[----:B------:R-:W-:Y:S01]  /*10f30*/  IMAD.X R9, R29, 0x1, R0, P1 ;  /* 0x000000011d097824 */ /* 0x000fe200008e0600 */
[----:B----4-:R-:W-:-:S04]  /*10f40*/  IADD3 R6, P1, PT, R13, R2, RZ ;  /* 0x000000020d067210 */ /* 0x010fc80007f3e0ff */
[----:B------:R-:W3:Y:S01]  /*10f50*/  @!P0 LDG.E.U16 R25, desc[UR10][R8.64] ;  /* 0x0000000a08198981 */ /* 0x000ee2000c1e1500 */
[----:B--2---:R-:W-:-:S05]  /*10f60*/  IMAD.X R7, R15, 0x1, R0, P1 ;  /* 0x000000010f077824 */ /* 0x004fca00008e0600 */
[----:B------:R0:W2:Y:S04]  /*10f70*/  @!P0 LDG.E.U16 R23, desc[UR10][R6.64] ;  /* 0x0000000a06178981 */ /* 0x0000a8000c1e1500 */
[----:B------:R1:W-:Y:S04]  /*10f80*/  STL [R1+0xd60], R27 ;  /* 0x000d601b01007387 */ /* 0x0003e80000100800 */
[----:B------:R-:W4:Y:S01]  /*10f90*/  LDL R29, [R1+0x520] ;  /* 0x00052000011d7983 */ /* 0x000f220000100800 */
[----:B0-----:R-:W-:-:S03]  /*10fa0*/  IADD3 R6, P1, PT, R16, R2, RZ ;  /* 0x0000000210067210 */ /* 0x001fc60007f3e0ff */
[----:B---3--:R0:W-:Y:S04]  /*10fb0*/  STL [R1+0xd64], R25 ;  /* 0x000d641901007387 */ /* 0x0081e80000100800 */
[----:B-1----:R-:W3:Y:S04]  /*10fc0*/  LDL R27, [R1+0x54c] ;  /* 0x00054c00011b7983 */ /* 0x002ee80000100800 */
[----:B------:R-:W3:Y:S04]  /*10fd0*/  LDL R13, [R1+0x500] ;  /* 0x00050000010d7983 */ /* 0x000ee80000100800 */
[----:B------:R-:W3:Y:S04]  /*10fe0*/  LDL.LU R15, [R1+0x80] ;  /* 0x00008000010f7983 */ /* 0x000ee80000300800 */
[----:B--2---:R-:W-:Y:S04]  /*10ff0*/  STL [R1+0xd68], R23 ;  /* 0x000d681701007387 */ /* 0x004fe80000100800 */
[----:B0-----:R-:W2:Y:S04]  /*11000*/  LDL R25, [R1+0x52c] ;  /* 0x00052c0001197983 */ /* 0x001ea80000100800 */
[----:B------:R-:W2:Y:S01]  /*11010*/  LDL R16, [R1+0x4e0] ;  /* 0x0004e00001107983 */ /* 0x000ea20000100800 */
[----:B----4-:R-:W-:-:S03]  /*11020*/  IMAD.X R7, R29, 0x1, R0, P1 ;  /* 0x000000011d077824 */ /* 0x010fc600008e0600 */
[----:B------:R0:W-:Y:S02]  /*11030*/  STS.U16 [R3+UR4+0x1280], R21 ;  /* 0x0012801503007988 */ /* 0x0001e40008000404 */
[----:B0-----:R-:W-:-:S06]  /*11040*/  PRMT R21, RZ, 0x7610, R21 ;  /* 0x00007610ff157816 */ /* 0x001fcc0000000015 */
[----:B------:R3:W4:Y:S01]  /*11050*/  @!P0 LDG.E.U16 R21, desc[UR10][R6.64] ;  /* 0x0000000a06158981 */ /* 0x000722000c1e1500 */
[----:B------:R-:W-:Y:S02]  /*11060*/  PRMT R19, RZ, 0x7610, R19 ;  /* 0x00007610ff137816 */ /* 0x000fe40000000013 */
[----:B------:R-:W-:Y:S02]  /*11070*/  PRMT R17, RZ, 0x7610, R17 ;  /* 0x00007610ff117816 */ /* 0x000fe40000000011 */
[----:B---3--:R-:W-:-:S05]  /*11080*/  IADD3 R6, P1, PT, R27, R2, RZ ;  /* 0x000000021b067210 */ /* 0x008fca0007f3e0ff */
[----:B------:R-:W-:-:S05]  /*11090*/  IMAD.X R7, R13, 0x1, R0, P1 ;  /* 0x000000010d077824 */ /* 0x000fca00008e0600 */
[----:B------:R2:W3:Y:S02]  /*110a0*/  @!P0 LDG.E.U16 R19, desc[UR10][R6.64] ;  /* 0x0000000a06138981 */ /* 0x0004e4000c1e1500 */
[----:B--2---:R-:W-:-:S05]  /*110b0*/  IADD3 R6, P1, PT, R25, R2, RZ ;  /* 0x0000000219067210 */ /* 0x004fca0007f3e0ff */
[----:B------:R-:W-:-:S05]  /*110c0*/  IMAD.X R7, R16, 0x1, R0, P1 ;  /* 0x0000000110077824 */ /* 0x000fca00008e0600 */
[----:B------:R-:W2:Y:S04]  /*110d0*/  @!P0 LDG.E.U16 R17, desc[UR10][R6.64] ;  /* 0x0000000a06118981 */ /* 0x000ea8000c1e1500 */
[----:B------:R-:W-:Y:S04]  /*110e0*/  STS.U16 [R3+UR4+0x2480], R5 ;  /* 0x0024800503007988 */ /* 0x000fe80008000404 */
[----:B----4-:R0:W-:Y:S04]  /*110f0*/  STL [R1+0xd6c], R21 ;  /* 0x000d6c1501007387 */ /* 0x0101e80000100800 */
[----:B0-----:R-:W4:Y:S04]  /*11100*/  LDL.LU R21, [R1+0x7c] ;  /* 0x00007c0001157983 */ /* 0x001f280000300800 */
[----:B------:R-:W4:Y:S04]  /*11110*/  LDL R5, [R1+0x50c] ;  /* 0x00050c0001057983 */ /* 0x000f280000100800 */
[----:B------:R-:W4:Y:S04]  /*11120*/  LDL R13, [R1+0x4c0] ;  /* 0x0004c000010d7983 */ /* 0x000f280000100800 */
[----:B------:R-:W4:Y:S04]  /*11130*/  LDL.LU R23, [R1+0x74] ;  /* 0x0000740001177983 */ /* 0x000f280000300800 */
[----:B---3--:R0:W-:Y:S04]  /*11140*/  STL [R1+0xd70], R19 ;  /* 0x000d701301007387 */ /* 0x0081e80000100800 */
[----:B------:R-:W3:Y:S04]  /*11150*/  LDL.LU R25, [R1+0x6c] ;  /* 0x00006c0001197983 */ /* 0x000ee80000300800 */
[----:B--2---:R-:W-:Y:S04]  /*11160*/  STL [R1+0xd74], R17 ;  /* 0x000d741101007387 */ /* 0x004fe80000100800 */
[----:B0-----:R-:W2:Y:S04]  /*11170*/  LDL R19, [R1+0x4ec] ;  /* 0x0004ec0001137983 */ /* 0x001ea80000100800 */
[----:B------:R-:W3:Y:S04]  /*11180*/  LDL R16, [R1+0x4a0] ;  /* 0x0004a00001107983 */ /* 0x000ee80000100800 */
[----:B------:R4:W-:Y:S04]  /*11190*/  STS.U16 [R3+UR4+0x2880], R4 ;  /* 0x0028800403007988 */ /* 0x0009e80008000404 */
[----:B------:R0:W-:Y:S01]  /*111a0*/  STS.U16 [R3+UR4+0x1880], R10 ;  /* 0x0018800a03007988 */ /* 0x0001e20008000404 */
[----:B----4-:R-:W-:-:S02]  /*111b0*/  IADD3 R4, P1, PT, R5, R2, RZ ;  /* 0x0000000205047210 */ /* 0x010fc40007f3e0ff */
[----:B0-----:R-:W-:-:S03]  /*111c0*/  PRMT R10, RZ, 0x7610, R10 ;  /* 0x00007610ff0a7816 */ /* 0x001fc6000000000a */
[----:B------:R-:W-:-:S05]  /*111d0*/  IMAD.X R5, R13, 0x1, R0, P1 ;  /* 0x000000010d057824 */ /* 0x000fca00008e0600 */
[----:B------:R2:W4:Y:S01]  /*111e0*/  @!P0 LDG.E.U16 R10, desc[UR10][R4.64] ;  /* 0x0000000a040a8981 */ /* 0x000522000c1e1500 */
[----:B------:R-:W-:Y:S01]  /*111f0*/  PRMT R9, RZ, 0x7610, R9 ;  /* 0x00007610ff097816 */ /* 0x000fe20000000009 */
[----:B------:R-:W0:Y:S01]  /*11200*/  S2R R29, SR_TID.X ;  /* 0x00000000001d7919 */ /* 0x000e220000002100 */
[----:B--2---:R-:W-:-:S05]  /*11210*/  IADD3 R4, P1, PT, R19, R2, RZ ;  /* 0x0000000213047210 */ /* 0x004fca0007f3e0ff */
[----:B---3--:R-:W-:-:S05]  /*11220*/  IMAD.X R5, R16, 0x1, R0, P1 ;  /* 0x0000000110057824 */ /* 0x008fca00008e0600 */
[----:B------:R-:W2:Y:S01]  /*11230*/  @!P0 LDG.E.U16 R9, desc[UR10][R4.64] ;  /* 0x0000000a04098981 */ /* 0x000ea2000c1e1500 */
[----:B0-----:R-:W-:-:S03]  /*11240*/  IMAD.SHL.U32 R27, R29, 0x2, RZ ;  /* 0x000000021d1b7824 */ /* 0x001fc600078e00ff */
[----:B------:R-:W-:Y:S04]  /*11250*/  STS.U16 [R3+UR4+0x880], R26 ;  /* 0x0008801a03007988 */ /* 0x000fe80008000404 */
[----:B------:R-:W-:Y:S04]  /*11260*/  STS.U16 [R3+UR4+0xc80], R24 ;  /* 0x000c801803007988 */ /* 0x000fe80008000404 */
[----:B------:R-:W-:Y:S04]  /*11270*/  STS.U16 [R3+UR4+0x1080], R22 ;  /* 0x0010801603007988 */ /* 0x000fe80008000404 */
[----:B------:R-:W-:Y:S04]  /*11280*/  STS.U16 [R3+UR4+0x2280], R12 ;  /* 0x0022800c03007988 */ /* 0x000fe80008000404 */
[----:B------:R-:W-:Y:S04]  /*11290*/  STS.U16 [R3+UR4+0x2680], R11 ;  /* 0x0026800b03007988 */ /* 0x000fe80008000404 */
[----:B------:R0:W-:Y:S02]  /*112a0*/  STS.U16 [R3+UR4+0x2a80], R14 ;  /* 0x002a800e03007988 */ /* 0x0001e40008000404 */
[----:B0-----:R-:W-:-:S02]  /*112b0*/  LOP3.LUT R3, R27, 0x7e, RZ, 0xc0, !PT ;  /* 0x0000007e1b037812 */ /* 0x001fc400078ec0ff */
[----:B------:R-:W3:Y:S04]  /*112c0*/  LDL.LU R27, [R1+0x68] ;  /* 0x00006800011b7983 */ /* 0x000ee80000300800 */
[----:B------:R-:W3:Y:S01]  /*112d0*/  LDL R17, [R1+0x4cc] ;  /* 0x0004cc0001117983 */ /* 0x000ee20000100800 */
[----:B------:R-:W-:-:S03]  /*112e0*/  LOP3.LUT R29, R3, 0x20, RZ, 0x3c, !PT ;  /* 0x00000020031d7812 */ /* 0x000fc600078e3cff */
[----:B------:R-:W3:Y:S04]  /*112f0*/  LDL R13, [R1+0x480] ;  /* 0x00048000010d7983 */ /* 0x000ee80000100800 */
[----:B------:R0:W-:Y:S04]  /*11300*/  STS.U16 [R29+UR4+0x2b00], R15 ;  /* 0x002b000f1d007988 */ /* 0x0001e80008000404 */
[----:B0-----:R-:W3:Y:S04]  /*11310*/  LDL.LU R15, [R1+0x60] ;  /* 0x00006000010f7983 */ /* 0x001ee80000300800 */
[----:B----4-:R0:W-:Y:S04]  /*11320*/  STL [R1+0xd80], R10 ;  /* 0x000d800a01007387 */ /* 0x0101e80000100800 */
[----:B------:R-:W4:Y:S04]  /*11330*/  LDL R14, [R1+0x4ac] ;  /* 0x0004ac00010e7983 */ /* 0x000f280000100800 */
[----:B------:R-:W4:Y:S04]  /*11340*/  LDL R3, [R1+0x460] ;  /* 0x0004600001037983 */ /* 0x000f280000100800 */
[----:B------:R-:W4:Y:S04]  /*11350*/  LDL.LU R16, [R1+0x5c] ;  /* 0x00005c0001107983 */ /* 0x000f280000300800 */
[----:B--2---:R1:W-:Y:S04]  /*11360*/  STL [R1+0xd84], R9 ;  /* 0x000d840901007387 */ /* 0x0043e80000100800 */
[----:B0-----:R-:W2:Y:S04]  /*11370*/  LDL R10, [R1+0x48c] ;  /* 0x00048c00010a7983 */ /* 0x001ea80000100800 */
[----:B-1----:R-:W2:Y:S01]  /*11380*/  LDL R9, [R1+0x440] ;  /* 0x0004400001097983 */ /* 0x002ea20000100800 */
[----:B------:R-:W-:-:S03]  /*11390*/  PRMT R8, RZ, 0x7610, R8 ;  /* 0x00007610ff087816 */ /* 0x000fc60000000008 */
[----:B------:R0:W-:Y:S01]  /*113a0*/  STS.U16 [R29+UR4+0x2d00], R21 ;  /* 0x002d00151d007988 */ /* 0x0001e20008000404 */
[----:B---3--:R-:W-:-:S05]  /*113b0*/  IADD3 R4, P1, PT, R17, R2, RZ ;  /* 0x0000000211047210 */ /* 0x008fca0007f3e0ff */
[----:B------:R-:W-:Y:S02]  /*113c0*/  IMAD.X R5, R13, 0x1, R0, P1 ;  /* 0x000000010d057824 */ /* 0x000fe400008e0600 */
[----:B------:R-:W3:Y:S04]  /*113d0*/  LDL.LU R13, [R1+0x54] ;  /* 0x00005400010d7983 */ /* 0x000ee80000300800 */
[----:B------:R4:W3:Y:S04]  /*113e0*/  @!P0 LDG.E.U16 R8, desc[UR10][R4.64] ;  /* 0x0000000a04088981 */ /* 0x0008e8000c1e1500 */
[----:B0-----:R-:W3:Y:S01]  /*113f0*/  LDL R21, [R1+0x420] ;  /* 0x0004200001157983 */ /* 0x001ee20000100800 */
[----:B----4-:R-:W-:-:S03]  /*11400*/  IADD3 R4, P1, PT, R14, R2, RZ ;  /* 0x000000020e047210 */ /* 0x010fc60007f3e0ff */
[----:B------:R-:W4:Y:S02]  /*11410*/  LDL R14, [R1+0x46c] ;  /* 0x00046c00010e7983 */ /* 0x000f240000100800 */
[----:B------:R-:W-:Y:S02]  /*11420*/  IMAD.X R5, R3, 0x1, R0, P1 ;  /* 0x0000000103057824 */ /* 0x000fe400008e0600 */
[----:B------:R-:W3:Y:S04]  /*11430*/  LDL.LU R3, [R1+0x50] ;  /* 0x0000500001037983 */ /* 0x000ee80000300800 */
[----:B------:R-:W3:Y:S01]  /*11440*/  LDL R19, [R1+0x44c] ;  /* 0x00044c0001137983 */ /* 0x000ee20000100800 */
[----:B------:R-:W-:-:S03]  /*11450*/  PRMT R7, RZ, 0x7610, R7 ;  /* 0x00007610ff077816 */ /* 0x000fc60000000007 */
[----:B------:R-:W3:Y:S04]  /*11460*/  LDL R17, [R1+0x39c] ;  /* 0x00039c0001117983 */ /* 0x000ee80000100800 */
[----:B------:R0:W-:Y:S04]  /*11470*/  STS.U16 [R29+UR4+0x3100], R25 ;  /* 0x003100191d007988 */ /* 0x0001e80008000404 */
[----:B------:R2:W3:Y:S04]  /*11480*/  @!P0 LDG.E.U16 R7, desc[UR10][R4.64] ;  /* 0x0000000a04078981 */ /* 0x0004e8000c1e1500 */
[----:B------:R1:W-:Y:S04]  /*11490*/  STS.U16 [R29+UR4+0x3300], R27 ;  /* 0x0033001b1d007988 */ /* 0x0003e80008000404 */
[----:B0-----:R-:W3:Y:S04]  /*114a0*/  LDL.LU R25, [R1+0x4c] ;  /* 0x00004c0001197983 */ /* 0x001ee80000300800 */
[----:B-1----:R-:W3:Y:S01]  /*114b0*/  LDL.LU R27, [R1+0x48] ;  /* 0x00004800011b7983 */ /* 0x002ee20000300800 */
[----:B--2---:R-:W-:-:S03]  /*114c0*/  IADD3 R4, P1, PT, R10, R2, RZ ;  /* 0x000000020a047210 */ /* 0x004fc60007f3e0ff */
[----:B------:R-:W2:Y:S02]  /*114d0*/  LDL R10, [R1+0x42c] ;  /* 0x00042c00010a7983 */ /* 0x000ea40000100800 */
[----:B------:R-:W-:Y:S02]  /*114e0*/  IMAD.X R5, R9, 0x1, R0, P1 ;  /* 0x0000000109057824 */ /* 0x000fe400008e0600 */
[----:B------:R-:W2:Y:S01]  /*114f0*/  LDL R9, [R1+0x234] ;  /* 0x0002340001097983 */ /* 0x000ea20000100800 */
[----:B------:R-:W-:-:S03]  /*11500*/  PRMT R6, RZ, 0x7610, R6 ;  /* 0x00007610ff067816 */ /* 0x000fc60000000006 */
[----:B------:R0:W-:Y:S04]  /*11510*/  STS.U16 [R29+UR4+0x3700], R16 ;  /* 0x003700101d007988 */ /* 0x0001e80008000404 */
[----:B------:R1:W-:Y:S04]  /*11520*/  STS.U16 [R29+UR4+0x2f00], R23 ;  /* 0x002f00171d007988 */ /* 0x0003e80008000404 */
[----:B------:R1:W2:Y:S04]  /*11530*/  @!P0 LDG.E.U16 R6, desc[UR10][R4.64] ;  /* 0x0000000a04068981 */ /* 0x0002a8000c1e1500 */
[----:B0-----:R-:W2:Y:S04]  /*11540*/  LDL.LU R16, [R1+0x34] ;  /* 0x0000340001107983 */ /* 0x001ea80000300800 */
[----:B-1----:R-:W2:Y:S01]  /*11550*/  LDL R23, [R1+0x40c] ;  /* 0x00040c0001177983 */ /* 0x002ea20000100800 */
[----:B------:R-:W-:-:S03]  /*11560*/  PRMT R5, RZ, 0x7610, R5 ;  /* 0x00007610ff057816 */ /* 0x000fc60000000005 */
[----:B------:R3:W-:Y:S01]  /*11570*/  STS.U16 [R29+UR4+0x3500], R15 ;  /* 0x0035000f1d007988 */ /* 0x0007e20008000404 */
[----:B------:R-:W-:Y:S02]  /*11580*/  PRMT R4, RZ, 0x7610, R4 ;  /* 0x00007610ff047816 */ /* 0x000fe40000000004 */
[----:B----4-:R-:W-:-:S05]  /*11590*/  IADD3 R14, P1, PT, R14, R2, RZ ;  /* 0x000000020e0e7210 */ /* 0x010fca0007f3e0ff */
[--C-:B---3--:R-:W-:Y:S02]  /*115a0*/  IMAD.X R15, R21, 0x1, R0.reuse, P1 ;  /* 0x00000001150f7824 */ /* 0x108fe400008e0600 */
[----:B------:R-:W3:Y:S04]  /*115b0*/  LDL R21, [R1+0x214] ;  /* 0x0002140001157983 */ /* 0x000ee80000100800 */
[----:B------:R0:W4:Y:S02]  /*115c0*/  @!P0 LDG.E.U16 R5, desc[UR10][R14.64] ;  /* 0x0000000a0e058981 */ /* 0x000124000c1e1500 */
[----:B0-----:R-:W-:Y:S02]  /*115d0*/  IADD3 R14, P1, PT, R19, R2, RZ ;  /* 0x00000002130e7210 */ /* 0x001fe40007f3e0ff */
[----:B------:R-:W4:Y:S03]  /*115e0*/  LDL R19, [R1+0x3f8] ;  /* 0x0003f80001137983 */ /* 0x000f260000100800 */
[----:B------:R-:W-:-:S02]  /*115f0*/  IMAD.X R15, R17, 0x1, R0, P1 ;  /* 0x00000001110f7824 */ /* 0x000fc400008e0600 */
[----:B------:R-:W4:Y:S04]  /*11600*/  LDL R17, [R1+0x1f4] ;  /* 0x0001f40001117983 */ /* 0x000f280000100800 */
[----:B------:R0:W-:Y:S04]  /*11610*/  STS.U16 [R29+UR4+0x3900], R13 ;  /* 0x0039000d1d007988 */ /* 0x0001e80008000404 */
[----:B------:R2:W4:Y:S04]  /*11620*/  @!P0 LDG.E.U16 R4, desc[UR10][R14.64] ;  /* 0x0000000a0e048981 */ /* 0x000528000c1e1500 */
[----:B0-----:R-:W4:Y:S04]  /*11630*/  LDL R13, [R1+0x3e8] ;  /* 0x0003e800010d7983 */ /* 0x001f280000100800 */
[----:B------:R0:W-:Y:S04]  /*11640*/  STS.U16 [R29+UR4+0x3b00], R3 ;  /* 0x003b00031d007988 */ /* 0x0001e80008000404 */
[----:B0-----:R-:W4:Y:S01]  /*11650*/  LDL R3, [R1+0x1d0] ;  /* 0x0001d00001037983 */ /* 0x001f220000100800 */
[----:B--2---:R-:W-:-:S03]  /*11660*/  IADD3 R14, P1, PT, R10, R2, RZ ;  /* 0x000000020a0e7210 */ /* 0x004fc60007f3e0ff */
[----:B------:R-:W2:Y:S02]  /*11670*/  LDL R10, [R1+0x1d4] ;  /* 0x0001d400010a7983 */ /* 0x000ea40000100800 */
[----:B------:R-:W-:Y:S02]  /*11680*/  IMAD.X R15, R9, 0x1, R0, P1 ;  /* 0x00000001090f7824 */ /* 0x000fe400008e0600 */
[----:B------:R-:W2:Y:S01]  /*11690*/  LDL R9, [R1+0x3d8] ;  /* 0x0003d80001097983 */ /* 0x000ea20000100800 */
[----:B------:R-:W-:-:S06]  /*116a0*/  PRMT R11, RZ, 0x7610, R11 ;  /* 0x00007610ff0b7816 */ /* 0x000fcc000000000b */
[----:B------:R0:W2:Y:S01]  /*116b0*/  @!P0 LDG.E.U16 R11, desc[UR10][R14.64] ;  /* 0x0000000a0e0b8981 */ /* 0x0000a2000c1e1500 */
[----:B------:R-:W-:Y:S02]  /*116c0*/  PRMT R12, RZ, 0x7610, R12 ;  /* 0x00007610ff0c7816 */ /* 0x000fe4000000000c */
[----:B0-----:R-:W-:Y:S02]  /*116d0*/  IADD3 R14, P1, PT, R23, R2, RZ ;  /* 0x00000002170e7210 */ /* 0x001fe40007f3e0ff */
[----:B------:R-:W-:Y:S02]  /*116e0*/  PRMT R18, RZ, 0x7610, R18 ;  /* 0x00007610ff127816 */ /* 0x000fe40000000012 */
[----:B------:R-:W-:Y:S02]  /*116f0*/  PRMT R20, RZ, 0x7610, R20 ;  /* 0x00007610ff147816 */ /* 0x000fe40000000014 */
[----:B------:R-:W-:Y:S01]  /*11700*/  PRMT R22, RZ, 0x7610, R22 ;  /* 0x00007610ff167816 */ /* 0x000fe20000000016 */
[----:B---3--:R-:W-:-:S05]  /*11710*/  IMAD.X R15, R21, 0x1, R0, P1 ;  /* 0x00000001150f7824 */ /* 0x008fca00008e0600 */
[----:B------:R4:W3:Y:S02]  /*11720*/  @!P0 LDG.E.U16 R12, desc[UR10][R14.64] ;  /* 0x0000000a0e0c8981 */ /* 0x0008e4000c1e1500 */
[----:B----4-:R-:W-:-:S05]  /*11730*/  IADD3 R14, P1, PT, R19, R2, RZ ;  /* 0x00000002130e7210 */ /* 0x010fca0007f3e0ff */
[----:B------:R-:W-:-:S05]  /*11740*/  IMAD.X R15, R17, 0x1, R0, P1 ;  /* 0x00000001110f7824 */ /* 0x000fca00008e0600 */
[----:B------:R0:W4:Y:S02]  /*11750*/  @!P0 LDG.E.U16 R18, desc[UR10][R14.64] ;  /* 0x0000000a0e128981 */ /* 0x000124000c1e1500 */
[----:B0-----:R-:W-:-:S05]  /*11760*/  IADD3 R14, P1, PT, R13, R2, RZ ;  /* 0x000000020d0e7210 */ /* 0x001fca0007f3e0ff */
[----:B--2---:R-:W-:-:S05]  /*11770*/  IMAD.X R15, R10, 0x1, R0, P1 ;  /* 0x000000010a0f7824 */ /* 0x004fca00008e0600 */
[----:B------:R0:W2:Y:S02]  /*11780*/  @!P0 LDG.E.U16 R20, desc[UR10][R14.64] ;  /* 0x0000000a0e148981 */ /* 0x0000a4000c1e1500 */
[----:B0-----:R-:W-:-:S05]  /*11790*/  IADD3 R14, P1, PT, R9, R2, RZ ;  /* 0x00000002090e7210 */ /* 0x001fca0007f3e0ff */
[----:B------:R-:W-:-:S05]  /*117a0*/  IMAD.X R15, R3, 0x1, R0, P1 ;  /* 0x00000001030f7824 */ /* 0x000fca00008e0600 */
[----:B------:R0:W2:Y:S04]  /*117b0*/  @!P0 LDG.E.U16 R22, desc[UR10][R14.64] ;  /* 0x0000000a0e168981 */ /* 0x0000a8000c1e1500 */
[----:B------:R-:W0:Y:S04]  /*117c0*/  LDL R15, [R1+0x3c8] ;  /* 0x0003c800010f7983 */ /* 0x000e280000100800 */
[----:B------:R-:W2:Y:S04]  /*117d0*/  LDL.LU R9, [R1+0x44] ;  /* 0x0000440001097983 */ /* 0x000ea80000300800 */
[----:B------:R-:W2:Y:S04]  /*117e0*/  LDL.LU R10, [R1+0x38] ;  /* 0x00003800010a7983 */ /* 0x000ea80000300800 */
[----:B------:R1:W-:Y:S04]  /*117f0*/  STS.U16 [R29+UR4+0x300], R16 ;  /* 0x000300101d007988 */ /* 0x0003e80008000404 */
[----:B------:R-:W2:Y:S04]  /*11800*/  LDL.LU R13, [R1+0x30] ;  /* 0x00003000010d7983 */ /* 0x000ea80000300800 */
[----:B-1----:R-:W2:Y:S04]  /*11810*/  LDL.LU R16, [R1+0x2c] ;  /* 0x00002c0001107983 */ /* 0x002ea80000300800 */
[----:B------:R-:W2:Y:S04]  /*11820*/  LDL.LU R3, [R1+0x28] ;  /* 0x0000280001037983 */ /* 0x000ea80000300800 */
[----:B------:R-:W2:Y:S04]  /*11830*/  LDL.LU R17, [R1+0x14] ;  /* 0x0000140001117983 */ /* 0x000ea80000300800 */
[----:B------:R-:W2:Y:S04]  /*11840*/  LDL.LU R19, [R1+0x10] ;  /* 0x0000100001137983 */ /* 0x000ea80000300800 */
[----:B------:R-:W2:Y:S04]  /*11850*/  LDL.LU R21, [R1+0xc] ;  /* 0x00000c0001157983 */ /* 0x000ea80000300800 */
[----:B------:R1:W-:Y:S04]  /*11860*/  STS.U16 [R29+UR4+0x3d00], R25 ;  /* 0x003d00191d007988 */ /* 0x0003e80008000404 */
[----:B------:R-:W2:Y:S04]  /*11870*/  LDL.LU R23, [R1+0x8] ;  /* 0x0000080001177983 */ /* 0x000ea80000300800 */
[----:B------:R3:W-:Y:S04]  /*11880*/  STS.U16 [R29+UR4+0x3f00], R27 ;  /* 0x003f001b1d007988 */ /* 0x0007e80008000404 */
[----:B-1----:R-:W2:Y:S04]  /*11890*/  LDL.LU R25, [R1+0x4] ;  /* 0x0000040001197983 */ /* 0x002ea80000300800 */
[----:B---3--:R-:W3:Y:S01]  /*118a0*/  LDL.LU R27, [R1] ;  /* 0x00000000011b7983 */ /* 0x008ee20000300800 */
[----:B0-----:R-:W-:-:S03]  /*118b0*/  IADD3 R14, P1, PT, R15, R2, RZ ;  /* 0x000000020f0e7210 */ /* 0x001fc60007f3e0ff */
[----:B------:R-:W2:Y:S01]  /*118c0*/  LDL R15, [R1+0x1f0] ;  /* 0x0001f000010f7983 */ /* 0x000ea20000100800 */
[----:B------:R-:W-:Y:S01]  /*118d0*/  PRMT R24, RZ, 0x7610, R24 ;  /* 0x00007610ff187816 */ /* 0x000fe20000000018 */
        /* <DEDUP_REMOVED lines=9> */
[----:B------:R0:W2:Y:S04]  /*11970*/  @!P0 LDG.E.U16 R26, desc[UR10][R14.64] ;  /* 0x0000000a0e1a8981 */ /* 0x0000a8000c1e1500 */
[----:B------:R-:W2:Y:S04]  /*11980*/  LDL.LU R14, [R1+0x40] ;  /* 0x00004000010e7983 */ /* 0x000ea80000300800 */
[----:B------:R-:W0:Y:S04]  /*11990*/  LDL R15, [R1+0x3a8] ;  /* 0x0003a800010f7983 */ /* 0x000e280000100800 */
[----:B--2---:R0:W-:Y:S02]  /*119a0*/  STS.U16 [R29+UR4+0x700], R14 ;  /* 0x0007000e1d007988 */ /* 0x0041e40008000404 */
[----:B0-----:R-:W-:-:S02]  /*119b0*/  IADD3 R14, P1, PT, R15, R2, RZ ;  /* 0x000000020f0e7210 */ /* 0x001fc40007f3e0ff */
[----:B------:R-:W2:Y:S04]  /*119c0*/  LDL R15, [R1+0x230] ;  /* 0x00023000010f7983 */ /* 0x000ea80000100800 */
[----:B------:R0:W-:Y:S04]  /*119d0*/  STS.U16 [R29+UR4+0x500], R28 ;  /* 0x0005001c1d007988 */ /* 0x0001e80008000404 */
[----:B------:R1:W-:Y:S01]  /*119e0*/  STL [R1+0xc70], R2 ;  /* 0x000c700201007387 */ /* 0x0003e20000100800 */
[----:B0-----:R-:W-:-:S03]  /*119f0*/  PRMT R28, RZ, 0x7610, R28 ;  /* 0x00007610ff1c7816 */ /* 0x001fc6000000001c */
[----:B-1----:R-:W4:Y:S04]  /*11a00*/  LDL.LU R2, [R1+0x18] ;  /* 0x0000180001027983 */ /* 0x002f280000300800 */
[----:B------:R0:W-:Y:S04]  /*11a10*/  STL [R1+0x754], R0 ;  /* 0x0007540001007387 */ /* 0x0001e80000100800 */
[----:B------:R1:W-:Y:S04]  /*11a20*/  STS.U16 [R29+UR4+0x900], R9 ;  /* 0x000900091d007988 */ /* 0x0003e80008000404 */
        /* <DEDUP_REMOVED lines=8> */
[----:B---3--:R3:W-:Y:S01]  /*11ab0*/  STS.U16 [R29+UR4+0x2500], R27 ;  /* 0x0025001b1d007988 */ /* 0x0087e20008000404 */
[----:B--2---:R-:W-:-:S03]  /*11ac0*/  IMAD.X R15, R15, 0x1, R0, P1 ;  /* 0x000000010f0f7824 */ /* 0x004fc600008e0600 */
[----:B0-----:R-:W2:Y:S04]  /*11ad0*/  LDL.LU R0, [R1+0x1c] ;  /* 0x00001c0001007983 */ /* 0x001ea80000300800 */
[----:B------:R0:W2:Y:S04]  /*11ae0*/  @!P0 LDG.E.U16 R28, desc[UR10][R14.64] ;  /* 0x0000000a0e1c8981 */ /* 0x0000a8000c1e1500 */
[----:B------:R-:W2:Y:S04]  /*11af0*/  LDL.LU R14, [R1+0x24] ;  /* 0x00002400010e7983 */ /* 0x000ea80000300800 */
[----:B------:R-:W2:Y:S04]  /*11b00*/  LDL.LU R15, [R1+0x20] ;  /* 0x00002000010f7983 */ /* 0x000ea80000300800 */
[----:B-1----:R-:W2:Y:S04]  /*11b10*/  LDL.LU R9, [R1+0xd84] ;  /* 0x000d840001097983 */ /* 0x002ea80000300800 */
        /* <DEDUP_REMOVED lines=8> */
[----:B---3--:R-:W3:Y:S04]  /*11ba0*/  LDL.LU R27, [R1+0x88] ;  /* 0x00008800011b7983 */ /* 0x008ee80000300800 */
[----:B------:R1:W-:Y:S04]  /*11bb0*/  STS.U16 [R29+UR4+0x1100], R3 ;  /* 0x001100031d007988 */ /* 0x0003e80008000404 */
[----:B----4-:R-:W-:Y:S01]  /*11bc0*/  STS.U16 [R29+UR4+0x1900], R2 ;  /* 0x001900021d007988 */ /* 0x010fe20008000404 */
[----:B-1----:R-:W1:Y:S01]  /*11bd0*/  S2R R3, SR_TID.X ;  /* 0x0000000000037919 */ /* 0x002e620000002100 */
[----:B------:R-:W4:Y:S01]  /*11be0*/  S2UR UR7, SR_CgaCtaId ;  /* 0x00000000000779c3 */ /* 0x000f220000008800 */
[----:B------:R-:W-:-:S02]  /*11bf0*/  UMOV UR6, 0x400 ;  /* 0x0000040000067882 */ /* 0x000fc40000000000 */
[----:B----4-:R-:W-:Y:S01]  /*11c00*/  ULEA UR6, UR7, UR6, 0x18 ;  /* 0x0000000607067291 */ /* 0x010fe2000f8ec0ff */
[----:B-1----:R-:W-:-:S05]  /*11c10*/  IMAD.SHL.U32 R3, R3, 0x2, RZ ;  /* 0x0000000203037824 */ /* 0x002fca00078e00ff */
[----:B------:R-:W-:Y:S01]  /*11c20*/  LOP3.LUT R3, R3, 0x7e, RZ, 0xc0, !PT ;  /* 0x0000007e03037812 */ /* 0x000fe200078ec0ff */
[----:B--2---:R1:W-:Y:S04]  /*11c30*/  STS.U16 [R29+UR4+0x1700], R0 ;  /* 0x001700001d007988 */ /* 0x0043e80008000404 */
[----:B-1----:R-:W2:Y:S04]  /*11c40*/  LDL.LU R0, [R1+0x64] ;  /* 0x0000640001007983 */ /* 0x002ea80000300800 */
[----:B------:R-:W-:Y:S04]  /*11c50*/  STS.U16 [R29+UR4+0x1300], R14 ;  /* 0x0013000e1d007988 */ /* 0x000fe80008000404 */
[----:B------:R-:W-:Y:S04]  /*11c60*/  STS.U16 [R29+UR4+0x1500], R15 ;  /* 0x0015000f1d007988 */ /* 0x000fe80008000404 */
[----:B------:R-:W4:Y:S04]  /*11c70*/  LDL.LU R2, [R1+0x58] ;  /* 0x0000580001027983 */ /* 0x000f280000300800 */
[----:B------:R-:W-:Y:S04]  /*11c80*/  STS.U16 [R29+UR4+0x2900], R13 ;  /* 0x0029000d1d007988 */ /* 0x000fe80008000404 */
[----:B------:R1:W-:Y:S02]  /*11c90*/  STS.U16 [R29+UR4+0x2700], R16 ;  /* 0x002700101d007988 */ /* 0x0003e40008000404 */
[----:B-1----:R-:W0:Y:S01]  /*11ca0*/  S2R R29, SR_TID.X ;  /* 0x00000000001d7919 */ /* 0x002e220000002100 */
[----:B------:R-:W1:Y:S01]  /*11cb0*/  S2R R16, SR_TID.X ;  /* 0x0000000000107919 */ /* 0x000e620000002100 */
[----:B0-----:R-:W-:Y:S01]  /*11cc0*/  IMAD.SHL.U32 R14, R29, 0x20, RZ ;  /* 0x000000201d0e7824 */ /* 0x001fe200078e00ff */
[----:B------:R-:W-:-:S04]  /*11cd0*/  SHF.R.S32.HI R15, RZ, 0x2, R29 ;  /* 0x00000002ff0f7819 */ /* 0x000fc8000001141d */
[----:B------:R-:W-:Y:S02]  /*11ce0*/  LOP3.LUT R14, R14, 0x60, RZ, 0xc0, !PT ;  /* 0x000000600e0e7812 */ /* 0x000fe400078ec0ff */
[----:B------:R-:W-:-:S04]  /*11cf0*/  SGXT R13, R15, 0x1 ;  /* 0x000000010f0d781a */ /* 0x000fc80000000200 */
[----:B------:R-:W-:Y:S01]  /*11d00*/  LOP3.LUT R13, R14, 0x90, R13, 0xf8, !PT ;  /* 0x000000900e0d7812 */ /* 0x000fe200078ef80d */
[C---:B------:R-:W-:Y:S02]  /*11d10*/  IMAD.SHL.U32 R14, R29.reuse, 0x40, RZ ;  /* 0x000000401d0e7824 */ /* 0x040fe400078e00ff */
[----:B------:R-:W-:-:S03]  /*11d20*/  IMAD.SHL.U32 R15, R29, 0x8, RZ ;  /* 0x000000081d0f7824 */ /* 0x000fc600078e00ff */
[----:B------:R-:W-:Y:S01]  /*11d30*/  LOP3.LUT R14, R14, 0x1c0, RZ, 0xc0, !PT ;  /* 0x000001c00e0e7812 */ /* 0x000fe200078ec0ff */
[----:B-1----:R-:W-:-:S03]  /*11d40*/  IMAD.SHL.U32 R16, R16, 0x2, RZ ;  /* 0x0000000210107824 */ /* 0x002fc600078e00ff */
[----:B------:R-:W-:Y:S02]  /*11d50*/  LOP3.LUT R14, R14, 0x30, R15, 0xf8, !PT ;  /* 0x000000300e0e7812 */ /* 0x000fe400078ef80f */
[--C-:B------:R-:W-:Y:S02]  /*11d60*/  LOP3.LUT R13, R13, 0x10, R16.reuse, 0x78, !PT ;  /* 0x000000100d0d7812 */ /* 0x100fe400078e7810 */
[----:B------:R-:W-:Y:S01]  /*11d70*/  LOP3.LUT R14, R14, 0x30, R16, 0x78, !PT ;  /* 0x000000300e0e7812 */ /* 0x000fe200078e7810 */
[C---:B------:R-:W-:Y:S01]  /*11d80*/  IMAD.SHL.U32 R16, R29.reuse, 0x10, RZ ;  /* 0x000000101d107824 */ /* 0x040fe200078e00ff */
[----:B------:R-:W-:-:S04]  /*11d90*/  LOP3.LUT R29, R29, 0x20, RZ, 0xc0, !PT ;  /* 0x000000201d1d7812 */ /* 0x000fc800078ec0ff */
[----:B------:R-:W-:Y:S01]  /*11da0*/  LOP3.LUT R16, R16, 0x100, RZ, 0xc0, !PT ;  /* 0x0000010010107812 */ /* 0x000fe200078ec0ff */
[----:B------:R-:W-:Y:S01]  /*11db0*/  IMAD.SHL.U32 R29, R29, 0x10, RZ ;  /* 0x000000101d1d7824 */ /* 0x000fe200078e00ff */
[----:B------:R-:W-:Y:S02]  /*11dc0*/  LOP3.LUT R15, R3, 0x30, RZ, 0x3c, !PT ;  /* 0x00000030030f7812 */ /* 0x000fe400078e3cff */
[----:B------:R-:W-:Y:S02]  /*11dd0*/  IADD3 R13, PT, PT, R13, UR6, R16 ;  /* 0x000000060d0d7c10 */ /* 0x000fe4000fffe010 */
[----:B------:R-:W4:Y:S01]  /*11de0*/  LDL.LU R16, [R1+0x70] ;  /* 0x0000700001107983 */ /* 0x000f220000300800 */
[----:B------:R-:W-:-:S03]  /*11df0*/  IADD3 R3, PT, PT, R14, UR6, R29 ;  /* 0x000000060e037c10 */ /* 0x000fc6000fffe01d */
[----:B------:R-:W4:Y:S04]  /*11e00*/  LDL.LU R14, [R1+0x84] ;  /* 0x00008400010e7983 */ /* 0x000f280000300800 */
[----:B------:R-:W4:Y:S04]  /*11e10*/  LDL.LU R29, [R1+0x78] ;  /* 0x00007800011d7983 */ /* 0x000f280000300800 */
[----:B------:R0:W-:Y:S04]  /*11e20*/  STS.U16 [R15+UR4+0x2b80], R17 ;  /* 0x002b80110f007988 */ /* 0x0001e80008000404 */
[----:B------:R1:W-:Y:S04]  /*11e30*/  STS.U16 [R15+UR4+0x2d80], R19 ;  /* 0x002d80130f007988 */ /* 0x0003e80008000404 */
[----:B------:R3:W-:Y:S04]  /*11e40*/  STS.U16 [R15+UR4+0x2f80], R21 ;  /* 0x002f80150f007988 */ /* 0x0007e80008000404 */
[----:B0-----:R-:W4:Y:S04]  /*11e50*/  LDL.LU R17, [R1+0xd74] ;  /* 0x000d740001117983 */ /* 0x001f280000300800 */
[----:B-1----:R-:W4:Y:S04]  /*11e60*/  LDL.LU R19, [R1+0xd70] ;  /* 0x000d700001137983 */ /* 0x002f280000300800 */
[----:B---3--:R-:W3:Y:S04]  /*11e70*/  LDL.LU R21, [R1+0xd6c] ;  /* 0x000d6c0001157983 */ /* 0x008ee80000300800 */
[----:B------:R0:W-:Y:S04]  /*11e80*/  STS.U16 [R15+UR4+0x3180], R23 ;  /* 0x003180170f007988 */ /* 0x0001e80008000404 */
[----:B------:R1:W-:Y:S04]  /*11e90*/  STS.U16 [R15+UR4+0x3380], R25 ;  /* 0x003380190f007988 */ /* 0x0003e80008000404 */
[----:B------:R1:W-:Y:S04]  /*11ea0*/  STS.U16 [R15+UR4+0x3580], R27 ;  /* 0x0035801b0f007988 */ /* 0x0003e80008000404 */
[----:B0-----:R-:W3:Y:S04]  /*11eb0*/  LDL.LU R23, [R1+0xd68] ;  /* 0x000d680001177983 */ /* 0x001ee80000300800 */
[----:B-1----:R-:W3:Y:S04]  /*11ec0*/  LDL.LU R25, [R1+0xd64] ;  /* 0x000d640001197983 */ /* 0x002ee80000300800 */
[----:B------:R-:W3:Y:S04]  /*11ed0*/  LDL.LU R27, [R1+0xd60] ;  /* 0x000d6000011b7983 */ /* 0x000ee80000300800 */
[----:B------:R-:W-:Y:S04]  /*11ee0*/  STS.U16 [R15+UR4+0xd80], R10 ;  /* 0x000d800a0f007988 */ /* 0x000fe80008000404 */
        /* <DEDUP_REMOVED lines=14> */
[----:B------:R-:W-:Y:S04]  /*11fd0*/  STL [R1+0xd08], R13 ;  /* 0x000d080d01007387 */ /* 0x000fe80000100800 */
[----:B--2---:R-:W-:Y:S04]  /*11fe0*/  STS.U16 [R15+UR4+0x3d80], R0 ;  /* 0x003d80000f007988 */ /* 0x004fe80008000404 */
[----:B----4-:R-:W-:Y:S04]  /*11ff0*/  STS.U16 [R15+UR4+0x3f80], R2 ;  /* 0x003f80020f007988 */ /* 0x010fe80008000404 */
[----:B------:R-:W-:Y:S04]  /*12000*/  STS.U16 [R15+UR4+0x3b80], R16 ;  /* 0x003b80100f007988 */ /* 0x000fe80008000404 */
[----:B------:R-:W-:Y:S04]  /*12010*/  STS.U16 [R15+UR4+0x3780], R14 ;  /* 0x0037800e0f007988 */ /* 0x000fe80008000404 */
[----:B------:R-:W-:Y:S04]  /*12020*/  STS.U16 [R15+UR4+0x3980], R29 ;  /* 0x0039801d0f007988 */ /* 0x000fe80008000404 */
[----:B------:R-:W-:Y:S04]  /*12030*/  STS.U16 [R15+UR4+0xb80], R17 ;  /* 0x000b80110f007988 */ /* 0x000fe80008000404 */
[----:B------:R-:W-:Y:S04]  /*12040*/  STS.U16 [R15+UR4+0x980], R19 ;  /* 0x000980130f007988 */ /* 0x000fe80008000404 */
[----:B---3--:R-:W-:Y:S04]  /*12050*/  STS.U16 [R15+UR4+0x780], R21 ;  /* 0x000780150f007988 */ /* 0x008fe80008000404 */
[----:B------:R-:W-:Y:S04]  /*12060*/  STS.U16 [R15+UR4+0x580], R23 ;  /* 0x000580170f007988 */ /* 0x000fe80008000404 */
[----:B------:R-:W-:Y:S04]  /*12070*/  STS.U16 [R15+UR4+0x380], R25 ;  /* 0x000380190f007988 */ /* 0x000fe80008000404 */
[----:B------:R-:W-:Y:S01]  /*12080*/  STS.U16 [R15+UR4+0x180], R27 ;  /* 0x0001801b0f007988 */ /* 0x000fe20008000404 */
[----:B------:R-:W-:Y:S06]  /*12090*/  BAR.SYNC.DEFER_BLOCKING 0x0 ;  /* 0x0000000000007b1d */ /* 0x000fec0000010000 */
[----:B------:R-:W0:Y:S04]  /*120a0*/  LDSM.16.M88.4 R4, [R3] ;  /* 0x000000000304783b */ /* 0x000e280000000200 */
[----:B------:R-:W-:Y:S04]  /*120b0*/  LDSM.16.MT88.4 R20, [R13+0x4000] ;  /* 0x004000000d14783b */ /* 0x000fe80000004200 */
[----:B------:R-:W-:Y:S01]  /*120c0*/  LDSM.16.M88.4 R16, [R3+0x1c00] ;  /* 0x001c00000310783b */ /* 0x000fe20000000200 */
[----:B0-----:R-:W-:-:S03]  /*120d0*/  IMAD.MOV.U32 R29, RZ, RZ, R4 ;  /* 0x000000ffff1d7224 */ /* 0x001fc600078e0004 */
[----:B------:R-:W-:Y:S01]  /*120e0*/  STL.64 [R1+0x1a8], R6 ;  /* 0x0001a80601007387 */ /* 0x000fe20000100a00 */
[----:B------:R-:W-:-:S03]  /*120f0*/  IMAD.MOV.U32 R28, RZ, RZ, R5 ;  /* 0x000000ffff1c7224 */ /* 0x000fc600078e0005 */
[----:B------:R-:W0:Y:S02]  /*12100*/  LDSM.16.M88.4 R4, [R3+0x400] ;  /* 0x000400000304783b */ /* 0x000e240000000200 */
[----:B0-----:R-:W-:Y:S02]  /*12110*/  IMAD.MOV.U32 R15, RZ, RZ, R4 ;  /* 0x000000ffff0f7224 */ /* 0x001fe400078e0004 */
[----:B------:R-:W-:Y:S01]  /*12120*/  STL.64 [R1+0x198], R6 ;  /* 0x0001980601007387 */ /* 0x000fe20000100a00 */
[----:B------:R-:W-:-:S03]  /*12130*/  IMAD.MOV.U32 R14, RZ, RZ, R5 ;  /* 0x000000ffff0e7224 */ /* 0x000fc600078e0005 */
[----:B------:R-:W0:Y:S02]  /*12140*/  LDSM.16.M88.4 R4, [R3+0x800] ;  /* 0x000800000304783b */ /* 0x000e240000000200 */
[----:B0-----:R-:W-:Y:S02]  /*12150*/  IMAD.MOV.U32 R25, RZ, RZ, R4 ;  /* 0x000000ffff197224 */ /* 0x001fe400078e0004 */
[----:B------:R-:W-:Y:S01]  /*12160*/  IMAD.MOV.U32 R24, RZ, RZ, R5 ;  /* 0x000000ffff187224 */ /* 0x000fe200078e0005 */
[----:B------:R-:W-:Y:S04]  /*12170*/  STL.64 [R1+0x188], R6 ;  /* 0x0001880601007387 */ /* 0x000fe80000100a00 */
[----:B------:R0:W-:Y:S04]  /*12180*/  STL.64 [R1+0xd58], R24 ;  /* 0x000d581801007387 */ /* 0x0001e80000100a00 */
[----:B------:R-:W1:Y:S04]  /*12190*/  LDSM.16.M88.4 R4, [R3+0xc00] ;  /* 0x000c00000304783b */ /* 0x000e680000000200 */
[----:B0-----:R-:W2:Y:S04]  /*121a0*/  LDL.LU.64 R24, [R1+0x670] ;  /* 0x0006700001187983 */ /* 0x001ea80000300a00 */
[----:B------:R-:W2:Y:S01]  /*121b0*/  LDL.LU.64 R26, [R1+0x678] ;  /* 0x00067800011a7983 */ /* 0x000ea20000300a00 */
[----:B-1----:R-:W-:-:S03]  /*121c0*/  IMAD.MOV.U32 R9, RZ, RZ, R4 ;  /* 0x000000ffff097224 */ /* 0x002fc600078e0004 */
        /* <DEDUP_REMOVED lines=14> */
[----:B------:R-:W0:Y:S04]  /*122b0*/  LDSM.16.M88.4 R4, [R3+0x2000] ;  /* 0x002000000304783b */ /* 0x000e280000000200 */
[----:B0-----:R-:W-:Y:S04]  /*122c0*/  STL.64 [R1+0xd30], R6 ;  /* 0x000d300601007387 */ /* 0x001fe80000100a00 */
[----:B------:R0:W-:Y:S02]  /*122d0*/  STL.64 [R1+0xd28], R4 ;  /* 0x000d280401007387 */ /* 0x0001e40000100a00 */
[----:B0-----:R-:W-:-:S02]  /*122e0*/  IMAD.MOV.U32 R4, RZ, RZ, R29 ;  /* 0x000000ffff047224 */ /* 0x001fc400078e001d */
[----:B------:R-:W-:-:S07]  /*122f0*/  IMAD.MOV.U32 R5, RZ, RZ, R28 ;  /* 0x000000ffff057224 */ /* 0x000fce00078e001c */
[----:B--2---:R-:W-:Y:S01]  /*12300*/  HMMA.16816.F32 R4, R20, R4, R24 ;  /* 0x000000041404723c */ /* 0x004fe20000001818 */
[----:B------:R-:W2:-:S15]  /*12310*/  LDL.LU.64 R24, [R1+0xd58] ;  /* 0x000d580001187983 */ /* 0x000e9e0000300a00 */
[----:B------:R-:W-:-:S03]  /*12320*/  NOP ;  /* 0x0000000000007918 */ /* 0x000fc60000000000 */
[----:B------:R2:W-:Y:S04]  /*12330*/  STL.64 [R1+0xb0], R4 ;  /* 0x0000b00401007387 */ /* 0x0005e80000100a00 */
[----:B------:R-:W-:Y:S01]  /*12340*/  STL.64 [R1+0xb8], R6 ;  /* 0x0000b80601007387 */ /* 0x000fe20000100a00 */
[----:B--2---:R-:W-:Y:S02]  /*12350*/  IMAD.MOV.U32 R4, RZ, RZ, R25 ;  /* 0x000000ffff047224 */ /* 0x004fe400078e0019 */
[----:B------:R-:W-:-:S05]  /*12360*/  IMAD.MOV.U32 R5, RZ, RZ, R24 ;  /* 0x000000ffff057224 */ /* 0x000fca00078e0018 */
[----:B------:R0:W-:Y:S04]  /*12370*/  STL.64 [R1+0xd40], R4 ;  /* 0x000d400401007387 */ /* 0x0001e80000100a00 */
[----:B------:R-:W2:Y:S04]  /*12380*/  LDL.LU.64 R24, [R1+0x600] ;  /* 0x0006000001187983 */ /* 0x000ea80000300a00 */
[----:B------:R-:W3:Y:S01]  /*12390*/  LDL.LU.64 R26, [R1+0x608] ;  /* 0x00060800011a7983 */ /* 0x000ee20000300a00 */
[----:B0-----:R-:W-:Y:S02]  /*123a0*/  IMAD.MOV.U32 R4, RZ, RZ, R15 ;  /* 0x000000ffff047224 */ /* 0x001fe400078e000f */
[----:B------:R-:W-:Y:S01]  /*123b0*/  IMAD.MOV.U32 R5, RZ, RZ, R14 ;  /* 0x000000ffff057224 */ /* 0x000fe200078e000e */
[----:B---3--:R-:W-:Y:S04]  /*123c0*/  STL.64 [R1+0xcd8], R26 ;  /* 0x000cd81a01007387 */ /* 0x008fe80000100a00 */
[----:B--2---:R0:W-:Y:S02]  /*123d0*/  STL.64 [R1+0xcd0], R24 ;  /* 0x000cd01801007387 */ /* 0x0041e40000100a00 */
[----:B0-----:R-:W-:Y:S01]  /*123e0*/  IMAD.MOV.U32 R24, RZ, RZ, R13 ;  /* 0x000000ffff187224 */ /* 0x001fe200078e000d */
[----:B------:R-:W-:-:S05]  /*123f0*/  MOV R25, R12 ;  /* 0x0000000c00197202 */ /* 0x000fca0000000f00 */
[----:B------:R-:W-:Y:S04]  /*12400*/  STL.64 [R1+0xce8], R24 ;  /* 0x000ce81801007387 */ /* 0x000fe80000100a00 */
[----:B------:R-:W2:Y:S04]  /*12410*/  LDL.LU.64 R12, [R1+0x630] ;  /* 0x00063000010c7983 */ /* 0x000ea80000300a00 */
[----:B------:R-:W3:Y:S04]  /*12420*/  LDL.LU.64 R14, [R1+0x638] ;  /* 0x00063800010e7983 */ /* 0x000ee80000300a00 */
[----:B---3--:R-:W-:Y:S04]  /*12430*/  STL.64 [R1+0xd18], R14 ;  /* 0x000d180e01007387 */ /* 0x008fe80000100a00 */
[----:B--2---:R0:W-:Y:S02]  /*12440*/  STL.64 [R1+0xd10], R12 ;  /* 0x000d100c01007387 */ /* 0x0041e40000100a00 */
[----:B0-----:R-:W-:-:S02]  /*12450*/  IMAD.MOV.U32 R12, RZ, RZ, R9 ;  /* 0x000000ffff0c7224 */ /* 0x001fc400078e0009 */
[----:B------:R-:W-:-:S05]  /*12460*/  IMAD.MOV.U32 R13, RZ, RZ, R8 ;  /* 0x000000ffff0d7224 */ /* 0x000fca00078e0008 */
[----:B------:R0:W-:Y:S04]  /*12470*/  STL.64 [R1+0xd38], R12 ;  /* 0x000d380c01007387 */ /* 0x0001e80000100a00 */
[----:B0-----:R-:W2:Y:S04]  /*12480*/  LDL.LU.64 R12, [R1+0x650] ;  /* 0x00065000010c7983 */ /* 0x001ea80000300a00 */
[----:B------:R-:W3:Y:S01]  /*12490*/  LDL.LU.64 R14, [R1+0x658] ;  /* 0x00065800010e7983 */ /* 0x000ee20000300a00 */
[----:B------:R-:W-:Y:S02]  /*124a0*/  IMAD.MOV.U32 R24, RZ, RZ, R11 ;  /* 0x000000ffff187224 */ /* 0x000fe400078e000b */
[----:B------:R-:W-:Y:S01]  /*124b0*/  IMAD.MOV.U32 R25, RZ, RZ, R10 ;  /* 0x000000ffff197224 */ /* 0x000fe200078e000a */
[----:B---3--:R-:W-:Y:S04]  /*124c0*/  STL.64 [R1+0xd50], R14 ;  /* 0x000d500e01007387 */ /* 0x008fe80000100a00 */
[----:B--2---:R0:W-:Y:S04]  /*124d0*/  STL.64 [R1+0xd48], R12 ;  /* 0x000d480c01007387 */ /* 0x0041e80000100a00 */
[----:B0-----:R-:W2:Y:S04]  /*124e0*/  LDL.LU.64 R12, [R1+0x660] ;  /* 0x00066000010c7983 */ /* 0x001ea80000300a00 */
[----:B------:R-:W2:Y:S04]  /*124f0*/  LDL.LU.64 R14, [R1+0x668] ;  /* 0x00066800010e7983 */ /* 0x000ea80000300a00 */
[----:B------:R0:W-:Y:S02]  /*12500*/  STL.64 [R1+0xd00], R24 ;  /* 0x000d001801007387 */ /* 0x0001e40000100a00 */
[----:B0-----:R-:W-:-:S02]  /*12510*/  IMAD.MOV.U32 R24, RZ, RZ, R2 ;  /* 0x000000ffff187224 */ /* 0x001fc400078e0002 */
[----:B------:R-:W-:-:S05]  /*12520*/  IMAD.MOV.U32 R25, RZ, RZ, R0 ;  /* 0x000000ffff197224 */ /* 0x000fca00078e0000 */
[----:B------:R0:W-:Y:S04]  /*12530*/  STL.64 [R1+0xd20], R24 ;  /* 0x000d201801007387 */ /* 0x0001e80000100a00 */
[----:B0-----:R-:W3:Y:S04]  /*12540*/  LDL.LU.64 R24, [R1+0x640] ;  /* 0x0006400001187983 */ /* 0x001ee80000300a00 */
[----:B------:R-:W3:Y:S04]  /*12550*/  LDL.LU.64 R26, [R1+0x648] ;  /* 0x00064800011a7983 */ /* 0x000ee80000300a00 */
[----:B------:R-:W4:Y:S04]  /*12560*/  LDL.LU.64 R8, [R1+0x5f0] ;  /* 0x0005f00001087983 */ /* 0x000f280000300a00 */
[----:B------:R-:W-:Y:S04]  /*12570*/  STL.64 [R1+0x138], R18 ;  /* 0x0001381201007387 */ /* 0x000fe80000100a00 */
[----:B------:R0:W-:Y:S04]  /*12580*/  STL.64 [R1+0xce0], R16 ;  /* 0x000ce01001007387 */ /* 0x0001e80000100a00 */
[----:B0-----:R-:W3:Y:S04]  /*12590*/  LDL.LU.64 R16, [R1+0x610] ;  /* 0x0006100001107983 */ /* 0x001ee80000300a00 */
[----:B------:R-:W3:Y:S01]  /*125a0*/  LDL.LU.64 R18, [R1+0x618] ;  /* 0x0006180001127983 */ /* 0x000ee20000300a00 */
[C---:B--2---:R-:W-:Y:S03]  /*125b0*/  HMMA.16816.F32 R4, R20.reuse, R4, R12 ;  /* 0x000000041404723c */ /* 0x044fe6000000180c */
[----:B---3--:R-:W-:Y:S04]  /*125c0*/  STL.64 [R1+0xcf8], R18 ;  /* 0x000cf81201007387 */ /* 0x008fe80000100a00 */
[----:B------:R0:W-:Y:S04]  /*125d0*/  STL.64 [R1+0xcf0], R16 ;  /* 0x000cf01001007387 */ /* 0x0001e80000100a00 */
[----:B0-----:R-:W2:Y:S04]  /*125e0*/  LDL.LU.64 R16, [R1+0x620] ;  /* 0x0006200001107983 */ /* 0x001ea80000300a00 */
[----:B------:R-:W2:Y:S04]  /*125f0*/  LDL.LU.64 R18, [R1+0x628] ;  /* 0x0006280001127983 */ /* 0x000ea80000300a00 */
[----:B------:R-:W4:Y:S04]  /*12600*/  LDL.LU.64 R10, [R1+0x5f8] ;  /* 0x0005f800010a7983 */ /* 0x000f280000300a00 */
[----:B------:R-:W3:Y:S04]  /*12610*/  LDL.LU.64 R14, [R1+0xd50] ;  /* 0x000d5000010e7983 */ /* 0x000ee80000300a00 */
[----:B------:R-:W3:Y:S04]  /*12620*/  LDL.LU.64 R12, [R1+0xd48] ;  /* 0x000d4800010c7983 */ /* 0x000ee80000300a00 */
[----:B------:R0:W-:Y:S04]  /*12630*/  STL.64 [R1+0xa0], R4 ;  /* 0x0000a00401007387 */ /* 0x0001e80000100a00 */
[----:B------:R3:W-:Y:S04]  /*12640*/  STL.64 [R1+0xa8], R6 ;  /* 0x0000a80601007387 */ /* 0x0007e80000100a00 */
[----:B0-----:R-:W3:Y:S02]  /*12650*/  LDL.LU.64 R4, [R1+0xd40] ;  /* 0x000d400001047983 */ /* 0x001ee40000300a00 */
[----:B---3--:R-:W-:Y:S02]  /*12660*/  HMMA.16816.F32 R4, R20, R4, R12 ;  /* 0x000000041404723c */ /* 0x008fe4000000180c */
[----:B------:R-:W3:-:S15]  /*12670*/  LDL.LU.64 R12, [R1+0xd38] ;  /* 0x000d3800010c7983 */ /* 0x000ede0000300a00 */
[----:B------:R-:W-:Y:S02]  /*12680*/  NOP ;  /* 0x0000000000007918 */ /* 0x000fe40000000000 */
[----:B------:R-:W-:Y:S04]  /*12690*/  STL.64 [R1+0x90], R4 ;  /* 0x0000900401007387 */ /* 0x000fe80000100a00 */
[----:B------:R0:W-:Y:S04]  /*126a0*/  STL.64 [R1+0x98], R6 ;  /* 0x0000980601007387 */ /* 0x0001e80000100a00 */
[----:B0-----:R-:W2:Y:S04]  /*126b0*/  LDL.LU.64 R6, [R1+0xd30] ;  /* 0x000d300001067983 */ /* 0x001ea80000300a00 */
[----:B------:R-:W4:Y:S01]  /*126c0*/  LDL.LU.64 R4, [R1+0xd28] ;  /* 0x000d280001047983 */ /* 0x000f220000300a00 */
[----:B---3--:R-:W-:Y:S03]  /*126d0*/  HMMA.16816.F32 R12, R20, R12, R24 ;  /* 0x0000000c140c723c */ /* 0x008fe60000001818 */
[----:B--2---:R-:W-:Y:S04]  /*126e0*/  STL.64 [R1+0x128], R6 ;  /* 0x0001280601007387 */ /* 0x004fe80000100a00 */
[----:B------:R-:W2:-:S12]  /*126f0*/  LDL.LU.64 R24, [R1+0xd20] ;  /* 0x000d200001187983 */ /* 0x000e980000300a00 */
[----:B------:R-:W-:Y:S04]  /*12700*/  STL.64 [R1+0x80], R12 ;  /* 0x0000800c01007387 */ /* 0x000fe80000100a00 */
[----:B------:R0:W-:Y:S04]  /*12710*/  STL.64 [R1+0x88], R14 ;  /* 0x0000880e01007387 */ /* 0x0001e80000100a00 */
[----:B0-----:R-:W2:Y:S04]  /*12720*/  LDL.LU.64 R14, [R1+0xd18] ;  /* 0x000d1800010e7983 */ /* 0x001ea80000300a00 */
[----:B------:R-:W2:Y:S02]  /*12730*/  LDL.LU.64 R12, [R1+0xd10] ;  /* 0x000d1000010c7983 */ /* 0x000ea40000300a00 */
[----:B--2---:R-:W-:Y:S02]  /*12740*/  HMMA.16816.F32 R24, R20, R24, R12 ;  /* 0x000000181418723c */ /* 0x004fe4000000180c */
[----:B------:R-:W2:-:S15]  /*12750*/  LDL.LU R13, [R1+0xd08] ;  /* 0x000d0800010d7983 */ /* 0x000e9e0000300800 */
[----:B------:R-:W-:Y:S02]  /*12760*/  NOP ;  /* 0x0000000000007918 */ /* 0x000fe40000000000 */
[----:B------:R0:W-:Y:S04]  /*12770*/  STL.64 [R1+0x60], R24 ;  /* 0x0000601801007387 */ /* 0x0001e80000100a00 */
[----:B0-----:R-:W3:Y:S01]  /*12780*/  LDL.LU.64 R24, [R1+0xd00] ;  /* 0x000d000001187983 */ /* 0x001ee20000300a00 */
[----:B------:R-:W-:Y:S02]  /*12790*/  IMAD.MOV.U32 R15, RZ, RZ, R26 ;  /* 0x000000ffff0f7224 */ /* 0x000fe400078e001a */
[----:B------:R-:W-:-:S05]  /*127a0*/  IMAD.MOV.U32 R14, RZ, RZ, R27 ;  /* 0x000000ffff0e7224 */ /* 0x000fca00078e001b */
[----:B------:R-:W-:Y:S04]  /*127b0*/  STL [R1+0xc94], R14 ;  /* 0x000c940e01007387 */ /* 0x000fe80000100800 */
[----:B------:R-:W-:Y:S01]  /*127c0*/  STL [R1+0xc90], R15 ;  /* 0x000c900f01007387 */ /* 0x000fe20000100800 */
[----:B---3--:R-:W-:Y:S03]  /*127d0*/  HMMA.16816.F32 R24, R20, R24, R16 ;  /* 0x000000181418723c */ /* 0x008fe60000001810 */
[----:B------:R-:W3:Y:S04]  /*127e0*/  LDL.LU.64 R18, [R1+0xcf8] ;  /* 0x000cf80001127983 */ /* 0x000ee80000300a00 */
[----:B------:R-:W3:-:S12]  /*127f0*/  LDL.LU.64 R16, [R1+0xcf0] ;  /* 0x000cf00001107983 */ /* 0x000ed80000300a00 */
[----:B------:R0:W-:Y:S04]  /*12800*/  STL.64 [R1+0x50], R24 ;  /* 0x0000501801007387 */ /* 0x0001e80000100a00 */
[----:B------:R3:W-:Y:S04]  /*12810*/  STL.64 [R1+0x58], R26 ;  /* 0x0000581a01007387 */ /* 0x0007e80000100a00 */
[----:B0-----:R-:W3:Y:S02]  /*12820*/  LDL.LU.64 R24, [R1+0xce8] ;  /* 0x000ce80001187983 */ /* 0x001ee40000300a00 */
[----:B---3--:R-:W-:Y:S02]  /*12830*/  HMMA.16816.F32 R24, R20, R24, R16 ;  /* 0x000000181418723c */ /* 0x008fe40000001810 */
[----:B------:R-:W3:-:S15]  /*12840*/  LDL.LU.64 R16, [R1+0xce0] ;  /* 0x000ce00001107983 */ /* 0x000ede0000300a00 */
[----:B------:R-:W-:Y:S02]  /*12850*/  NOP ;  /* 0x0000000000007918 */ /* 0x000fe40000000000 */
[----:B------:R-:W-:Y:S01]  /*12860*/  IMAD.MOV.U32 R14, RZ, RZ, R26 ;  /* 0x000000ffff0e7224 */ /* 0x000fe200078e001a */
[----:B------:R0:W-:Y:S01]  /*12870*/  STL.64 [R1+0x40], R24 ;  /* 0x0000401801007387 */ /* 0x0001e20000100a00 */
[----:B------:R-:W-:-:S03]  /*12880*/  IMAD.MOV.U32 R15, RZ, RZ, R27 ;  /* 0x000000ffff0f7224 */ /* 0x000fc600078e001b */
[----:B------:R-:W3:Y:S04]  /*12890*/  LDL.LU.64 R26, [R1+0xcd8] ;  /* 0x000cd800011a7983 */ /* 0x000ee80000300a00 */
[----:B0-----:R-:W3:Y:S01]  /*128a0*/  LDL.LU.64 R24, [R1+0xcd0] ;  /* 0x000cd00001187983 */ /* 0x001ee20000300a00 */
[----:B----4-:R-:W-:Y:S03]  /*128b0*/  HMMA.16816.F32 R4, R20, R4, R8 ;  /* 0x000000041404723c */ /* 0x010fe60000001808 */
[----:B------:R-:W0:Y:S04]  /*128c0*/  LDSM.16.M88.4 R8, [R3+0x2400] ;  /* 0x002400000308783b */ /* 0x000e280000000200 */
[----:B------:R1:W-:Y:S04]  /*128d0*/  STL [R1+0xc9c], R15 ;  /* 0x000c9c0f01007387 */ /* 0x0003e80000100800 */
[----:B------:R4:W-:Y:S08]  /*128e0*/  STL [R1+0xc98], R14 ;  /* 0x000c980e01007387 */ /* 0x0009f00000100800 */
[----:B-1----:R-:W-:-:S02]  /*128f0*/  IMAD.MOV.U32 R15, RZ, RZ, R6 ;  /* 0x000000ffff0f7224 */ /* 0x002fc400078e0006 */
[----:B----4-:R-:W-:Y:S02]  /*12900*/  IMAD.MOV.U32 R14, RZ, RZ, R7 ;  /* 0x000000ffff0e7224 */ /* 0x010fe400078e0007 */
[----:B0-----:R-:W-:Y:S01]  /*12910*/  IMAD.MOV.U32 R2, RZ, RZ, R9 ;  /* 0x000000ffff027224 */ /* 0x001fe200078e0009 */
[----:B---3--:R-:W-:Y:S01]  /*12920*/  HMMA.16816.F32 R16, R20, R16, R24 ;  /* 0x000000101410723c */ /* 0x008fe20000001818 */
[----:B------:R-:W-:-:S15]  /*12930*/  LDSM.16.M88.4 R24, [R3+0x2c00] ;  /* 0x002c00000318783b */ /* 0x000fde0000000200 */
[----:B------:R-:W-:-:S03]  /*12940*/  NOP ;  /* 0x0000000000007918 */ /* 0x000fc60000000000 */
[----:B------:R-:W-:Y:S04]  /*12950*/  STL.64 [R1+0x30], R16 ;  /* 0x0000301001007387 */ /* 0x000fe80000100a00 */
[----:B------:R-:W-:Y:S04]  /*12960*/  STL.64 [R1+0x38], R18 ;  /* 0x0000381201007387 */ /* 0x000fe80000100a00 */
[----:B------:R0:W-:Y:S04]  /*12970*/  STL.64 [R1+0x20], R4 ;  /* 0x0000200401007387 */ /* 0x0001e80000100a00 */
[----:B------:R-:W-:Y:S04]  /*12980*/  STL [R1+0xca4], R14 ;  /* 0x000ca40e01007387 */ /* 0x000fe80000100800 */
[----:B------:R-:W-:Y:S01]  /*12990*/  STL [R1+0xca0], R15 ;  /* 0x000ca00f01007387 */ /* 0x000fe20000100800 */
[----:B0-----:R-:W-:-:S03]  /*129a0*/  IMAD.MOV.U32 R4, RZ, RZ, R8 ;  /* 0x000000ffff047224 */ /* 0x001fc600078e0008 */
[----:B------:R-:W-:Y:S04]  /*129b0*/  STL.64 [R1+0x118], R10 ;  /* 0x0001180a01007387 */ /* 0x000fe80000100a00 */
[----:B------:R-:W0:Y:S04]  /*129c0*/  LDSM.16.M88.4 R8, [R3+0x2800] ;  /* 0x002800000308783b */ /* 0x000e280000000200 */
[----:B------:R-:W-:Y:S01]  /*129d0*/  LDSM.16.M88.4 R16, [R3+0x3800] ;  /* 0x003800000310783b */ /* 0x000fe20000000200 */
[----:B0-----:R-:W-:Y:S02]  /*129e0*/  IMAD.MOV.U32 R6, RZ, RZ, R8 ;  /* 0x000000ffff067224 */ /* 0x001fe400078e0008 */
[----:B------:R-:W-:Y:S01]  /*129f0*/  IMAD.MOV.U32 R5, RZ, RZ, R9 ;  /* 0x000000ffff057224 */ /* 0x000fe200078e0009 */
[----:B------:R-:W-:Y:S04]  /*12a00*/  STL [R1+0x108], R10 ;  /* 0x0001080a01007387 */ /* 0x000fe80000100800 */
[----:B------:R0:W-:Y:S02]  /*12a10*/  STL.64 [R1+0xcb0], R24 ;  /* 0x000cb01801007387 */ /* 0x0001e40000100a00 */
[----:B0-----:R-:W-:-:S02]  /*12a20*/  IMAD.MOV.U32 R24, RZ, RZ, R6 ;  /* 0x000000ffff187224 */ /* 0x001fc400078e0006 */
[----:B------:R-:W-:-:S05]  /*12a30*/  IMAD.MOV.U32 R25, RZ, RZ, R5 ;  /* 0x000000ffff197224 */ /* 0x000fca00078e0005 */
[----:B------:R0:W-:Y:S02]  /*12a40*/  STL.64 [R1+0xcc8], R24 ;  /* 0x000cc81801007387 */ /* 0x0001e40000100a00 */
[----:B0-----:R-:W-:Y:S02]  /*12a50*/  IMAD.MOV.U32 R24, RZ, RZ, R4 ;  /* 0x000000ffff187224 */ /* 0x001fe400078e0004 */
[----:B------:R-:W0:Y:S01]  /*12a60*/  LDSM.16.M88.4 R4, [R3+0x3000] ;  /* 0x003000000304783b */ /* 0x000e220000000200 */
[----:B------:R-:W-:Y:S02]  /*12a70*/  IMAD.MOV.U32 R0, RZ, RZ, R27 ;  /* 0x000000ffff007224 */ /* 0x000fe400078e001b */
[----:B------:R-:W-:-:S03]  /*12a80*/  IMAD.MOV.U32 R28, RZ, RZ, R26 ;  /* 0x000000ffff1c7224 */ /* 0x000fc600078e001a */
[----:B------:R-:W-:Y:S01]  /*12a90*/  STL [R1+0xc8c], R0 ;  /* 0x000c8c0001007387 */ /* 0x000fe20000100800 */
[----:B------:R-:W-:-:S03]  /*12aa0*/  IMAD.MOV.U32 R25, RZ, RZ, R2 ;  /* 0x000000ffff197224 */ /* 0x000fc600078e0002 */
[----:B------:R-:W-:Y:S04]  /*12ab0*/  STL [R1+0xc88], R28 ;  /* 0x000c881c01007387 */ /* 0x000fe80000100800 */
[----:B0-----:R0:W-:Y:S01]  /*12ac0*/  STL.64 [R1+0xca8], R4 ;  /* 0x000ca80401007387 */ /* 0x0011e20000100a00 */
[----:B------:R-:W-:Y:S02]  /*12ad0*/  IMAD.MOV.U32 R2, RZ, RZ, R6 ;  /* 0x000000ffff027224 */ /* 0x000fe400078e0006 */
[----:B------:R-:W-:Y:S01]  /*12ae0*/  IMAD.MOV.U32 R29, RZ, RZ, R7 ;  /* 0x000000ffff1d7224 */ /* 0x000fe200078e0007 */
[----:B------:R-:W-:Y:S04]  /*12af0*/  STL.64 [R1+0xc8], R18 ;  /* 0x0000c81201007387 */ /* 0x000fe80000100a00 */
[----:B0-----:R-:W3:Y:S04]  /*12b00*/  LDL.LU.64 R4, [R1+0x5c0] ;  /* 0x0005c00001047983 */ /* 0x001ee80000300a00 */
[----:B------:R-:W4:Y:S01]  /*12b10*/  LDL.LU.64 R6, [R1+0x5c8] ;  /* 0x0005c80001067983 */ /* 0x000f220000300a00 */
[----:B------:R-:W-:-:S02]  /*12b20*/  IMAD.MOV.U32 R12, RZ, RZ, R16 ;  /* 0x000000ffff0c7224 */ /* 0x000fc400078e0010 */
[----:B------:R-:W-:Y:S02]  /*12b30*/  IMAD.MOV.U32 R0, RZ, RZ, R17 ;  /* 0x000000ffff007224 */ /* 0x000fe400078e0011 */
[----:B------:R-:W0:Y:S01]  /*12b40*/  LDSM.16.M88.4 R16, [R3+0x3c00] ;  /* 0x003c00000310783b */ /* 0x000e220000000200 */
[----:B------:R-:W-:-:S03]  /*12b50*/  IMAD.MOV.U32 R14, RZ, RZ, R11 ;  /* 0x000000ffff0e7224 */ /* 0x000fc600078e000b */
[----:B------:R1:W2:Y:S01]  /*12b60*/  LDSM.16.M88.4 R8, [R3+0x3400] ;  /* 0x003400000308783b */ /* 0x0002a20000000200 */
[----:B0-----:R-:W-:Y:S02]  /*12b70*/  IMAD.MOV.U32 R28, RZ, RZ, R16 ;  /* 0x000000ffff1c7224 */ /* 0x001fe400078e0010 */
[----:B-1----:R-:W-:Y:S01]  /*12b80*/  IMAD.MOV.U32 R3, RZ, RZ, R17 ;  /* 0x000000ffff037224 */ /* 0x002fe200078e0011 */
[----:B----4-:R-:W-:Y:S04]  /*12b90*/  STL.64 [R1+0xcc0], R6 ;  /* 0x000cc00601007387 */ /* 0x010fe80000100a00 */
[----:B---3--:R0:W-:Y:S04]  /*12ba0*/  STL.64 [R1+0xcb8], R4 ;  /* 0x000cb80401007387 */ /* 0x0081e80000100a00 */
[----:B0-----:R-:W3:Y:S04]  /*12bb0*/  LDL.LU.64 R4, [R1+0x5d0] ;  /* 0x0005d00001047983 */ /* 0x001ee80000300a00 */
[----:B------:R-:W3:Y:S04]  /*12bc0*/  LDL.LU.64 R6, [R1+0x5d8] ;  /* 0x0005d80001067983 */ /* 0x000ee80000300a00 */
[----:B------:R-:W-:Y:S04]  /*12bd0*/  STL.64 [R1+0x78], R18 ;  /* 0x0000781201007387 */ /* 0x000fe80000100a00 */
[----:B--2---:R-:W0:Y:S04]  /*12be0*/  LDSM.16.MT88.4 R16, [R13+0x4200] ;  /* 0x004200000d10783b */ /* 0x004e280000004200 */
[----:B------:R-:W-:Y:S04]  /*12bf0*/  STL.64 [R1+0xd8], R10 ;  /* 0x0000d80a01007387 */ /* 0x000fe80000100a00 */
[----:B0-----:R-:W-:Y:S04]  /*12c00*/  STL.64 [R1+0xc60], R18 ;  /* 0x000c601201007387 */ /* 0x001fe80000100a00 */
[----:B------:R0:W-:Y:S04]  /*12c10*/  STL.64 [R1+0xc58], R16 ;  /* 0x000c581001007387 */ /* 0x0001e80000100a00 */
[----:B0-----:R-:W2:Y:S04]  /*12c20*/  LDL.LU.64 R16, [R1+0x5e0] ;  /* 0x0005e00001107983 */ /* 0x001ea80000300a00 */
[----:B------:R-:W2:Y:S02]  /*12c30*/  LDL.LU.64 R18, [R1+0x5e8] ;  /* 0x0005e80001127983 */ /* 0x000ea40000300a00 */
[----:B--2---:R-:W-:-:S15]  /*12c40*/  HMMA.16816.F32 R24, R20, R24, R16 ;  /* 0x000000181418723c */ /* 0x004fde0000001810 */
[----:B------:R-:W-:-:S04]  /*12c50*/  NOP ;  /* 0x0000000000007918 */ /* 0x000fc80000000000 */
[----:B------:R-:W-:Y:S02]  /*12c60*/  IMAD.MOV.U32 R16, RZ, RZ, R24 ;  /* 0x000000ffff107224 */ /* 0x000fe400078e0018 */
[----:B------:R-:W-:Y:S02]  /*12c70*/  IMAD.MOV.U32 R13, RZ, RZ, R25 ;  /* 0x000000ffff0d7224 */ /* 0x000fe400078e0019 */
[----:B------:R-:W3:Y:S01]  /*12c80*/  LDL.LU.64 R24, [R1+0xcc8] ;  /* 0x000cc80001187983 */ /* 0x000ee20000300a00 */
[----:B------:R-:W-:Y:S02]  /*12c90*/  IMAD.MOV.U32 R11, RZ, RZ, R26 ;  /* 0x000000ffff0b7224 */ /* 0x000fe400078e001a */
[----:B------:R-:W-:Y:S02]  /*12ca0*/  IMAD.MOV.U32 R10, RZ, RZ, R27 ;  /* 0x000000ffff0a7224 */ /* 0x000fe400078e001b */
[----:B---3--:R-:W-:Y:S01]  /*12cb0*/  HMMA.16816.F32 R24, R20, R24, R4 ;  /* 0x000000181418723c */ /* 0x008fe20000001804 */
[----:B------:R-:W2:Y:S04]  /*12cc0*/  LDL.LU.64 R6, [R1+0xcc0] ;  /* 0x000cc00001067983 */ /* 0x000ea80000300a00 */
[----:B------:R-:W2:-:S14]  /*12cd0*/  LDL.LU.64 R4, [R1+0xcb8] ;  /* 0x000cb80001047983 */ /* 0x000e9c0000300a00 */
[----:B------:R-:W-:Y:S02]  /*12ce0*/  IMAD.MOV.U32 R15, RZ, RZ, R24 ;  /* 0x000000ffff0f7224 */ /* 0x000fe400078e0018 */
[----:B------:R-:W-:Y:S02]  /*12cf0*/  IMAD.MOV.U32 R19, RZ, RZ, R25 ;  /* 0x000000ffff137224 */ /* 0x000fe400078e0019 */
[----:B------:R-:W2:Y:S01]  /*12d00*/  LDL.LU.64 R24, [R1+0xcb0] ;  /* 0x000cb00001187983 */ /* 0x000ea20000300a00 */
[----:B------:R-:W-:Y:S02]  /*12d10*/  IMAD.MOV.U32 R18, RZ, RZ, R26 ;  /* 0x000000ffff127224 */ /* 0x000fe400078e001a */
[----:B------:R-:W-:Y:S02]  /*12d20*/  IMAD.MOV.U32 R17, RZ, RZ, R27 ;  /* 0x000000ffff117224 */ /* 0x000fe400078e001b */
[----:B--2---:R-:W-:Y:S01]  /*12d30*/  HMMA.16816.F32 R24, R20, R24, R4 ;  /* 0x000000181418723c */ /* 0x004fe20000001804 */
[----:B------:R-:W2:-:S15]  /*12d40*/  LDL.LU.64 R4, [R1+0xca8] ;  /* 0x000ca80001047983 */ /* 0x000e9e0000300a00 */
[----:B------:R-:W-:-:S03]  /*12d50*/  NOP ;  /* 0x0000000000007918 */ /* 0x000fc60000000000 */
[----:B------:R0:W-:Y:S04]  /*12d60*/  STL.64 [R1+0xb50], R26 ;  /* 0x000b501a01007387 */ /* 0x0001e80000100a00 */
[----:B------:R-:W-:Y:S04]  /*12d70*/  STL.64 [R1+0xb48], R24 ;  /* 0x000b481801007387 */ /* 0x000fe80000100a00 */
[----:B0-----:R-:W3:Y:S01]  /*12d80*/  LDL.LU R26, [R1+0x108] ;  /* 0x00010800011a7983 */ /* 0x001ee20000300800 */
[----:B------:R-:W-:-:S03]  /*12d90*/  IMAD.MOV.U32 R27, RZ, RZ, R14 ;  /* 0x000000ffff1b7224 */ /* 0x000fc600078e000e */
[----:B------:R-:W4:Y:S04]  /*12da0*/  LDL.LU R14, [R1+0xca4] ;  /* 0x000ca400010e7983 */ /* 0x000f280000300800 */
[----:B---3--:R0:W-:Y:S04]  /*12db0*/  STL.64 [R1+0xb68], R26 ;  /* 0x000b681a01007387 */ /* 0x0081e80000100a00 */
[----:B0-----:R-:W3:Y:S04]  /*12dc0*/  LDL.LU R26, [R1+0x118] ;  /* 0x00011800011a7983 */ /* 0x001ee80000300800 */
[----:B------:R-:W3:Y:S04]  /*12dd0*/  LDL.LU R27, [R1+0x11c] ;  /* 0x00011c00011b7983 */ /* 0x000ee80000300800 */
[----:B---3--:R0:W-:Y:S04]  /*12de0*/  STL.64 [R1+0xb80], R26 ;  /* 0x000b801a01007387 */ /* 0x0081e80000100a00 */
[----:B------:R-:W2:Y:S04]  /*12df0*/  LDL.LU.64 R24, [R1+0x5b0] ;  /* 0x0005b00001187983 */ /* 0x000ea80000300a00 */
[----:B0-----:R-:W2:Y:S02]  /*12e00*/  LDL.LU.64 R26, [R1+0x5b8] ;  /* 0x0005b800011a7983 */ /* 0x001ea40000300a00 */
[----:B--2---:R-:W-:Y:S02]  /*12e10*/  HMMA.16816.F32 R4, R20, R4, R24 ;  /* 0x000000041404723c */ /* 0x004fe40000001818 */
[----:B------:R-:W2:Y:S04]  /*12e20*/  LDL.LU R26, [R1+0x128] ;  /* 0x00012800011a7983 */ /* 0x000ea80000300800 */
[----:B------:R-:W2:Y:S04]  /*12e30*/  LDL.LU R27, [R1+0x12c] ;  /* 0x00012c00011b7983 */ /* 0x000ea80000300800 */
[----:B--2---:R-:W-:Y:S09]  /*12e40*/  STL.64 [R1+0xb98], R26 ;  /* 0x000b981a01007387 */ /* 0x004ff20000100a00 */
[----:B------:R-:W-:Y:S04]  /*12e50*/  STL.64 [R1+0xb60], R6 ;  /* 0x000b600601007387 */ /* 0x000fe80000100a00 */
[----:B------:R0:W-:Y:S02]  /*12e60*/  STL.64 [R1+0xb58], R4 ;  /* 0x000b580401007387 */ /* 0x0001e40000100a00 */
[----:B0-----:R-:W-:-:S02]  /*12e70*/  IMAD.MOV.U32 R4, RZ, RZ, R15 ;  /* 0x000000ffff047224 */ /* 0x001fc400078e000f */
[----:B------:R-:W2:Y:S04]  /*12e80*/  LDL.LU R15, [R1+0xca0] ;  /* 0x000ca000010f7983 */ /* 0x000ea80000300800 */
[----:B------:R-:W3:Y:S04]  /*12e90*/  LDL.LU R26, [R1+0x138] ;  /* 0x00013800011a7983 */ /* 0x000ee80000300800 */
[----:B------:R-:W3:Y:S01]  /*12ea0*/  LDL.LU R27, [R1+0x13c] ;  /* 0x00013c00011b7983 */ /* 0x000ee20000300800 */
[----:B------:R-:W-:-:S03]  /*12eb0*/  IMAD.MOV.U32 R6, RZ, RZ, R18 ;  /* 0x000000ffff067224 */ /* 0x000fc600078e0012 */
[----:B---3--:R0:W-:Y:S04]  /*12ec0*/  STL.64 [R1+0xbb0], R26 ;  /* 0x000bb01a01007387 */ /* 0x0081e80000100a00 */
[----:B0-----:R-:W3:Y:S04]  /*12ed0*/  LDL.LU R26, [R1+0x148] ;  /* 0x00014800011a7983 */ /* 0x001ee80000300800 */
[----:B------:R-:W3:Y:S01]  /*12ee0*/  LDL.LU R27, [R1+0x14c] ;  /* 0x00014c00011b7983 */ /* 0x000ee20000300800 */
[----:B------:R-:W-:Y:S02]  /*12ef0*/  IMAD.MOV.U32 R7, RZ, RZ, R17 ;  /* 0x000000ffff077224 */ /* 0x000fe400078e0011 */
[----:B------:R-:W-:Y:S01]  /*12f00*/  IMAD.MOV.U32 R5, RZ, RZ, R19 ;  /* 0x000000ffff057224 */ /* 0x000fe200078e0013 */
[----:B---3--:R0:W-:Y:S04]  /*12f10*/  STL.64 [R1+0xbc8], R26 ;  /* 0x000bc81a01007387 */ /* 0x0081e80000100a00 */
[----:B------:R1:W-:Y:S04]  /*12f20*/  STL.64 [R1+0xb78], R6 ;  /* 0x000b780601007387 */ /* 0x0003e80000100a00 */
[----:B------:R3:W-:Y:S04]  /*12f30*/  STL.64 [R1+0xb70], R4 ;  /* 0x000b700401007387 */ /* 0x0007e80000100a00 */
[----:B0-----:R-:W2:Y:S04]  /*12f40*/  LDL.LU R26, [R1+0x158] ;  /* 0x00015800011a7983 */ /* 0x001ea80000300800 */
[----:B------:R-:W2:Y:S01]  /*12f50*/  LDL.LU R27, [R1+0x15c] ;  /* 0x00015c00011b7983 */ /* 0x000ea20000300800 */
[----:B-1----:R-:W-:-:S02]  /*12f60*/  IMAD.MOV.U32 R6, RZ, RZ, R11 ;  /* 0x000000ffff067224 */ /* 0x002fc400078e000b */
[----:B------:R-:W-:Y:S02]  /*12f70*/  IMAD.MOV.U32 R7, RZ, RZ, R10 ;  /* 0x000000ffff077224 */ /* 0x000fe400078e000a */
[----:B---3--:R-:W-:Y:S02]  /*12f80*/  IMAD.MOV.U32 R4, RZ, RZ, R16 ;  /* 0x000000ffff047224 */ /* 0x008fe400078e0010 */
[----:B------:R-:W-:Y:S01]  /*12f90*/  IMAD.MOV.U32 R5, RZ, RZ, R13 ;  /* 0x000000ffff057224 */ /* 0x000fe200078e000d */
[----:B--2---:R-:W-:Y:S04]  /*12fa0*/  STL.64 [R1+0xbe0], R26 ;  /* 0x000be01a01007387 */ /* 0x004fe80000100a00 */
[----:B------:R0:W-:Y:S04]  /*12fb0*/  STL.64 [R1+0xb90], R6 ;  /* 0x000b900601007387 */ /* 0x0001e80000100a00 */
[----:B------:R1:W-:Y:S01]  /*12fc0*/  STL.64 [R1+0xb88], R4 ;  /* 0x000b880401007387 */ /* 0x0003e20000100a00 */
[----:B0-----:R-:W-:-:S02]  /*12fd0*/  IMAD.MOV.U32 R6, RZ, RZ, R15 ;  /* 0x000000ffff067224 */ /* 0x001fc400078e000f */
[----:B----4-:R-:W-:Y:S01]  /*12fe0*/  IMAD.MOV.U32 R7, RZ, RZ, R14 ;  /* 0x000000ffff077224 */ /* 0x010fe200078e000e */
[----:B-1----:R-:W2:Y:S04]  /*12ff0*/  LDL.LU R4, [R1+0x20] ;  /* 0x0000200001047983 */ /* 0x002ea80000300800 */
[----:B------:R-:W2:Y:S04]  /*13000*/  LDL.LU R5, [R1+0x24] ;  /* 0x0000240001057983 */ /* 0x000ea80000300800 */
[----:B------:R-:W3:Y:S04]  /*13010*/  LDL.LU R15, [R1+0xc9c] ;  /* 0x000c9c00010f7983 */ /* 0x000ee80000300800 */
[----:B------:R-:W4:Y:S04]  /*13020*/  LDL.LU R14, [R1+0xc98] ;  /* 0x000c9800010e7983 */ /* 0x000f280000300800 */
[----:B------:R-:W2:Y:S04]  /*13030*/  LDL.LU R26, [R1+0x168] ;  /* 0x00016800011a7983 */ /* 0x000ea80000300800 */
[----:B------:R-:W2:Y:S04]  /*13040*/  LDL.LU R27, [R1+0x16c] ;  /* 0x00016c00011b7983 */ /* 0x000ea80000300800 */
[----:B--2---:R-:W-:Y:S04]  /*13050*/  STL.64 [R1+0xbf8], R26 ;  /* 0x000bf81a01007387 */ /* 0x004fe80000100a00 */
[----:B------:R-:W-:Y:S04]  /*13060*/  STL.64 [R1+0xba8], R6 ;  /* 0x000ba80601007387 */ /* 0x000fe80000100a00 */
[----:B------:R0:W-:Y:S04]  /*13070*/  STL.64 [R1+0xba0], R4 ;  /* 0x000ba00401007387 */ /* 0x0001e80000100a00 */
[----:B0-----:R-:W2:Y:S04]  /*13080*/  LDL.LU R4, [R1+0x30] ;  /* 0x0000300001047983 */ /* 0x001ea80000300800 */
[----:B------:R-:W2:Y:S04]  /*13090*/  LDL.LU R5, [R1+0x34] ;  /* 0x0000340001057983 */ /* 0x000ea80000300800 */
[----:B------:R-:W2:Y:S04]  /*130a0*/  LDL.LU R6, [R1+0x38] ;  /* 0x0000380001067983 */ /* 0x000ea80000300800 */
[----:B------:R-:W2:Y:S04]  /*130b0*/  LDL.LU R7, [R1+0x3c] ;  /* 0x00003c0001077983 */ /* 0x000ea80000300800 */
[----:B------:R-:W2:Y:S04]  /*130c0*/  LDL.LU R26, [R1+0x178] ;  /* 0x00017800011a7983 */ /* 0x000ea80000300800 */
[----:B------:R-:W2:Y:S04]  /*130d0*/  LDL.LU R27, [R1+0x17c] ;  /* 0x00017c00011b7983 */ /* 0x000ea80000300800 */
[----:B--2---:R-:W-:Y:S04]  /*130e0*/  STL.64 [R1+0xc10], R26 ;  /* 0x000c101a01007387 */ /* 0x004fe80000100a00 */
[----:B------:R4:W-:Y:S04]  /*130f0*/  STL.64 [R1+0xbc0], R6 ;  /* 0x000bc00601007387 */ /* 0x0009e80000100a00 */
[----:B------:R0:W-:Y:S01]  /*13100*/  STL.64 [R1+0xbb8], R4 ;  /* 0x000bb80401007387 */ /* 0x0001e20000100a00 */
[----:B----4-:R-:W-:-:S02]  /*13110*/  IMAD.MOV.U32 R6, RZ, RZ, R14 ;  /* 0x000000ffff067224 */ /* 0x010fc400078e000e */
[----:B---3--:R-:W-:Y:S01]  /*13120*/  IMAD.MOV.U32 R7, RZ, RZ, R15 ;  /* 0x000000ffff077224 */ /* 0x008fe200078e000f */
[----:B0-----:R-:W2:Y:S04]  /*13130*/  LDL.LU R4, [R1+0x40] ;  /* 0x0000400001047983 */ /* 0x001ea80000300800 */
        /* <DEDUP_REMOVED lines=13> */
[----:B------:R-:W2:Y:S01]  /*13210*/  LDL.LU R27, [R1+0x19c] ;  /* 0x00019c00011b7983 */ /* 0x000ea20000300800 */
[----:B------:R-:W-:-:S03]  /*13220*/  IMAD.MOV.U32 R13, RZ, RZ, R0 ;  /* 0x000000ffff0d7224 */ /* 0x000fc600078e0000 */
[----:B--2---:R0:W-:Y:S04]  /*13230*/  STL.64 [R1+0xc40], R26 ;  /* 0x000c401a01007387 */ /* 0x0041e80000100a00 */
[----:B0-----:R-:W2:Y:S04]  /*13240*/  LDL.LU R26, [R1+0x1a8] ;  /* 0x0001a800011a7983 */ /* 0x001ea80000300800 */
[----:B------:R-:W2:Y:S04]  /*13250*/  LDL.LU R27, [R1+0x1ac] ;  /* 0x0001ac00011b7983 */ /* 0x000ea80000300800 */
[----:B------:R-:W3:Y:S04]  /*13260*/  LDL.LU R0, [R1+0xc8c] ;  /* 0x000c8c0001007983 */ /* 0x000ee80000300800 */
[----:B------:R-:W-:Y:S04]  /*13270*/  STL.64 [R1+0xc80], R12 ;  /* 0x000c800c01007387 */ /* 0x000fe80000100a00 */
[----:B--2---:R-:W-:Y:S04]  /*13280*/  STL.64 [R1+0xc68], R26 ;  /* 0x000c681a01007387 */ /* 0x004fe80000100a00 */
[----:B------:R-:W-:Y:S04]  /*13290*/  STL.64 [R1+0xbf0], R6 ;  /* 0x000bf00601007387 */ /* 0x000fe80000100a00 */
[----:B------:R0:W-:Y:S04]  /*132a0*/  STL.64 [R1+0xbe8], R4 ;  /* 0x000be80401007387 */ /* 0x0001e80000100a00 */
[----:B0-----:R-:W2:Y:S04]  /*132b0*/  LDL.LU R4, [R1+0x60] ;  /* 0x0000600001047983 */ /* 0x001ea80000300800 */
[----:B------:R-:W2:Y:S01]  /*132c0*/  LDL.LU R5, [R1+0x64] ;  /* 0x0000640001057983 */ /* 0x000ea20000300800 */
[----:B------:R-:W-:Y:S01]  /*132d0*/  IMAD.MOV.U32 R16, RZ, RZ, R28 ;  /* 0x000000ffff107224 */ /* 0x000fe200078e001c */
[----:B------:R-:W-:Y:S01]  /*132e0*/  MOV R17, R3 ;  /* 0x0000000300117202 */ /* 0x000fe20000000f00 */
[----:B----4-:R-:W-:Y:S01]  /*132f0*/  IMAD.MOV.U32 R6, RZ, RZ, R15 ;  /* 0x000000ffff067224 */ /* 0x010fe200078e000f */
[----:B------:R-:W4:Y:S01]  /*13300*/  LDL.LU.64 R12, [R1+0x5a0] ;  /* 0x0005a000010c7983 */ /* 0x000f220000300a00 */
[----:B---3--:R-:W-:-:S03]  /*13310*/  IMAD.MOV.U32 R7, RZ, RZ, R14 ;  /* 0x000000ffff077224 */ /* 0x008fc600078e000e */
[----:B------:R-:W4:Y:S04]  /*13320*/  LDL.LU.64 R14, [R1+0x5a8] ;  /* 0x0005a800010e7983 */ /* 0x000f280000300a00 */
[----:B------:R-:W3:Y:S04]  /*13330*/  LDL.LU R28, [R1+0xc88] ;  /* 0x000c8800011c7983 */ /* 0x000ee80000300800 */
[----:B------:R-:W-:Y:S04]  /*13340*/  STL.64 [R1+0xc78], R16 ;  /* 0x000c781001007387 */ /* 0x000fe80000100a00 */
[----:B------:R-:W-:Y:S04]  /*13350*/  STL.64 [R1+0xc08], R6 ;  /* 0x000c080601007387 */ /* 0x000fe80000100a00 */
[----:B--2---:R0:W-:Y:S04]  /*13360*/  STL.64 [R1+0xc00], R4 ;  /* 0x000c000401007387 */ /* 0x0041e80000100a00 */
[----:B0-----:R-:W2:Y:S04]  /*13370*/  LDL.LU R4, [R1+0x80] ;  /* 0x0000800001047983 */ /* 0x001ea80000300800 */
[----:B------:R-:W2:Y:S04]  /*13380*/  LDL.LU R5, [R1+0x84] ;  /* 0x0000840001057983 */ /* 0x000ea80000300800 */
[----:B------:R-:W2:Y:S04]  /*13390*/  LDL.LU R6, [R1+0x88] ;  /* 0x0000880001067983 */ /* 0x000ea80000300800 */
[----:B------:R-:W2:Y:S04]  /*133a0*/  LDL.LU R7, [R1+0x8c] ;  /* 0x00008c0001077983 */ /* 0x000ea80000300800 */
[----:B------:R-:W3:Y:S04]  /*133b0*/  LDL.LU.64 R16, [R1+0x590] ;  /* 0x0005900001107983 */ /* 0x000ee80000300a00 */
[----:B------:R-:W3:Y:S04]  /*133c0*/  LDL.LU.64 R18, [R1+0x598] ;  /* 0x0005980001127983 */ /* 0x000ee80000300a00 */
[----:B--2---:R-:W-:Y:S04]  /*133d0*/  STL.64 [R1+0xc20], R6 ;  /* 0x000c200601007387 */ /* 0x004fe80000100a00 */
[----:B------:R0:W-:Y:S04]  /*133e0*/  STL.64 [R1+0xc18], R4 ;  /* 0x000c180401007387 */ /* 0x0001e80000100a00 */
        /* <DEDUP_REMOVED lines=11> */
[----:B------:R-:W2:Y:S01]  /*134a0*/  LDL.LU R7, [R1+0xac] ;  /* 0x0000ac0001077983 */ /* 0x000ea20000300800 */
[C---:B----4-:R-:W-:Y:S03]  /*134b0*/  HMMA.16816.F32 R8, R20.reuse, R8, R12 ;  /* 0x000000081408723c */ /* 0x050fe6000000180c */
[----:B--2---:R-:W-:Y:S04]  /*134c0*/  STL.64 [R1+0xc50], R6 ;  /* 0x000c500601007387 */ /* 0x004fe80000100a00 */
[----:B------:R0:W-:Y:S04]  /*134d0*/  STL.64 [R1+0xc48], R4 ;  /* 0x000c480401007387 */ /* 0x0001e80000100a00 */
[----:B0-----:R-:W2:Y:S04]  /*134e0*/  LDL.LU R4, [R1+0xb0] ;  /* 0x0000b00001047983 */ /* 0x001ea80000300800 */
[----:B------:R-:W2:Y:S04]  /*134f0*/  LDL.LU R5, [R1+0xb4] ;  /* 0x0000b40001057983 */ /* 0x000ea80000300800 */
[----:B------:R-:W2:Y:S04]  /*13500*/  LDL.LU R6, [R1+0xb8] ;  /* 0x0000b80001067983 */ /* 0x000ea80000300800 */
[----:B------:R-:W2:Y:S04]  /*13510*/  LDL.LU R7, [R1+0xbc] ;  /* 0x0000bc0001077983 */ /* 0x000ea80000300800 */
[----:B------:R-:W3:Y:S02]  /*13520*/  LDL.LU.64 R12, [R1+0xc80] ;  /* 0x000c8000010c7983 */ /* 0x000ee40000300a00 */
[----:B---3--:R-:W-:Y:S02]  /*13530*/  HMMA.16816.F32 R12, R20, R12, R16 ;  /* 0x0000000c140c723c */ /* 0x008fe40000001810 */
[----:B------:R-:W3:-:S15]  /*13540*/  LDL.LU.64 R16, [R1+0xc78] ;  /* 0x000c780001107983 */ /* 0x000ede0000300a00 */
[----:B------:R-:W-:Y:S02]  /*13550*/  NOP ;  /* 0x0000000000007918 */ /* 0x000fe40000000000 */
[----:B------:R0:W-:Y:S04]  /*13560*/  STL.64 [R1+0xb40], R14 ;  /* 0x000b400e01007387 */ /* 0x0001e80000100a00 */
[----:B------:R-:W-:Y:S01]  /*13570*/  STL.64 [R1+0xb38], R12 ;  /* 0x000b380c01007387 */ /* 0x000fe20000100a00 */
[----:B0-----:R-:W-:-:S03]  /*13580*/  IMAD.MOV.U32 R14, RZ, RZ, R2 ;  /* 0x000000ffff0e7224 */ /* 0x001fc600078e0002 */
[----:B------:R-:W4:Y:S01]  /*13590*/  LDL.LU R2, [R1+0xc70] ;  /* 0x000c700001027983 */ /* 0x000f220000300800 */
[----:B---3--:R-:W-:Y:S03]  /*135a0*/  HMMA.16816.F32 R20, R20, R16, R24 ;  /* 0x000000101414723c */ /* 0x008fe60000001818 */
[----:B------:R-:W2:Y:S04]  /*135b0*/  LDL.LU.64 R26, [R1+0xc68] ;  /* 0x000c6800011a7983 */ /* 0x000ea80000300a00 */
[----:B------:R-:W2:Y:S04]  /*135c0*/  LDL.LU.64 R18, [R1+0xc60] ;  /* 0x000c600001127983 */ /* 0x000ea80000300a00 */
[----:B------:R-:W2:Y:S08]  /*135d0*/  LDL.LU.64 R16, [R1+0xc58] ;  /* 0x000c580001107983 */ /* 0x000eb00000300a00 */
[----:B------:R-:W-:Y:S04]  /*135e0*/  STL.64 [R1+0xb30], R22 ;  /* 0x000b301601007387 */ /* 0x000fe80000100a00 */
[----:B------:R-:W-:Y:S01]  /*135f0*/  STL.64 [R1+0xb28], R20 ;  /* 0x000b281401007387 */ /* 0x000fe20000100a00 */
[----:B--2---:R-:W-:Y:S03]  /*13600*/  HMMA.16816.F32 R24, R16, R26, R4 ;  /* 0x0000001a1018723c */ /* 0x004fe60000001804 */
[----:B------:R-:W2:Y:S04]  /*13610*/  LDL.LU.64 R6, [R1+0xc50] ;  /* 0x000c500001067983 */ /* 0x000ea80000300a00 */
[----:B------:R-:W2:-:S12]  /*13620*/  LDL.LU.64 R4, [R1+0xc48] ;  /* 0x000c480001047983 */ /* 0x000e980000300a00 */
[----:B------:R-:W-:Y:S04]  /*13630*/  STL.64 [R1+0x670], R24 ;  /* 0x0006701801007387 */ /* 0x000fe80000100a00 */
[----:B------:R0:W-:Y:S04]  /*13640*/  STL.64 [R1+0x678], R26 ;  /* 0x0006781a01007387 */ /* 0x0001e80000100a00 */
[----:B0-----:R-:W2:Y:S02]  /*13650*/  LDL.LU.64 R26, [R1+0xc40] ;  /* 0x000c4000011a7983 */ /* 0x001ea40000300a00 */
[----:B--2---:R-:W-:Y:S02]  /*13660*/  HMMA.16816.F32 R24, R16, R26, R4 ;  /* 0x0000001a1018723c */ /* 0x004fe40000001804 */
[----:B------:R-:W2:Y:S04]  /*13670*/  LDL.LU.64 R6, [R1+0xc38] ;  /* 0x000c380001067983 */ /* 0x000ea80000300a00 */
[----:B------:R-:W2:-:S13]  /*13680*/  LDL.LU.64 R4, [R1+0xc30] ;  /* 0x000c300001047983 */ /* 0x000e9a0000300a00 */
        /* <DEDUP_REMOVED lines=56> */
[----:B0-----:R-:W3:Y:S04]  /*13a10*/  LDL.LU.64 R26, [R1+0xb50] ;  /* 0x000b5000011a7983 */ /* 0x001ee80000300a00 */
[----:B------:R-:W3:Y:S04]  /*13a20*/  LDL.LU.64 R24, [R1+0xb48] ;  /* 0x000b480001187983 */ /* 0x000ee80000300a00 */
[----:B------:R-:W4:Y:S01]  /*13a30*/  LDL.LU R3, [R1+0x2dc] ;  /* 0x0002dc0001037983 */ /* 0x000f220000300800 */
[----:B------:R-:W-:-:S02]  /*13a40*/  IMAD.MOV.U32 R22, RZ, RZ, R28 ;  /* 0x000000ffff167224 */ /* 0x000fc400078e001c */
[----:B------:R-:W-:Y:S01]  /*13a50*/  IMAD.MOV.U32 R15, RZ, RZ, R29 ;  /* 0x000000ffff0f7224 */ /* 0x000fe200078e001d */
[----:B----4-:R-:W-:Y:S04]  /*13a60*/  STL.64 [R1+0xab8], R2 ;  /* 0x000ab80201007387 */ /* 0x010fe80000100a00 */
[----:B------:R-:W4:Y:S04]  /*13a70*/  LDL.LU R28, [R1+0x2d8] ;  /* 0x0002d800011c7983 */ /* 0x000f280000300800 */
[----:B------:R-:W4:Y:S01]  /*13a80*/  LDL.LU R29, [R1+0x2d4] ;  /* 0x0002d400011d7983 */ /* 0x000f220000300800 */
[----:B------:R-:W-:-:S07]  /*13a90*/  IMAD.MOV.U32 R23, RZ, RZ, R0 ;  /* 0x000000ffff177224 */ /* 0x000fce00078e0000 */
[C---:B---3--:R-:W-:Y:S01]  /*13aa0*/  HMMA.16816.F32 R20, R16.reuse, R22, R24 ;  /* 0x000000161014723c */ /* 0x048fe20000001818 */
[----:B----4-:R-:W-:Y:S04]  /*13ab0*/  STL.64 [R1+0xac0], R28 ;  /* 0x000ac01c01007387 */ /* 0x010fe80000100a00 */
[----:B------:R-:W3:Y:S04]  /*13ac0*/  LDL.LU R0, [R1+0x2d0] ;  /* 0x0002d00001007983 */ /* 0x000ee80000300800 */
[----:B------:R-:W4:Y:S04]  /*13ad0*/  LDL.LU R24, [R1+0x2ec] ;  /* 0x0002ec0001187983 */ /* 0x000f280000300800 */
[----:B------:R-:W4:Y:S06]  /*13ae0*/  LDL.LU R25, [R1+0x2e8] ;  /* 0x0002e80001197983 */ /* 0x000f2c0000300800 */
[----:B------:R-:W-:Y:S04]  /*13af0*/  STL.64 [R1+0x5c0], R20 ;  /* 0x0005c01401007387 */ /* 0x000fe80000100a00 */
[----:B------:R0:W-:Y:S01]  /*13b00*/  STL.64 [R1+0x5c8], R22 ;  /* 0x0005c81601007387 */ /* 0x0001e20000100a00 */
[C---:B--2---:R-:W-:Y:S03]  /*13b10*/  HMMA.16816.F32 R4, R16.reuse, R14, R4 ;  /* 0x0000000e1004723c */ /* 0x044fe60000001804 */
[----:B----4-:R-:W-:Y:S04]  /*13b20*/  STL.64 [R1+0xac8], R24 ;  /* 0x000ac81801007387 */ /* 0x010fe80000100a00 */
[----:B------:R-:W2:Y:S04]  /*13b30*/  LDL.LU R26, [R1+0x2e4] ;  /* 0x0002e400011a7983 */ /* 0x000ea80000300800 */
[----:B------:R-:W2:Y:S04]  /*13b40*/  LDL.LU R27, [R1+0x2e0] ;  /* 0x0002e000011b7983 */ /* 0x000ea80000300800 */
[----:B--2---:R1:W-:Y:S04]  /*13b50*/  STL.64 [R1+0xad0], R26 ;  /* 0x000ad01a01007387 */ /* 0x0043e80000100a00 */
[----:B0-----:R-:W2:Y:S04]  /*13b60*/  LDL.LU R22, [R1+0xc8] ;  /* 0x0000c80001167983 */ /* 0x001ea80000300800 */
[----:B------:R-:W-:Y:S04]  /*13b70*/  STL.64 [R1+0x5b0], R4 ;  /* 0x0005b00401007387 */ /* 0x000fe80000100a00 */
[----:B------:R-:W-:Y:S04]  /*13b80*/  STL.64 [R1+0x5b8], R6 ;  /* 0x0005b80601007387 */ /* 0x000fe80000100a00 */
[----:B------:R-:W2:Y:S04]  /*13b90*/  LDL.LU R23, [R1+0xcc] ;  /* 0x0000cc0001177983 */ /* 0x000ea80000300800 */
[----:B------:R-:W4:Y:S04]  /*13ba0*/  LDL.LU R14, [R1+0xd8] ;  /* 0x0000d800010e7983 */ /* 0x000f280000300800 */
[----:B------:R-:W4:Y:S04]  /*13bb0*/  LDL.LU R15, [R1+0xdc] ;  /* 0x0000dc00010f7983 */ /* 0x000f280000300800 */
[----:B-1----:R-:W2:Y:S04]  /*13bc0*/  LDL.LU R26, [R1+0x35c] ;  /* 0x00035c00011a7983 */ /* 0x002ea80000300800 */
[----:B------:R-:W2:Y:S04]  /*13bd0*/  LDL.LU R27, [R1+0x358] ;  /* 0x00035800011b7983 */ /* 0x000ea80000300800 */
[----:B--2---:R0:W-:Y:S04]  /*13be0*/  STL.64 [R1+0xad8], R26 ;  /* 0x000ad81a01007387 */ /* 0x0041e80000100a00 */
[----:B0-----:R-:W2:Y:S04]  /*13bf0*/  LDL.LU R26, [R1+0x364] ;  /* 0x00036400011a7983 */ /* 0x001ea80000300800 */
        /* <DEDUP_REMOVED lines=22> */
[----:B------:R-:W3:Y:S04]  /*13d60*/  LDL.LU R24, [R1+0x354] ;  /* 0x0003540001187983 */ /* 0x000ee80000300800 */
[----:B------:R-:W3:Y:S01]  /*13d70*/  LDL.LU R25, [R1+0x350] ;  /* 0x0003500001197983 */ /* 0x000ee20000300800 */
[C---:B----4-:R-:W-:Y:S03]  /*13d80*/  HMMA.16816.F32 R8, R16.reuse, R14, R8 ;  /* 0x0000000e1008723c */ /* 0x050fe60000001808 */
[----:B--2---:R0:W-:Y:S04]  /*13d90*/  STL.64 [R1+0xb20], R26 ;  /* 0x000b201a01007387 */ /* 0x0041e80000100a00 */
[----:B---3--:R-:W-:Y:S04]  /*13da0*/  STL.64 [R1+0xb18], R24 ;  /* 0x000b181801007387 */ /* 0x008fe80000100a00 */
[----:B0-----:R-:W2:Y:S04]  /*13db0*/  LDL.LU R26, [R1+0x78] ;  /* 0x00007800011a7983 */ /* 0x001ea80000300800 */
[----:B------:R-:W2:Y:S04]  /*13dc0*/  LDL.LU R27, [R1+0x7c] ;  /* 0x00007c00011b7983 */ /* 0x000ea80000300800 */
[----:B------:R-:W3:Y:S04]  /*13dd0*/  LDL.LU R28, [R1+0x34c] ;  /* 0x00034c00011c7983 */ /* 0x000ee80000300800 */
[----:B------:R-:W3:Y:S04]  /*13de0*/  LDL.LU R29, [R1+0x348] ;  /* 0x00034800011d7983 */ /* 0x000ee80000300800 */
[----:B------:R-:W4:Y:S04]  /*13df0*/  LDL.LU R2, [R1+0x344] ;  /* 0x0003440001027983 */ /* 0x000f280000300800 */
[----:B------:R-:W4:Y:S04]  /*13e00*/  LDL.LU R3, [R1+0x340] ;  /* 0x0003400001037983 */ /* 0x000f280000300800 */
[----:B------:R-:W2:Y:S04]  /*13e10*/  LDL.LU R4, [R1+0x2fc] ;  /* 0x0002fc0001047983 */ /* 0x000ea80000300800 */
[----:B------:R-:W2:Y:S04]  /*13e20*/  LDL.LU R5, [R1+0x2f8] ;  /* 0x0002f80001057983 */ /* 0x000ea80000300800 */
[----:B------:R-:W2:Y:S04]  /*13e30*/  LDL.LU R6, [R1+0x2f4] ;  /* 0x0002f40001067983 */ /* 0x000ea80000300800 */
[----:B------:R-:W2:Y:S04]  /*13e40*/  LDL.LU R7, [R1+0x2f0] ;  /* 0x0002f00001077983 */ /* 0x000ea80000300800 */
[----:B------:R-:W2:Y:S04]  /*13e50*/  LDL.LU.64 R14, [R1+0xb40] ;  /* 0x000b4000010e7983 */ /* 0x000ea80000300a00 */
[----:B------:R-:W2:Y:S04]  /*13e60*/  LDL.LU.64 R12, [R1+0xb38] ;  /* 0x000b3800010c7983 */ /* 0x000ea80000300a00 */
[----:B------:R0:W-:Y:S04]  /*13e70*/  STL.64 [R1+0x5a0], R8 ;  /* 0x0005a00801007387 */ /* 0x0001e80000100a00 */
[----:B------:R1:W-:Y:S04]  /*13e80*/  STL.64 [R1+0x5a8], R10 ;  /* 0x0005a80a01007387 */ /* 0x0003e80000100a00 */
[----:B0-----:R-:W3:Y:S04]  /*13e90*/  LDL.LU R8, [R1+0x30c] ;  /* 0x00030c0001087983 */ /* 0x001ee80000300800 */
[----:B------:R-:W3:Y:S04]  /*13ea0*/  LDL.LU R9, [R1+0x308] ;  /* 0x0003080001097983 */ /* 0x000ee80000300800 */
[----:B-1----:R-:W3:Y:S04]  /*13eb0*/  LDL.LU R10, [R1+0x304] ;  /* 0x00030400010a7983 */ /* 0x002ee80000300800 */
[----:B------:R-:W3:Y:S01]  /*13ec0*/  LDL.LU R11, [R1+0x300] ;  /* 0x00030000010b7983 */ /* 0x000ee20000300800 */
[----:B--2---:R-:W-:Y:S03]  /*13ed0*/  HMMA.16816.F32 R12, R16, R22, R12 ;  /* 0x00000016100c723c */ /* 0x004fe6000000180c */
[----:B------:R-:W2:Y:S04]  /*13ee0*/  LDL.LU.64 R22, [R1+0xb30] ;  /* 0x000b300001167983 */ /* 0x000ea80000300a00 */
[----:B------:R-:W2:-:S12]  /*13ef0*/  LDL.LU.64 R20, [R1+0xb28] ;  /* 0x000b280001147983 */ /* 0x000e980000300a00 */
        /* <DEDUP_REMOVED lines=8> */
[----:B------:R-:W3:Y:S04]  /*13f80*/  LDL.LU.64 R24, [R1+0xb18] ;  /* 0x000b180001187983 */ /* 0x000ee80000300a00 */
[----:B------:R-:W3:Y:S04]  /*13f90*/  LDL.LU R16, [R1+0x33c] ;  /* 0x00033c0001107983 */ /* 0x000ee80000300800 */
[----:B------:R-:W3:Y:S04]  /*13fa0*/  LDL.LU R17, [R1+0x338] ;  /* 0x0003380001117983 */ /* 0x000ee80000300800 */
[----:B------:R0:W-:Y:S04]  /*13fb0*/  STL.64 [R1+0x580], R20 ;  /* 0x0005801401007387 */ /* 0x0001e80000100a00 */
[----:B------:R1:W-:Y:S04]  /*13fc0*/  STL.64 [R1+0x588], R22 ;  /* 0x0005881601007387 */ /* 0x0003e80000100a00 */
[----:B------:R-:W3:Y:S04]  /*13fd0*/  LDL.LU R18, [R1+0x334] ;  /* 0x0003340001127983 */ /* 0x000ee80000300800 */
[----:B------:R-:W3:Y:S04]  /*13fe0*/  LDL.LU R19, [R1+0x330] ;  /* 0x0003300001137983 */ /* 0x000ee80000300800 */
[----:B0-----:R-:W3:Y:S04]  /*13ff0*/  LDL.LU R20, [R1+0x32c] ;  /* 0x00032c0001147983 */ /* 0x001ee80000300800 */
[----:B------:R-:W3:Y:S04]  /*14000*/  LDL.LU R21, [R1+0x328] ;  /* 0x0003280001157983 */ /* 0x000ee80000300800 */
[----:B-1----:R-:W3:Y:S04]  /*14010*/  LDL.LU R22, [R1+0x324] ;  /* 0x0003240001167983 */ /* 0x002ee80000300800 */
[----:B------:R-:W3:Y:S01]  /*14020*/  LDL.LU R23, [R1+0x320] ;  /* 0x0003200001177983 */ /* 0x000ee20000300800 */
[----:B--2---:R-:W-:-:S04]  /*14030*/  LOP3.LUT R27, R27, R26, RZ, 0x3c, !PT ;  /* 0x0000001a1b1b7212 */ /* 0x004fc800078e3cff */
[----:B------:R-:W-:-:S04]  /*14040*/  LOP3.LUT R26, R27, R26, RZ, 0x3c, !PT ;  /* 0x0000001a1b1a7212 */ /* 0x000fc800078e3cff */
[----:B------:R-:W-:-:S05]  /*14050*/  LOP3.LUT R27, R27, R26, RZ, 0x3c, !PT ;  /* 0x0000001a1b1b7212 */ /* 0x000fca00078e3cff */
[----:B------:R0:W-:Y:S04]  /*14060*/  STL.64 [R1+0x128], R26 ;  /* 0x0001281a01007387 */ /* 0x0001e80000100a00 */
[----:B0-----:R-:W2:Y:S02]  /*14070*/  LDL.LU.64 R26, [R1+0xb10] ;  /* 0x000b1000011a7983 */ /* 0x001ea40000300a00 */
        /* <DEDUP_REMOVED lines=34> */
[----:B0-----:R-:W2:Y:S01]  /*142a0*/  LDL.LU.64 R26, [R1+0xad8] ;  /* 0x000ad800011a7983 */ /* 0x001ea20000300a00 */
[----:B---3--:R-:W-:Y:S02]  /*142b0*/  LOP3.LUT R25, R25, R24, RZ, 0x3c, !PT ;  /* 0x0000001819197212 */ /* 0x008fe400078e3cff */
[----:B------:R-:W-:Y:S02]  /*142c0*/  LOP3.LUT R29, R29, R28, RZ, 0x3c, !PT ;  /* 0x0000001c1d1d7212 */ /* 0x000fe400078e3cff */
[----:B------:R-:W-:Y:S02]  /*142d0*/  LOP3.LUT R24, R25, R24, RZ, 0x3c, !PT ;  /* 0x0000001819187212 */ /* 0x000fe400078e3cff */
[----:B----4-:R-:W-:-:S02]  /*142e0*/  LOP3.LUT R3, R3, R2, RZ, 0x3c, !PT ;  /* 0x0000000203037212 */ /* 0x010fc400078e3cff */
[----:B------:R-:W-:Y:S02]  /*142f0*/  LOP3.LUT R28, R29, R28, RZ, 0x3c, !PT ;  /* 0x0000001c1d1c7212 */ /* 0x000fe400078e3cff */
[----:B------:R-:W-:Y:S02]  /*14300*/  LOP3.LUT R25, R25, R24, RZ, 0x3c, !PT ;  /* 0x0000001819197212 */ /* 0x000fe400078e3cff */
[----:B------:R-:W-:Y:S02]  /*14310*/  LOP3.LUT R2, R3, R2, RZ, 0x3c, !PT ;  /* 0x0000000203027212 */ /* 0x000fe400078e3cff */
[----:B------:R-:W-:Y:S02]  /*14320*/  LOP3.LUT R29, R29, R28, RZ, 0x3c, !PT ;  /* 0x0000001c1d1d7212 */ /* 0x000fe400078e3cff */
[----:B------:R-:W-:Y:S02]  /*14330*/  LOP3.LUT R3, R3, R2, RZ, 0x3c, !PT ;  /* 0x0000000203037212 */ /* 0x000fe400078e3cff */
[----:B--2---:R-:W-:-:S04]  /*14340*/  LOP3.LUT R27, R27, R26, RZ, 0x3c, !PT ;  /* 0x0000001a1b1b7212 */ /* 0x004fc800078e3cff */
[----:B------:R-:W-:-:S04]  /*14350*/  LOP3.LUT R26, R27, R26, RZ, 0x3c, !PT ;  /* 0x0000001a1b1a7212 */ /* 0x000fc800078e3cff */
[----:B------:R-:W-:-:S05]  /*14360*/  LOP3.LUT R27, R27, R26, RZ, 0x3c, !PT ;  /* 0x0000001a1b1b7212 */ /* 0x000fca00078e3cff */
[----:B------:R0:W-:Y:S04]  /*14370*/  STL.64 [R1+0xe8], R26 ;  /* 0x0000e81a01007387 */ /* 0x0001e80000100a00 */
[----:B0-----:R-:W2:Y:S04]  /*14380*/  LDL.LU.64 R26, [R1+0xad0] ;  /* 0x000ad000011a7983 */ /* 0x001ea80000300a00 */
[----:B------:R0:W-:Y:S04]  /*14390*/  STL.64 [R1+0xe0], R24 ;  /* 0x0000e01801007387 */ /* 0x0001e80000100a00 */
[----:B0-----:R-:W3:Y:S04]  /*143a0*/  LDL.LU.64 R24, [R1+0xac8] ;  /* 0x000ac80001187983 */ /* 0x001ee80000300a00 */
[----:B------:R0:W-:Y:S04]  /*143b0*/  STL.64 [R1+0xd8], R28 ;  /* 0x0000d81c01007387 */ /* 0x0001e80000100a00 */
[----:B0-----:R-:W4:Y:S04]  /*143c0*/  LDL.LU.64 R28, [R1+0xac0] ;  /* 0x000ac000011c7983 */ /* 0x001f280000300a00 */
[----:B------:R0:W-:Y:S04]  /*143d0*/  STL.64 [R1+0xd0], R2 ;  /* 0x0000d00201007387 */ /* 0x0001e80000100a00 */
[----:B0-----:R-:W4:Y:S01]  /*143e0*/  LDL.LU.64 R2, [R1+0xab8] ;  /* 0x000ab80001027983 */ /* 0x001f220000300a00 */
[----:B------:R-:W-:-:S04]  /*143f0*/  LOP3.LUT R17, R17, R16, RZ, 0x3c, !PT ;  /* 0x0000001011117212 */ /* 0x000fc800078e3cff */
[----:B------:R-:W-:Y:S02]  /*14400*/  LOP3.LUT R16, R17, R16, RZ, 0x3c, !PT ;  /* 0x0000001011107212 */ /* 0x000fe400078e3cff */
[----:B------:R-:W-:Y:S02]  /*14410*/  LOP3.LUT R21, R21, R20, RZ, 0x3c, !PT ;  /* 0x0000001415157212 */ /* 0x000fe400078e3cff */
[----:B------:R-:W-:Y:S02]  /*14420*/  LOP3.LUT R17, R17, R16, RZ, 0x3c, !PT ;  /* 0x0000001011117212 */ /* 0x000fe400078e3cff */
[----:B------:R-:W-:Y:S02]  /*14430*/  LOP3.LUT R15, R15, R14, RZ, 0x3c, !PT ;  /* 0x0000000e0f0f7212 */ /* 0x000fe400078e3cff */
[----:B------:R-:W-:Y:S01]  /*14440*/  LOP3.LUT R20, R21, R20, RZ, 0x3c, !PT ;  /* 0x0000001415147212 */ /* 0x000fe200078e3cff */
[----:B------:R0:W-:Y:S01]  /*14450*/  STL.64 [R1+0xc8], R16 ;  /* 0x0000c81001007387 */ /* 0x0001e20000100a00 */
[----:B------:R-:W-:-:S02]  /*14460*/  LOP3.LUT R11, R11, R10, RZ, 0x3c, !PT ;  /* 0x0000000a0b0b7212 */ /* 0x000fc400078e3cff */
[----:B------:R-:W-:Y:S02]  /*14470*/  LOP3.LUT R14, R15, R14, RZ, 0x3c, !PT ;  /* 0x0000000e0f0e7212 */ /* 0x000fe400078e3cff */
[----:B------:R-:W-:Y:S02]  /*14480*/  LOP3.LUT R21, R21, R20, RZ, 0x3c, !PT ;  /* 0x0000001415157212 */ /* 0x000fe400078e3cff */
[----:B------:R-:W-:Y:S01]  /*14490*/  LOP3.LUT R7, R7, R6, RZ, 0x3c, !PT ;  /* 0x0000000607077212 */ /* 0x000fe200078e3cff */
[----:B0-----:R-:W-:Y:S02]  /*144a0*/  IMAD.MOV.U32 R16, RZ, RZ, R19 ;  /* 0x000000ffff107224 */ /* 0x001fe400078e0013 */
[----:B------:R-:W-:Y:S01]  /*144b0*/  IMAD.MOV.U32 R17, RZ, RZ, R18 ;  /* 0x000000ffff117224 */ /* 0x000fe200078e0012 */
[----:B------:R-:W-:Y:S01]  /*144c0*/  LOP3.LUT R10, R11, R10, RZ, 0x3c, !PT ;  /* 0x0000000a0b0a7212 */ /* 0x000fe200078e3cff */
[----:B------:R-:W-:Y:S02]  /*144d0*/  IMAD.MOV.U32 R18, RZ, RZ, R23 ;  /* 0x000000ffff127224 */ /* 0x000fe400078e0017 */
[----:B------:R-:W-:Y:S01]  /*144e0*/  IMAD.MOV.U32 R19, RZ, RZ, R22 ;  /* 0x000000ffff137224 */ /* 0x000fe200078e0016 */
[----:B------:R0:W-:Y:S01]  /*144f0*/  STL.64 [R1+0xc0], R16 ;  /* 0x0000c01001007387 */ /* 0x0001e20000100a00 */
[----:B------:R-:W-:-:S02]  /*14500*/  LOP3.LUT R15, R15, R14, RZ, 0x3c, !PT ;  /* 0x0000000e0f0f7212 */ /* 0x000fc400078e3cff */
[----:B------:R-:W-:Y:S01]  /*14510*/  LOP3.LUT R6, R7, R6, RZ, 0x3c, !PT ;  /* 0x0000000607067212 */ /* 0x000fe200078e3cff */
[----:B------:R-:W-:Y:S01]  /*14520*/  STL.64 [R1+0xb8], R20 ;  /* 0x0000b81401007387 */ /* 0x000fe20000100a00 */
[----:B------:R-:W-:-:S03]  /*14530*/  LOP3.LUT R11, R11, R10, RZ, 0x3c, !PT ;  /* 0x0000000a0b0b7212 */ /* 0x000fc600078e3cff */
[----:B------:R-:W-:Y:S01]  /*14540*/  STL.64 [R1+0xb0], R18 ;  /* 0x0000b01201007387 */ /* 0x000fe20000100a00 */
[----:B0-----:R-:W-:Y:S02]  /*14550*/  IMAD.MOV.U32 R16, RZ, RZ, R13 ;  /* 0x000000ffff107224 */ /* 0x001fe400078e000d */
[----:B------:R-:W-:Y:S02]  /*14560*/  IMAD.MOV.U32 R17, RZ, RZ, R12 ;  /* 0x000000ffff117224 */ /* 0x000fe400078e000c */
[----:B------:R-:W-:Y:S02]  /*14570*/  IMAD.MOV.U32 R12, RZ, RZ, R9 ;  /* 0x000000ffff0c7224 */ /* 0x000fe400078e0009 */
[----:B------:R-:W-:Y:S01]  /*14580*/  IMAD.MOV.U32 R13, RZ, RZ, R8 ;  /* 0x000000ffff0d7224 */ /* 0x000fe200078e0008 */
[----:B------:R-:W-:Y:S01]  /*14590*/  STL.64 [R1+0xa8], R16 ;  /* 0x0000a81001007387 */ /* 0x000fe20000100a00 */
[----:B------:R-:W-:Y:S02]  /*145a0*/  IMAD.MOV.U32 R8, RZ, RZ, R5 ;  /* 0x000000ffff087224 */ /* 0x000fe400078e0005 */
[----:B------:R-:W-:Y:S01]  /*145b0*/  IMAD.MOV.U32 R9, RZ, RZ, R4 ;  /* 0x000000ffff097224 */ /* 0x000fe200078e0004 */
[----:B------:R-:W-:Y:S01]  /*145c0*/  STL.64 [R1+0xa0], R14 ;  /* 0x0000a00e01007387 */ /* 0x000fe20000100a00 */
[----:B------:R-:W-:-:S03]  /*145d0*/  LOP3.LUT R7, R7, R6, RZ, 0x3c, !PT ;  /* 0x0000000607077212 */ /* 0x000fc600078e3cff */
[----:B------:R-:W-:Y:S04]  /*145e0*/  STL.64 [R1+0x98], R12 ;  /* 0x0000980c01007387 */ /* 0x000fe80000100a00 */
[----:B------:R-:W-:Y:S04]  /*145f0*/  STL.64 [R1+0x90], R10 ;  /* 0x0000900a01007387 */ /* 0x000fe80000100a00 */
[----:B------:R2:W-:Y:S04]  /*14600*/  STL.64 [R1+0x88], R8 ;  /* 0x0000880801007387 */ /* 0x0005e80000100a00 */
[----:B------:R4:W-:Y:S01]  /*14610*/  STL.64 [R1+0x80], R6 ;  /* 0x0000800601007387 */ /* 0x0009e20000100a00 */
[----:B--2---:R-:W-:-:S02]  /*14620*/  IMAD.MOV.U32 R8, RZ, RZ, R27 ;  /* 0x000000ffff087224 */ /* 0x004fc400078e001b */
[----:B------:R-:W-:Y:S02]  /*14630*/  IMAD.MOV.U32 R9, RZ, RZ, R26 ;  /* 0x000000ffff097224 */ /* 0x000fe400078e001a */
[----:B---3--:R-:W-:Y:S02]  /*14640*/  IMAD.MOV.U32 R4, RZ, RZ, R25 ;  /* 0x000000ffff047224 */ /* 0x008fe400078e0019 */
[----:B------:R-:W-:-:S05]  /*14650*/  IMAD.MOV.U32 R5, RZ, RZ, R24 ;  /* 0x000000ffff057224 */ /* 0x000fca00078e0018 */
[----:B------:R0:W-:Y:S04]  /*14660*/  STL.64 [R1+0x78], R4 ;  /* 0x0000780401007387 */ /* 0x0001e80000100a00 */
[----:B------:R-:W-:Y:S04]  /*14670*/  STL.64 [R1+0x70], R8 ;  /* 0x0000700801007387 */ /* 0x000fe80000100a00 */
[----:B------:R-:W2:Y:S01]  /*14680*/  LDL.LU R16, [R1+0x284] ;  /* 0x0002840001107983 */ /* 0x000ea20000300800 */
[----:B----4-:R-:W-:Y:S02]  /*14690*/  IMAD.MOV.U32 R6, RZ, RZ, R28 ;  /* 0x000000ffff067224 */ /* 0x010fe400078e001c */
[----:B------:R-:W-:-:S05]  /*146a0*/  IMAD.MOV.U32 R7, RZ, RZ, R3 ;  /* 0x000000ffff077224 */ /* 0x000fca00078e0003 */
[----:B------:R-:W-:Y:S04]  /*146b0*/  STL.64 [R1+0x68], R6 ;  /* 0x0000680601007387 */ /* 0x000fe80000100a00 */
[----:B------:R-:W2:Y:S01]  /*146c0*/  LDL.LU R17, [R1+0x280] ;  /* 0x0002800001117983 */ /* 0x000ea20000300800 */
[----:B0-----:R-:W-:Y:S02]  /*146d0*/  IMAD.MOV.U32 R4, RZ, RZ, R0 ;  /* 0x000000ffff047224 */ /* 0x001fe400078e0000 */
[----:B------:R-:W-:-:S05]  /*146e0*/  IMAD.MOV.U32 R5, RZ, RZ, R29 ;  /* 0x000000ffff057224 */ /* 0x000fca00078e001d */
[----:B------:R-:W-:Y:S04]  /*146f0*/  STL.64 [R1+0x60], R4 ;  /* 0x0000600401007387 */ /* 0x000fe80000100a00 */
        /* <DEDUP_REMOVED lines=93> */
[----:B------:R-:W-:-:S02]  /*14cd0*/  LOP3.LUT R9, R9, R8, RZ, 0x3c, !PT ;  /* 0x0000000809097212 */ /* 0x000fc400078e3cff */
[----:B------:R-:W-:Y:S02]  /*14ce0*/  LOP3.LUT R28, R29, R28, RZ, 0x3c, !PT ;  /* 0x0000001c1d1c7212 */ /* 0x000fe400078e3cff */
[----:B------:R-:W-:Y:S02]  /*14cf0*/  LOP3.LUT R11, R11, R10, RZ, 0x3c, !PT ;  /* 0x0000000a0b0b7212 */ /* 0x000fe400078e3cff */
[----:B------:R-:W-:Y:S02]  /*14d00*/  LOP3.LUT R4, R5, R4, RZ, 0x3c, !PT ;  /* 0x0000000405047212 */ /* 0x000fe400078e3cff */
        /* <DEDUP_REMOVED lines=17> */
[----:B------:R4:W-:Y:S02]  /*14e20*/  STL.64 [R1+0x18], R16 ;  /* 0x0000181001007387 */ /* 0x0009e40000100a00 */
[----:B----4-:R-:W-:Y:S02]  /*14e30*/  IMAD.MOV.U32 R16, RZ, RZ, R19 ;  /* 0x000000ffff107224 */ /* 0x010fe400078e0013 */
[----:B------:R-:W-:Y:S02]  /*14e40*/  IMAD.MOV.U32 R17, RZ, RZ, R18 ;  /* 0x000000ffff117224 */ /* 0x000fe400078e0012 */
[----:B------:R-:W-:Y:S02]  /*14e50*/  IMAD.MOV.U32 R18, RZ, RZ, R21 ;  /* 0x000000ffff127224 */ /* 0x000fe400078e0015 */
[----:B------:R-:W-:Y:S01]  /*14e60*/  IMAD.MOV.U32 R19, RZ, RZ, R20 ;  /* 0x000000ffff137224 */ /* 0x000fe200078e0014 */
[----:B------:R0:W-:Y:S04]  /*14e70*/  STL.64 [R1+0x10], R16 ;  /* 0x0000101001007387 */ /* 0x0001e80000100a00 */
[----:B------:R1:W-:Y:S04]  /*14e80*/  STL.64 [R1+0x8], R18 ;  /* 0x0000081201007387 */ /* 0x0003e80000100a00 */
[----:B------:R-:W-:Y:S01]  /*14e90*/  STL.64 [R1+0x828], R28 ;  /* 0x0008281c01007387 */ /* 0x000fe20000100a00 */
[----:B0-----:R-:W-:-:S02]  /*14ea0*/  IMAD.MOV.U32 R16, RZ, RZ, R23 ;  /* 0x000000ffff107224 */ /* 0x001fc400078e0017 */
[----:B------:R-:W-:Y:S02]  /*14eb0*/  IMAD.MOV.U32 R17, RZ, RZ, R22 ;  /* 0x000000ffff117224 */ /* 0x000fe400078e0016 */
[----:B-1----:R-:W-:Y:S02]  /*14ec0*/  IMAD.MOV.U32 R18, RZ, RZ, R27 ;  /* 0x000000ffff127224 */ /* 0x002fe400078e001b */
[----:B------:R-:W-:Y:S01]  /*14ed0*/  IMAD.MOV.U32 R19, RZ, RZ, R26 ;  /* 0x000000ffff137224 */ /* 0x000fe200078e001a */
[----:B------:R0:W-:Y:S04]  /*14ee0*/  STL.64 [R1], R16 ;  /* 0x0000001001007387 */ /* 0x0001e80000100a00 */
[----:B------:R-:W-:Y:S04]  /*14ef0*/  STL.64 [R1+0x830], R4 ;  /* 0x0008300401007387 */ /* 0x000fe80000100a00 */
[----:B------:R-:W-:Y:S04]  /*14f00*/  STL.64 [R1+0x838], R6 ;  /* 0x0008380601007387 */ /* 0x000fe80000100a00 */
[----:B------:R-:W-:Y:S04]  /*14f10*/  STL.64 [R1+0x840], R8 ;  /* 0x0008400801007387 */ /* 0x000fe80000100a00 */
[----:B------:R-:W-:Y:S04]  /*14f20*/  STL.64 [R1+0x848], R10 ;  /* 0x0008480a01007387 */ /* 0x000fe80000100a00 */
[----:B------:R-:W-:Y:S04]  /*14f30*/  STL.64 [R1+0x850], R12 ;  /* 0x0008500c01007387 */ /* 0x000fe80000100a00 */
[----:B------:R-:W-:Y:S01]  /*14f40*/  STL.64 [R1+0x858], R14 ;  /* 0x0008580e01007387 */ /* 0x000fe20000100a00 */
[----:B0-----:R-:W-:-:S02]  /*14f50*/  IMAD.MOV.U32 R16, RZ, RZ, R25 ;  /* 0x000000ffff107224 */ /* 0x001fc400078e0019 */
[----:B------:R-:W-:-:S05]  /*14f60*/  IMAD.MOV.U32 R17, RZ, RZ, R24 ;  /* 0x000000ffff117224 */ /* 0x000fca00078e0018 */
[----:B------:R-:W-:Y:S04]  /*14f70*/  STL.64 [R1+0x860], R16 ;  /* 0x0008601001007387 */ /* 0x000fe80000100a00 */
[----:B------:R0:W-:Y:S04]  /*14f80*/  STL.64 [R1+0x868], R18 ;  /* 0x0008681201007387 */ /* 0x0001e80000100a00 */
[----:B------:R-:W2:Y:S04]  /*14f90*/  LDL.LU R22, [R1+0x210] ;  /* 0x0002100001167983 */ /* 0x000ea80000300800 */
[----:B------:R-:W2:Y:S04]  /*14fa0*/  LDL.LU R23, [R1+0x3b8] ;  /* 0x0003b80001177983 */ /* 0x000ea80000300800 */
[----:B------:R-:W3:Y:S04]  /*14fb0*/  LDL.LU R24, [R1+0x208] ;  /* 0x0002080001187983 */ /* 0x000ee80000300800 */
[----:B------:R-:W3:Y:S04]  /*14fc0*/  LDL.LU R25, [R1+0x3bc] ;  /* 0x0003bc0001197983 */ /* 0x000ee80000300800 */
[----:B------:R-:W4:Y:S04]  /*14fd0*/  LDL.LU R26, [R1+0x200] ;  /* 0x00020000011a7983 */ /* 0x000f280000300800 */
[----:B------:R-:W4:Y:S04]  /*14fe0*/  LDL.LU R27, [R1+0x3c0] ;  /* 0x0003c000011b7983 */ /* 0x000f280000300800 */
        /* <DEDUP_REMOVED lines=31> */
[----:B------:R-:W2:Y:S01]  /*151e0*/  LDL.LU R19, [R1+0x3c8] ;  /* 0x0003c80001137983 */ /* 0x000ea20000300800 */
[----:B------:R-:W-:-:S02]  /*151f0*/  LOP3.LUT R23, R23, R22, RZ, 0x3c, !PT ;  /* 0x0000001617177212 */ /* 0x000fc400078e3cff */
[----:B---3--:R-:W-:Y:S01]  /*15200*/  LOP3.LUT R25, R25, R24, RZ, 0x3c, !PT ;  /* 0x0000001819197212 */ /* 0x008fe200078e3cff */
[----:B--2---:R0:W-:Y:S04]  /*15210*/  STL.64 [R1+0xa70], R18 ;  /* 0x000a701201007387 */ /* 0x0041e80000100a00 */
[----:B0-----:R-:W2:Y:S04]  /*15220*/  LDL.LU R18, [R1+0x1f8] ;  /* 0x0001f80001127983 */ /* 0x001ea80000300800 */
[----:B------:R-:W2:Y:S04]  /*15230*/  LDL.LU R19, [R1+0x3c4] ;  /* 0x0003c40001137983 */ /* 0x000ea80000300800 */
        /* <DEDUP_REMOVED lines=13> */
[----:B------:R-:W-:Y:S01]  /*15310*/  LOP3.LUT R22, R23, R22, RZ, 0x3c, !PT ;  /* 0x0000001617167212 */ /* 0x000fe200078e3cff */
[----:B------:R-:W-:-:S02]  /*15320*/  IMAD.MOV.U32 R20, RZ, RZ, R0 ;  /* 0x000000ffff147224 */ /* 0x000fc400078e0000 */
[----:B------:R-:W-:Y:S01]  /*15330*/  IMAD.MOV.U32 R21, RZ, RZ, R3 ;  /* 0x000000ffff157224 */ /* 0x000fe200078e0003 */
[----:B------:R-:W3:Y:S04]  /*15340*/  LDL.LU R5, [R1+0x434] ;  /* 0x0004340001057983 */ /* 0x000ee80000300800 */
[----:B------:R-:W3:Y:S01]  /*15350*/  LDL.LU R28, [R1+0x244] ;  /* 0x00024400011c7983 */ /* 0x000ee20000300800 */
[----:B----4-:R-:W-:-:S03]  /*15360*/  LOP3.LUT R27, R27, R26, RZ, 0x3c, !PT ;  /* 0x0000001a1b1b7212 */ /* 0x010fc600078e3cff */
[----:B------:R-:W4:Y:S01]  /*15370*/  LDL.LU R29, [R1+0x43c] ;  /* 0x00043c00011d7983 */ /* 0x000f220000300800 */
[----:B------:R-:W-:-:S03]  /*15380*/  LOP3.LUT R24, R25, R24, RZ, 0x3c, !PT ;  /* 0x0000001819187212 */ /* 0x000fc600078e3cff */
[----:B------:R-:W3:Y:S01]  /*15390*/  LDL.LU R3, [R1+0x394] ;  /* 0x0003940001037983 */ /* 0x000ee20000300800 */
[----:B------:R-:W-:-:S03]  /*153a0*/  LOP3.LUT R23, R23, R22, RZ, 0x3c, !PT ;  /* 0x0000001617177212 */ /* 0x000fc600078e3cff */
[----:B------:R-:W3:Y:S04]  /*153b0*/  LDL.LU R0, [R1+0x444] ;  /* 0x0004440001007983 */ /* 0x000ee80000300800 */
[----:B------:R0:W-:Y:S01]  /*153c0*/  STL.64 [R1+0x870], R20 ;  /* 0x0008701401007387 */ /* 0x0001e20000100a00 */
[----:B------:R-:W-:Y:S02]  /*153d0*/  LOP3.LUT R26, R27, R26, RZ, 0x3c, !PT ;  /* 0x0000001a1b1a7212 */ /* 0x000fe400078e3cff */
[----:B------:R-:W-:Y:S02]  /*153e0*/  LOP3.LUT R25, R25, R24, RZ, 0x3c, !PT ;  /* 0x0000001819197212 */ /* 0x000fe400078e3cff */
[----:B------:R-:W-:Y:S01]  /*153f0*/  LOP3.LUT R27, R27, R26, RZ, 0x3c, !PT ;  /* 0x0000001a1b1b7212 */ /* 0x000fe200078e3cff */
[----:B0-----:R-:W3:Y:S04]  /*15400*/  LDL.LU R20, [R1+0x1fc] ;  /* 0x0001fc0001147983 */ /* 0x001ee80000300800 */
[----:B------:R-:W3:Y:S04]  /*15410*/  LDL.LU R21, [R1+0x3fc] ;  /* 0x0003fc0001157983 */ /* 0x000ee80000300800 */
[----:B------:R0:W-:Y:S04]  /*15420*/  STL.64 [R1+0x878], R22 ;  /* 0x0008781601007387 */ /* 0x0001e80000100a00 */
[----:B0-----:R-:W3:Y:S04]  /*15430*/  LDL.LU R22, [R1+0x1f4] ;  /* 0x0001f40001167983 */ /* 0x001ee80000300800 */
[----:B------:R-:W3:Y:S04]  /*15440*/  LDL.LU R23, [R1+0x3f8] ;  /* 0x0003f80001177983 */ /* 0x000ee80000300800 */
[----:B------:R0:W-:Y:S04]  /*15450*/  STL.64 [R1+0x880], R24 ;  /* 0x0008801801007387 */ /* 0x0001e80000100a00 */
[----:B0-----:R-:W3:Y:S04]  /*15460*/  LDL.LU R24, [R1+0x1ec] ;  /* 0x0001ec0001187983 */ /* 0x001ee80000300800 */
[----:B------:R-:W3:Y:S04]  /*15470*/  LDL.LU R25, [R1+0x3f4] ;  /* 0x0003f40001197983 */ /* 0x000ee80000300800 */
[----:B------:R0:W-:Y:S04]  /*15480*/  STL.64 [R1+0x888], R26 ;  /* 0x0008881a01007387 */ /* 0x0001e80000100a00 */
[----:B0-----:R-:W3:Y:S04]  /*15490*/  LDL.LU R26, [R1+0x1e4] ;  /* 0x0001e400011a7983 */ /* 0x001ee80000300800 */
        /* <DEDUP_REMOVED lines=52> */
[----:B--2---:R-:W-:-:S04]  /*157e0*/  LOP3.LUT R19, R19, R18, RZ, 0x3c, !PT ;  /* 0x0000001213137212 */ /* 0x004fc800078e3cff */
[----:B------:R-:W-:-:S04]  /*157f0*/  LOP3.LUT R18, R19, R18, RZ, 0x3c, !PT ;  /* 0x0000001213127212 */ /* 0x000fc800078e3cff */
[----:B------:R-:W-:-:S05]  /*15800*/  LOP3.LUT R19, R19, R18, RZ, 0x3c, !PT ;  /* 0x0000001213137212 */ /* 0x000fca00078e3cff */
[----:B------:R0:W-:Y:S04]  /*15810*/  STL.64 [R1+0x180], R18 ;  /* 0x0001801201007387 */ /* 0x0001e80000100a00 */
[----:B0-----:R-:W2:Y:S01]  /*15820*/  LDL.LU.64 R18, [R1+0xa20] ;  /* 0x000a200001127983 */ /* 0x001ea20000300a00 */
[----:B------:R-:W-:Y:S02]  /*15830*/  LOP3.LUT R25, R25, R24, RZ, 0x3c, !PT ;  /* 0x0000001819197212 */ /* 0x000fe400078e3cff */
[----:B------:R-:W-:Y:S02]  /*15840*/  LOP3.LUT R26, R27, R26, RZ, 0x3c, !PT ;  /* 0x0000001a1b1a7212 */ /* 0x000fe400078e3cff */
[----:B------:R-:W-:Y:S02]  /*15850*/  LOP3.LUT R24, R25, R24, RZ, 0x3c, !PT ;  /* 0x0000001819187212 */ /* 0x000fe400078e3cff */
[----:B------:R-:W-:-:S02]  /*15860*/  LOP3.LUT R27, R27, R26, RZ, 0x3c, !PT ;  /* 0x0000001a1b1b7212 */ /* 0x000fc400078e3cff */
[----:B------:R-:W-:-:S03]  /*15870*/  LOP3.LUT R25, R25, R24, RZ, 0x3c, !PT ;  /* 0x0000001819197212 */ /* 0x000fc600078e3cff */
[----:B------:R0:W-:Y:S04]  /*15880*/  STL.64 [R1+0x188], R26 ;  /* 0x0001881a01007387 */ /* 0x0001e80000100a00 */
[----:B------:R1:W-:Y:S01]  /*15890*/  STL.64 [R1+0x190], R24 ;  /* 0x0001901801007387 */ /* 0x0003e20000100a00 */
[----:B0-----:R-:W-:Y:S02]  /*158a0*/  IMAD.MOV.U32 R26, RZ, RZ, R23 ;  /* 0x000000ffff1a7224 */ /* 0x001fe400078e0017 */
[----:B------:R-:W-:Y:S02]  /*158b0*/  IMAD.MOV.U32 R27, RZ, RZ, R22 ;  /* 0x000000ffff1b7224 */ /* 0x000fe400078e0016 */
[----:B-1----:R-:W-:Y:S02]  /*158c0*/  IMAD.MOV.U32 R24, RZ, RZ, R21 ;  /* 0x000000ffff187224 */ /* 0x002fe400078e0015 */
[----:B------:R-:W-:-:S02]  /*158d0*/  IMAD.MOV.U32 R25, RZ, RZ, R20 ;  /* 0x000000ffff197224 */ /* 0x000fc400078e0014 */
[----:B------:R-:W-:Y:S02]  /*158e0*/  IMAD.MOV.U32 R20, RZ, RZ, R17 ;  /* 0x000000ffff147224 */ /* 0x000fe400078e0011 */
[----:B------:R-:W-:Y:S01]  /*158f0*/  IMAD.MOV.U32 R21, RZ, RZ, R16 ;  /* 0x000000ffff157224 */ /* 0x000fe200078e0010 */
[----:B------:R0:W-:Y:S01]  /*15900*/  STL.64 [R1+0x3a0], R26 ;  /* 0x0003a01a01007387 */ /* 0x0001e20000100a00 */
[----:B------:R-:W-:Y:S02]  /*15910*/  IMAD.MOV.U32 R16, RZ, RZ, R13 ;  /* 0x000000ffff107224 */ /* 0x000fe400078e000d */
[----:B------:R-:W-:Y:S01]  /*15920*/  IMAD.MOV.U32 R17, RZ, RZ, R12 ;  /* 0x000000ffff117224 */ /* 0x000fe200078e000c */
[----:B------:R-:W-:Y:S01]  /*15930*/  STL.64 [R1+0x3a8], R24 ;  /* 0x0003a81801007387 */ /* 0x000fe20000100a00 */
[----:B------:R-:W-:Y:S02]  /*15940*/  IMAD.MOV.U32 R12, RZ, RZ, R9 ;  /* 0x000000ffff0c7224 */ /* 0x000fe400078e0009 */
[----:B------:R-:W-:-:S02]  /*15950*/  IMAD.MOV.U32 R13, RZ, RZ, R8 ;  /* 0x000000ffff0d7224 */ /* 0x000fc400078e0008 */
[----:B------:R-:W-:Y:S02]  /*15960*/  IMAD.MOV.U32 R8, RZ, RZ, R5 ;  /* 0x000000ffff087224 */ /* 0x000fe400078e0005 */
[----:B------:R-:W-:Y:S02]  /*15970*/  IMAD.MOV.U32 R9, RZ, RZ, R4 ;  /* 0x000000ffff097224 */ /* 0x000fe400078e0004 */
[----:B--2---:R-:W-:Y:S02]  /*15980*/  IMAD.MOV.U32 R22, RZ, RZ, R19 ;  /* 0x000000ffff167224 */ /* 0x004fe400078e0013 */
[----:B------:R-:W-:Y:S02]  /*15990*/  IMAD.MOV.U32 R23, RZ, RZ, R18 ;  /* 0x000000ffff177224 */ /* 0x000fe400078e0012 */
[----:B------:R-:W-:Y:S02]  /*159a0*/  IMAD.MOV.U32 R18, RZ, RZ, R15 ;  /* 0x000000ffff127224 */ /* 0x000fe400078e000f */
[----:B------:R-:W-:-:S02]  /*159b0*/  IMAD.MOV.U32 R19, RZ, RZ, R14 ;  /* 0x000000ffff137224 */ /* 0x000fc400078e000e */
[----:B------:R-:W-:Y:S02]  /*159c0*/  IMAD.MOV.U32 R14, RZ, RZ, R11 ;  /* 0x000000ffff0e7224 */ /* 0x000fe400078e000b */
[----:B------:R-:W-:Y:S01]  /*159d0*/  IMAD.MOV.U32 R15, RZ, RZ, R10 ;  /* 0x000000ffff0f7224 */ /* 0x000fe200078e000a */
[----:B------:R-:W-:Y:S04]  /*159e0*/  STL.64 [R1+0x3b0], R22 ;  /* 0x0003b01601007387 */ /* 0x000fe80000100a00 */
[----:B------:R-:W-:Y:S01]  /*159f0*/  STL.64 [R1+0x3b8], R20 ;  /* 0x0003b81401007387 */ /* 0x000fe20000100a00 */
[----:B------:R-:W-:Y:S02]  /*15a00*/  IMAD.MOV.U32 R10, RZ, RZ, R7 ;  /* 0x000000ffff0a7224 */ /* 0x000fe400078e0007 */
[----:B------:R-:W-:Y:S01]  /*15a10*/  IMAD.MOV.U32 R11, RZ, RZ, R6 ;  /* 0x000000ffff0b7224 */ /* 0x000fe200078e0006 */
[----:B------:R-:W-:Y:S04]  /*15a20*/  STL.64 [R1+0x3c0], R18 ;  /* 0x0003c01201007387 */ /* 0x000fe80000100a00 */
[----:B------:R-:W-:Y:S04]  /*15a30*/  STL.64 [R1+0x3c8], R16 ;  /* 0x0003c81001007387 */ /* 0x000fe80000100a00 */
[----:B------:R-:W-:Y:S01]  /*15a40*/  STL.64 [R1+0x3d0], R14 ;  /* 0x0003d00e01007387 */ /* 0x000fe20000100a00 */
[----:B----4-:R-:W-:Y:S01]  /*15a50*/  MOV R6, R29 ;  /* 0x0000001d00067202 */ /* 0x010fe20000000f00 */
[----:B------:R-:W-:-:S02]  /*15a60*/  IMAD.MOV.U32 R7, RZ, RZ, R28 ;  /* 0x000000ffff077224 */ /* 0x000fc400078e001c */
[----:B------:R-:W-:Y:S04]  /*15a70*/  STL.64 [R1+0x3d8], R12 ;  /* 0x0003d80c01007387 */ /* 0x000fe80000100a00 */
[----:B------:R-:W-:Y:S04]  /*15a80*/  STL.64 [R1+0x3e0], R10 ;  /* 0x0003e00a01007387 */ /* 0x000fe80000100a00 */
[----:B------:R-:W-:Y:S04]  /*15a90*/  STL.64 [R1+0x3e8], R8 ;  /* 0x0003e80801007387 */ /* 0x000fe80000100a00 */
[----:B0-----:R-:W2:Y:S04]  /*15aa0*/  LDL.LU R26, [R1+0x478] ;  /* 0x00047800011a7983 */ /* 0x001ea80000300800 */
[----:B------:R-:W-:Y:S04]  /*15ab0*/  STL.64 [R1+0x3f0], R6 ;  /* 0x0003f00601007387 */ /* 0x000fe80000100a00 */
[----:B------:R-:W2:Y:S01]  /*15ac0*/  LDL.LU R27, [R1+0x4c4] ;  /* 0x0004c400011b7983 */ /* 0x000ea20000300800 */
[----:B------:R-:W-:-:S02]  /*15ad0*/  IMAD.MOV.U32 R4, RZ, RZ, R0 ;  /* 0x000000ffff047224 */ /* 0x000fc400078e0000 */
        /* <DEDUP_REMOVED lines=151> */
[----:B------:R4:W-:Y:S02]  /*16450*/  STL.64 [R1+0x478], R26 ;  /* 0x0004781a01007387 */ /* 0x0009e40000100a00 */
[----:B----4-:R-:W-:Y:S02]  /*16460*/  IMAD.MOV.U32 R26, RZ, RZ, R25 ;  /* 0x000000ffff1a7224 */ /* 0x010fe400078e0019 */
[----:B---3--:R-:W-:Y:S02]  /*16470*/  IMAD.MOV.U32 R25, RZ, RZ, R22 ;  /* 0x000000ffff197224 */ /* 0x008fe400078e0016 */
[----:B------:R-:W-:Y:S02]  /*16480*/  IMAD.MOV.U32 R22, RZ, RZ, R21 ;  /* 0x000000ffff167224 */ /* 0x000fe400078e0015 */
[----:B------:R-:W-:Y:S02]  /*16490*/  IMAD.MOV.U32 R21, RZ, RZ, R18 ;  /* 0x000000ffff157224 */ /* 0x000fe400078e0012 */
[----:B------:R-:W-:-:S02]  /*164a0*/  IMAD.MOV.U32 R18, RZ, RZ, R17 ;  /* 0x000000ffff127224 */ /* 0x000fc400078e0011 */
[----:B------:R-:W-:Y:S02]  /*164b0*/  IMAD.MOV.U32 R17, RZ, RZ, R14 ;  /* 0x000000ffff117224 */ /* 0x000fe400078e000e */
[----:B------:R-:W-:Y:S02]  /*164c0*/  IMAD.MOV.U32 R14, RZ, RZ, R13 ;  /* 0x000000ffff0e7224 */ /* 0x000fe400078e000d */
[----:B------:R-:W-:Y:S02]  /*164d0*/  IMAD.MOV.U32 R13, RZ, RZ, R10 ;  /* 0x000000ffff0d7224 */ /* 0x000fe400078e000a */
[----:B------:R-:W-:Y:S02]  /*164e0*/  IMAD.MOV.U32 R10, RZ, RZ, R3 ;  /* 0x000000ffff0a7224 */ /* 0x000fe400078e0003 */
[----:B------:R-:W0:Y:S01]  /*164f0*/  LDC R3, c[0x0][0x3ac] ;  /* 0x0000eb00ff037b82 */ /* 0x000e220000000800 */
[----:B------:R-:W-:Y:S02]  /*16500*/  IMAD.MOV.U32 R27, RZ, RZ, R24 ;  /* 0x000000ffff1b7224 */ /* 0x000fe400078e0018 */
[----:B------:R-:W-:-:S02]  /*16510*/  IMAD.MOV.U32 R24, RZ, RZ, R23 ;  /* 0x000000ffff187224 */ /* 0x000fc400078e0017 */
[----:B------:R-:W-:Y:S02]  /*16520*/  IMAD.MOV.U32 R23, RZ, RZ, R20 ;  /* 0x000000ffff177224 */ /* 0x000fe400078e0014 */
[----:B------:R-:W-:Y:S02]  /*16530*/  IMAD.MOV.U32 R20, RZ, RZ, R19 ;  /* 0x000000ffff147224 */ /* 0x000fe400078e0013 */
[----:B------:R-:W-:Y:S01]  /*16540*/  IMAD.MOV.U32 R19, RZ, RZ, R16 ;  /* 0x000000ffff137224 */ /* 0x000fe200078e0010 */
[----:B------:R-:W-:Y:S01]  /*16550*/  STL.64 [R1+0x480], R26 ;  /* 0x0004801a01007387 */ /* 0x000fe20000100a00 */
[----:B------:R-:W-:-:S03]  /*16560*/  IMAD.MOV.U32 R16, RZ, RZ, R15 ;  /* 0x000000ffff107224 */ /* 0x000fc600078e000f */
[----:B------:R-:W-:Y:S01]  /*16570*/  STL.64 [R1+0x488], R24 ;  /* 0x0004881801007387 */ /* 0x000fe20000100a00 */
[----:B------:R-:W-:-:S03]  /*16580*/  IMAD.MOV.U32 R15, RZ, RZ, R12 ;  /* 0x000000ffff0f7224 */ /* 0x000fc600078e000c */
[----:B------:R-:W-:Y:S01]  /*16590*/  STL.64 [R1+0x490], R22 ;  /* 0x0004901601007387 */ /* 0x000fe20000100a00 */
[----:B------:R-:W-:-:S03]  /*165a0*/  IMAD.MOV.U32 R12, RZ, RZ, R11 ;  /* 0x000000ffff0c7224 */ /* 0x000fc600078e000b */
[----:B------:R-:W-:Y:S04]  /*165b0*/  STL.64 [R1+0x498], R20 ;  /* 0x0004981401007387 */ /* 0x000fe80000100a00 */
[----:B------:R-:W-:Y:S04]  /*165c0*/  STL.64 [R1+0x4a0], R18 ;  /* 0x0004a01201007387 */ /* 0x000fe80000100a00 */
[----:B------:R-:W-:Y:S04]  /*165d0*/  STL.64 [R1+0x4a8], R16 ;  /* 0x0004a81001007387 */ /* 0x000fe80000100a00 */
[----:B------:R-:W-:Y:S01]  /*165e0*/  STL.64 [R1+0x4b0], R14 ;  /* 0x0004b00e01007387 */ /* 0x000fe20000100a00 */
[----:B------:R-:W-:-:S03]  /*165f0*/  IMAD.MOV.U32 R11, RZ, RZ, R8 ;  /* 0x000000ffff0b7224 */ /* 0x000fc600078e0008 */
[----:B------:R-:W-:Y:S01]  /*16600*/  STL.64 [R1+0x4b8], R12 ;  /* 0x0004b80c01007387 */ /* 0x000fe20000100a00 */
[----:B------:R-:W-:Y:S02]  /*16610*/  IMAD.MOV.U32 R8, RZ, RZ, R6 ;  /* 0x000000ffff087224 */ /* 0x000fe400078e0006 */
[----:B------:R-:W-:Y:S01]  /*16620*/  IMAD.MOV.U32 R6, RZ, RZ, R28 ;  /* 0x000000ffff067224 */ /* 0x000fe200078e001c */
[----:B0-----:R0:W-:Y:S04]  /*16630*/  STL.64 [R1+0x920], R2 ;  /* 0x0009200201007387 */ /* 0x0011e80000100a00 */
[----:B------:R-:W-:Y:S04]  /*16640*/  STL.64 [R1+0x4c0], R10 ;  /* 0x0004c00a01007387 */ /* 0x000fe80000100a00 */
[----:B------:R-:W-:Y:S01]  /*16650*/  STL.64 [R1+0x4c8], R8 ;  /* 0x0004c80801007387 */ /* 0x000fe20000100a00 */
[----:B0-----:R-:W-:-:S02]  /*16660*/  IMAD.MOV.U32 R2, RZ, RZ, R4 ;  /* 0x000000ffff027224 */ /* 0x001fc400078e0004 */
[----:B------:R-:W-:Y:S02]  /*16670*/  IMAD.MOV.U32 R3, RZ, RZ, R7 ;  /* 0x000000ffff037224 */ /* 0x000fe400078e0007 */
[----:B------:R-:W-:-:S03]  /*16680*/  IMAD.MOV.U32 R7, RZ, RZ, R5 ;  /* 0x000000ffff077224 */ /* 0x000fc600078e0005 */
[----:B------:R0:W-:Y:S04]  /*16690*/  STL.64 [R1+0x4d0], R2 ;  /* 0x0004d00201007387 */ /* 0x0001e80000100a00 */
[----:B0-----:R-:W2:Y:S04]  /*166a0*/  LDL.LU R2, [R1+0x68c] ;  /* 0x00068c0001027983 */ /* 0x001ea80000300800 */
[----:B------:R-:W-:Y:S04]  /*166b0*/  STL.64 [R1+0x4d8], R6 ;  /* 0x0004d80601007387 */ /* 0x000fe80000100a00 */
[----:B------:R-:W3:Y:S01]  /*166c0*/  LDL.LU R3, [R1+0x1b4] ;  /* 0x0001b40001037983 */ /* 0x000ee20000300800 */
[----:B------:R-:W-:-:S02]  /*166d0*/  IMAD.MOV.U32 R4, RZ, RZ, R0 ;  /* 0x000000ffff047224 */ /* 0x000fc400078e0000 */
[----:B------:R-:W-:-:S05]  /*166e0*/  IMAD.MOV.U32 R5, RZ, RZ, R29 ;  /* 0x000000ffff057224 */ /* 0x000fca00078e001d */
[----:B------:R-:W-:Y:S04]  /*166f0*/  STL.64 [R1+0x4e0], R4 ;  /* 0x0004e00401007387 */ /* 0x000fe80000100a00 */
[----:B---3--:R0:W-:Y:S04]  /*16700*/  STL [R1+0x928], R3 ;  /* 0x0009280301007387 */ /* 0x0081e80000100800 */
[----:B0-----:R-:W2:Y:S04]  /*16710*/  LDL.LU R3, [R1+0x1b0] ;  /* 0x0001b00001037983 */ /* 0x001ea80000300800 */
        /* <DEDUP_REMOVED lines=58> */
[----:B------:R-:W3:Y:S04]  /*16ac0*/  LDL.LU.64 R14, [R1+0x128] ;  /* 0x00012800010e7983 */ /* 0x000ee80000300a00 */
[----:B------:R-:W3:Y:S04]  /*16ad0*/  LDL.LU.64 R12, [R1+0x120] ;  /* 0x00012000010c7983 */ /* 0x000ee80000300a00 */
[----:B------:R-:W3:Y:S04]  /*16ae0*/  LDL.LU.64 R10, [R1+0x118] ;  /* 0x00011800010a7983 */ /* 0x000ee80000300a00 */
[----:B------:R-:W3:Y:S04]  /*16af0*/  LDL.LU.64 R8, [R1+0x110] ;  /* 0x0001100001087983 */ /* 0x000ee80000300a00 */
[----:B------:R-:W3:Y:S04]  /*16b00*/  LDL.LU.64 R6, [R1+0x108] ;  /* 0x0001080001067983 */ /* 0x000ee80000300a00 */
[----:B------:R-:W3:Y:S04]  /*16b10*/  LDL.LU.64 R4, [R1+0x100] ;  /* 0x0001000001047983 */ /* 0x000ee80000300a00 */
[----:B------:R-:W3:Y:S01]  /*16b20*/  LDL.LU.64 R28, [R1+0xf8] ;  /* 0x0000f800011c7983 */ /* 0x000ee20000300a00 */
        /* <DEDUP_REMOVED lines=74> */
[----:B0-----:R-:W2:Y:S04]  /*16fd0*/  LDL.LU.64 R2, [R1+0x930] ;  /* 0x0009300001027983 */ /* 0x001ea80000300a00 */
[----:B--2---:R0:W-:Y:S04]  /*16fe0*/  STL.64 [R1+0x560], R2 ;  /* 0x0005600201007387 */ /* 0x0041e80000100a00 */
[----:B0-----:R-:W2:Y:S01]  /*16ff0*/  LDL.LU R3, [R1+0x928] ;  /* 0x0009280001037983 */ /* 0x001ea20000300800 */
[----:B---3--:R-:W-:-:S02]  /*17000*/  IMAD.MOV.U32 R2, RZ, RZ, R26 ;  /* 0x000000ffff027224 */ /* 0x008fc400078e001a */
[----:B------:R-:W-:-:S03]  /*17010*/  IMAD.MOV.U32 R26, RZ, RZ, R24 ;  /* 0x000000ffff1a7224 */ /* 0x000fc600078e0018 */
[----:B--2---:R0:W-:Y:S04]  /*17020*/  STL.64 [R1+0x568], R2 ;  /* 0x0005680201007387 */ /* 0x0041e80000100a00 */
[----:B0-----:R-:W2:Y:S04]  /*17030*/  LDL.LU.64 R2, [R1+0x920] ;  /* 0x0009200001027983 */ /* 0x001ea80000300a00 */
[----:B----4-:R0:W-:Y:S01]  /*17040*/  STL.64 [R1+0x570], R26 ;  /* 0x0005701a01007387 */ /* 0x0101e20000100a00 */
[----:B------:R-:W-:Y:S02]  /*17050*/  IMAD.MOV.U32 R24, RZ, RZ, R20 ;  /* 0x000000ffff187224 */ /* 0x000fe400078e0014 */
[----:B------:R-:W-:-:S02]  /*17060*/  IMAD.MOV.U32 R20, RZ, RZ, R16 ;  /* 0x000000ffff147224 */ /* 0x000fc400078e0010 */
[----:B0-----:R-:W-:Y:S02]  /*17070*/  IMAD.MOV.U32 R26, RZ, RZ, R22 ;  /* 0x000000ffff1a7224 */ /* 0x001fe400078e0016 */
[----:B------:R-:W-:Y:S02]  /*17080*/  IMAD.MOV.U32 R27, RZ, RZ, R25 ;  /* 0x000000ffff1b7224 */ /* 0x000fe400078e0019 */
[----:B------:R-:W-:Y:S02]  /*17090*/  IMAD.MOV.U32 R25, RZ, RZ, R23 ;  /* 0x000000ffff197224 */ /* 0x000fe400078e0017 */
[----:B------:R-:W-:Y:S02]  /*170a0*/  IMAD.MOV.U32 R22, RZ, RZ, R18 ;  /* 0x000000ffff167224 */ /* 0x000fe400078e0012 */
[----:B------:R-:W-:Y:S02]  /*170b0*/  IMAD.MOV.U32 R23, RZ, RZ, R21 ;  /* 0x000000ffff177224 */ /* 0x000fe400078e0015 */
[----:B------:R-:W-:-:S02]  /*170c0*/  IMAD.MOV.U32 R21, RZ, RZ, R19 ;  /* 0x000000ffff157224 */ /* 0x000fc400078e0013 */
[----:B------:R-:W-:Y:S02]  /*170d0*/  IMAD.MOV.U32 R18, RZ, RZ, R0 ;  /* 0x000000ffff127224 */ /* 0x000fe400078e0000 */
[----:B------:R-:W-:Y:S01]  /*170e0*/  IMAD.MOV.U32 R19, RZ, RZ, R17 ;  /* 0x000000ffff137224 */ /* 0x000fe200078e0011 */
[----:B------:R0:W-:Y:S04]  /*170f0*/  STL.64 [R1+0x578], R26 ;  /* 0x0005781a01007387 */ /* 0x0001e80000100a00 */
[----:B------:R-:W-:Y:S04]  /*17100*/  STL.64 [R1+0x680], R24 ;  /* 0x0006801801007387 */ /* 0x000fe80000100a00 */
[----:B------:R-:W-:Y:S04]  /*17110*/  STL.64 [R1+0x688], R22 ;  /* 0x0006881601007387 */ /* 0x000fe80000100a00 */
[----:B------:R-:W-:Y:S04]  /*17120*/  STL.64 [R1+0x690], R20 ;  /* 0x0006901401007387 */ /* 0x000fe80000100a00 */
[----:B------:R-:W-:Y:S01]  /*17130*/  STL.64 [R1+0x698], R18 ;  /* 0x0006981201007387 */ /* 0x000fe20000100a00 */
[----:B--2---:R-:W-:-:S04]  /*17140*/  IMAD.SHL.U32 R3, R3, 0x20, RZ ;  /* 0x0000002003037824 */ /* 0x004fc800078e00ff */
[----:B------:R-:W-:-:S04]  /*17150*/  IMAD.WIDE R16, R3, 0x2, R14 ;  /* 0x0000000203107825 */ /* 0x000fc800078e020e */
[----:B------:R-:W-:-:S04]  /*17160*/  IMAD.WIDE R14, R3, 0x2, R12 ;  /* 0x00000002030e7825 */ /* 0x000fc800078e020c */
[----:B------:R-:W-:-:S04]  /*17170*/  IMAD.WIDE R12, R3, 0x2, R10 ;  /* 0x00000002030c7825 */ /* 0x000fc800078e020a */
[----:B------:R-:W-:-:S04]  /*17180*/  IMAD.WIDE R10, R3, 0x2, R8 ;  /* 0x00000002030a7825 */ /* 0x000fc800078e0208 */
[C---:B------:R-:W-:Y:S01]  /*17190*/  IMAD.WIDE R8, R3.reuse, 0x2, R6 ;  /* 0x0000000203087825 */ /* 0x040fe200078e0206 */
[----:B------:R-:W-:Y:S04]  /*171a0*/  STL.64 [R1+0x398], R16 ;  /* 0x0003981001007387 */ /* 0x000fe80000100a00 */
[----:B------:R-:W-:Y:S04]  /*171b0*/  STL.64 [R1+0x390], R14 ;  /* 0x0003900e01007387 */ /* 0x000fe80000100a00 */
[----:B------:R-:W-:Y:S04]  /*171c0*/  STL.64 [R1+0x388], R12 ;  /* 0x0003880c01007387 */ /* 0x000fe80000100a00 */
[----:B------:R-:W-:Y:S04]  /*171d0*/  STL.64 [R1+0x380], R10 ;  /* 0x0003800a01007387 */ /* 0x000fe80000100a00 */
[----:B------:R-:W-:Y:S04]  /*171e0*/  STL.64 [R1+0x378], R8 ;  /* 0x0003780801007387 */ /* 0x000fe80000100a00 */
[----:B0-----:R-:W2:Y:S01]  /*171f0*/  LDL.LU.64 R26, [R1+0x60] ;  /* 0x00006000011a7983 */ /* 0x001ea20000300a00 */
[----:B------:R-:W-:-:S04]  /*17200*/  IMAD.WIDE R6, R3, 0x2, R4 ;  /* 0x0000000203067825 */ /* 0x000fc800078e0204 */
[C---:B------:R-:W-:Y:S01]  /*17210*/  IMAD.WIDE R4, R3.reuse, 0x2, R28 ;  /* 0x0000000203047825 */ /* 0x040fe200078e021c */
[----:B------:R-:W-:Y:S04]  /*17220*/  STL.64 [R1+0x370], R6 ;  /* 0x0003700601007387 */ /* 0x000fe80000100a00 */
[----:B--2---:R0:W-:Y:S04]  /*17230*/  STL.64 [R1+0x890], R26 ;  /* 0x0008901a01007387 */ /* 0x0041e80000100a00 */
[----:B------:R-:W-:Y:S04]  /*17240*/  STL.64 [R1+0x368], R4 ;  /* 0x0003680401007387 */ /* 0x000fe80000100a00 */
[----:B0-----:R-:W2:Y:S04]  /*17250*/  LDL.LU.64 R26, [R1+0x68] ;  /* 0x00006800011a7983 */ /* 0x001ea80000300a00 */
[----:B--2---:R0:W-:Y:S04]  /*17260*/  STL.64 [R1+0x898], R26 ;  /* 0x0008981a01007387 */ /* 0x0041e80000100a00 */
        /* <DEDUP_REMOVED lines=33> */
[----:B------:R-:W3:Y:S04]  /*17480*/  LDL.LU.64 R24, [R1+0x58] ;  /* 0x0000580001187983 */ /* 0x000ee80000300a00 */
[----:B------:R-:W4:Y:S04]  /*17490*/  LDL.LU.64 R22, [R1+0x50] ;  /* 0x0000500001167983 */ /* 0x000f280000300a00 */
[----:B------:R-:W3:Y:S04]  /*174a0*/  LDL.LU.64 R20, [R1+0x48] ;  /* 0x0000480001147983 */ /* 0x000ee80000300a00 */
        /* <DEDUP_REMOVED lines=8> */
[----:B------:R-:W3:Y:S01]  /*17530*/  LDL.LU.64 R28, [R1] ;  /* 0x00000000011c7983 */ /* 0x000ee20000300a00 */
[----:B--2---:R-:W-:-:S05]  /*17540*/  IMAD.WIDE R26, R3, 0x2, R26 ;  /* 0x00000002031a7825 */ /* 0x004fca00078e021a */
[----:B------:R0:W-:Y:S04]  /*17550*/  STL.64 [R1+0x360], R26 ;  /* 0x0003601a01007387 */ /* 0x0001e80000100a00 */
[----:B0-----:R-:W2:Y:S02]  /*17560*/  LDL.LU.64 R26, [R1+0x918] ;  /* 0x00091800011a7983 */ /* 0x001ea40000300a00 */
        /* <DEDUP_REMOVED lines=50> */
[----:B0-----:R-:W2:Y:S01]  /*17890*/  LDL.LU.64 R26, [R1+0x890] ;  /* 0x00089000011a7983 */ /* 0x001ea20000300a00 */
[----:B---3--:R-:W-:-:S04]  /*178a0*/  IMAD.WIDE R24, R3, 0x2, R24 ;  /* 0x0000000203187825 */ /* 0x008fc800078e0218 */
[----:B----4-:R-:W-:-:S04]  /*178b0*/  IMAD.WIDE R22, R3, 0x2, R22 ;  /* 0x0000000203167825 */ /* 0x010fc800078e0216 */
[----:B------:R-:W-:-:S04]  /*178c0*/  IMAD.WIDE R20, R3, 0x2, R20 ;  /* 0x0000000203147825 */ /* 0x000fc800078e0214 */
        /* <DEDUP_REMOVED lines=9> */
[----:B--2---:R-:W-:-:S05]  /*17960*/  IMAD.WIDE R26, R3, 0x2, R26 ;  /* 0x00000002031a7825 */ /* 0x004fca00078e021a */
[----:B------:R0:W-:Y:S04]  /*17970*/  STL.64 [R1+0x2d0], R26 ;  /* 0x0002d01a01007387 */ /* 0x0001e80000100a00 */
[----:B0-----:R-:W2:Y:S04]  /*17980*/  LDL.LU.64 R26, [R1+0x888] ;  /* 0x00088800011a7983 */ /* 0x001ea80000300a00 */
[----:B------:R0:W-:Y:S04]  /*17990*/  STL.64 [R1+0x2c8], R24 ;  /* 0x0002c81801007387 */ /* 0x0001e80000100a00 */
[----:B0-----:R-:W3:Y:S04]  /*179a0*/  LDL.LU.64 R24, [R1+0x880] ;  /* 0x0008800001187983 */ /* 0x001ee80000300a00 */
[----:B------:R0:W-:Y:S04]  /*179b0*/  STL.64 [R1+0x2c0], R22 ;  /* 0x0002c01601007387 */ /* 0x0001e80000100a00 */
[----:B0-----:R-:W4:Y:S04]  /*179c0*/  LDL.LU.64 R22, [R1+0x878] ;  /* 0x0008780001167983 */ /* 0x001f280000300a00 */
[----:B------:R0:W-:Y:S04]  /*179d0*/  STL.64 [R1+0x2b8], R20 ;  /* 0x0002b81401007387 */ /* 0x0001e80000100a00 */
[----:B0-----:R-:W2:Y:S04]  /*179e0*/  LDL.LU.64 R20, [R1+0x870] ;  /* 0x0008700001147983 */ /* 0x001ea80000300a00 */
        /* <DEDUP_REMOVED lines=17> */
[----:B0-----:R-:W2:Y:S01]  /*17b00*/  LDL.LU.64 R28, [R1+0x828] ;  /* 0x00082800011c7983 */ /* 0x001ea20000300a00 */
[----:B---3--:R-:W-:-:S04]  /*17b10*/  IMAD.WIDE R24, R3, 0x2, R24 ;  /* 0x0000000203187825 */ /* 0x008fc800078e0218 */
[----:B----4-:R-:W-:-:S04]  /*17b20*/  IMAD.WIDE R22, R3, 0x2, R22 ;  /* 0x0000000203167825 */ /* 0x010fc800078e0216 */
[----:B--2---:R-:W-:-:S04]  /*17b30*/  IMAD.WIDE R20, R3, 0x2, R20 ;  /* 0x0000000203147825 */ /* 0x004fc800078e0214 */
        /* <DEDUP_REMOVED lines=8> */
[----:B------:R-:W-:-:S05]  /*17bc0*/  IMAD.WIDE R28, R3, 0x2, R28 ;  /* 0x00000002031c7825 */ /* 0x000fca00078e021c */
        /* <DEDUP_REMOVED lines=23> */
[----:B0-----:R-:W3:Y:S01]  /*17d40*/  LDL.LU.64 R24, [R1+0x130] ;  /* 0x0001300001187983 */ /* 0x001ee20000300a00 */
[----:B------:R-:W-:-:S05]  /*17d50*/  IMAD.WIDE R26, R3, 0x2, R26 ;  /* 0x00000002031a7825 */ /* 0x000fca00078e021a */
[----:B------:R2:W-:Y:S02]  /*17d60*/  STL.64 [R1+0x200], R26 ;  /* 0x0002001a01007387 */ /* 0x0005e40000100a00 */
[----:B--2---:R-:W-:-:S04]  /*17d70*/  IMAD.WIDE R26, R3, 0x2, R22 ;  /* 0x00000002031a7825 */ /* 0x004fc800078e0216 */
[----:B------:R-:W-:-:S04]  /*17d80*/  IMAD.WIDE R22, R3, 0x2, R18 ;  /* 0x0000000203167825 */ /* 0x000fc800078e0212 */
[----:B------:R-:W-:-:S04]  /*17d90*/  IMAD.WIDE R18, R3, 0x2, R14 ;  /* 0x0000000203127825 */ /* 0x000fc800078e020e */
[----:B---3--:R-:W-:-:S05]  /*17da0*/  IMAD.WIDE R24, R3, 0x2, R24 ;  /* 0x0000000203187825 */ /* 0x008fca00078e0218 */
[----:B------:R0:W-:Y:S04]  /*17db0*/  STL.64 [R1+0x1f8], R24 ;  /* 0x0001f81801007387 */ /* 0x0001e80000100a00 */
[----:B------:R-:W-:Y:S01]  /*17dc0*/  STL.64 [R1+0x1f0], R26 ;  /* 0x0001f01a01007387 */ /* 0x000fe20000100a00 */
[----:B------:R-:W-:-:S04]  /*17dd0*/  IMAD.WIDE R14, R3, 0x2, R10 ;  /* 0x00000002030e7825 */ /* 0x000fc800078e020a */
[----:B----4-:R-:W-:-:S04]  /*17de0*/  IMAD.WIDE R10, R3, 0x2, R6 ;  /* 0x00000002030a7825 */ /* 0x010fc800078e0206 */
[----:B0-----:R-:W-:-:S04]  /*17df0*/  IMAD.WIDE R24, R3, 0x2, R20 ;  /* 0x0000000203187825 */ /* 0x001fc800078e0214 */
[----:B------:R-:W-:-:S04]  /*17e00*/  IMAD.WIDE R20, R3, 0x2, R16 ;  /* 0x0000000203147825 */ /* 0x000fc800078e0210 */
[----:B------:R-:W-:-:S04]  /*17e10*/  IMAD.WIDE R16, R3, 0x2, R12 ;  /* 0x0000000203107825 */ /* 0x000fc800078e020c */
[C---:B------:R-:W-:Y:S01]  /*17e20*/  IMAD.WIDE R12, R3.reuse, 0x2, R8 ;  /* 0x00000002030c7825 */ /* 0x040fe200078e0208 */
[----:B------:R-:W-:Y:S04]  /*17e30*/  STL.64 [R1+0x1e8], R24 ;  /* 0x0001e81801007387 */ /* 0x000fe80000100a00 */
[----:B------:R-:W-:Y:S04]  /*17e40*/  STL.64 [R1+0x1e0], R22 ;  /* 0x0001e01601007387 */ /* 0x000fe80000100a00 */
[----:B------:R-:W-:Y:S04]  /*17e50*/  STL.64 [R1+0x1d8], R20 ;  /* 0x0001d81401007387 */ /* 0x000fe80000100a00 */
[----:B------:R-:W-:Y:S04]  /*17e60*/  STL.64 [R1+0x1d0], R18 ;  /* 0x0001d01201007387 */ /* 0x000fe80000100a00 */
[----:B------:R-:W-:Y:S01]  /*17e70*/  STL.64 [R1+0x1c8], R16 ;  /* 0x0001c81001007387 */ /* 0x000fe20000100a00 */
[----:B------:R-:W-:-:S03]  /*17e80*/  IMAD.WIDE R8, R3, 0x2, R4 ;  /* 0x0000000203087825 */ /* 0x000fc600078e0204 */
[----:B------:R-:W-:Y:S04]  /*17e90*/  STL.64 [R1+0x1c0], R14 ;  /* 0x0001c00e01007387 */ /* 0x000fe80000100a00 */
[----:B------:R-:W-:Y:S04]  /*17ea0*/  STL.64 [R1+0x1b8], R12 ;  /* 0x0001b80c01007387 */ /* 0x000fe80000100a00 */
[----:B------:R-:W-:Y:S04]  /*17eb0*/  STL.64 [R1+0x1b0], R10 ;  /* 0x0001b00a01007387 */ /* 0x000fe80000100a00 */
[----:B------:R-:W2:Y:S04]  /*17ec0*/  LDL.LU.64 R4, [R1+0x190] ;  /* 0x0001900001047983 */ /* 0x000ea80000300a00 */
[----:B------:R0:W-:Y:S04]  /*17ed0*/  STL.64 [R1+0x1a8], R8 ;  /* 0x0001a80801007387 */ /* 0x0001e80000100a00 */
[----:B0-----:R-:W3:Y:S01]  /*17ee0*/  LDL.LU.64 R8, [R1+0x3c8] ;  /* 0x0003c80001087983 */ /* 0x001ee20000300a00 */
[----:B------:R-:W-:-:S05]  /*17ef0*/  IMAD.WIDE R6, R3, 0x2, R28 ;  /* 0x0000000203067825 */ /* 0x000fca00078e021c */
[----:B------:R-:W-:Y:S04]  /*17f00*/  STL.64 [R1+0x1a0], R6 ;  /* 0x0001a00601007387 */ /* 0x000fe80000100a00 */
[----:B---3--:R0:W-:Y:S04]  /*17f10*/  STL.64 [R1+0x800], R8 ;  /* 0x0008000801007387 */ /* 0x0081e80000100a00 */
[----:B0-----:R-:W3:Y:S04]  /*17f20*/  LDL.LU.64 R8, [R1+0x3c0] ;  /* 0x0003c00001087983 */ /* 0x001ee80000300a00 */
        /* <DEDUP_REMOVED lines=8> */
[----:B------:R-:W4:Y:S04]  /*17fb0*/  LDL.LU.64 R10, [R1+0x3d0] ;  /* 0x0003d000010a7983 */ /* 0x000f280000300a00 */
[----:B------:R-:W2:Y:S04]  /*17fc0*/  LDL.LU.64 R26, [R1+0x428] ;  /* 0x00042800011a7983 */ /* 0x000ea80000300a00 */
        /* <DEDUP_REMOVED lines=17> */
[----:B0-----:R-:W2:Y:S01]  /*180e0*/  LDL.LU.64 R26, [R1+0x3e0] ;  /* 0x0003e000011a7983 */ /* 0x001ea20000300a00 */
[----:B------:R-:W-:-:S04]  /*180f0*/  IMAD.WIDE R4, R3, 0x2, R4 ;  /* 0x0000000203047825 */ /* 0x000fc800078e0204 */
[C---:B---3--:R-:W-:Y:S01]  /*18100*/  IMAD.WIDE R8, R3.reuse, 0x2, R8 ;  /* 0x0000000203087825 */ /* 0x048fe200078e0208 */
[----:B--2---:R0:W-:Y:S04]  /*18110*/  STL.64 [R1+0x7f8], R26 ;  /* 0x0007f81a01007387 */ /* 0x0041e80000100a00 */
[----:B0-----:R-:W2:Y:S04]  /*18120*/  LDL.LU.64 R26, [R1+0x3d8] ;  /* 0x0003d800011a7983 */ /* 0x001ea80000300a00 */
[----:B------:R-:W3:Y:S04]  /*18130*/  LDL.LU.64 R24, [R1+0x430] ;  /* 0x0004300001187983 */ /* 0x000ee80000300a00 */
[----:B------:R-:W2:Y:S04]  /*18140*/  LDL.LU.64 R22, [R1+0x438] ;  /* 0x0004380001167983 */ /* 0x000ea80000300a00 */
[----:B------:R-:W2:Y:S04]  /*18150*/  LDL.LU.64 R20, [R1+0x440] ;  /* 0x0004400001147983 */ /* 0x000ea80000300a00 */
[----:B------:R-:W2:Y:S04]  /*18160*/  LDL.LU.64 R18, [R1+0x448] ;  /* 0x0004480001127983 */ /* 0x000ea80000300a00 */
[----:B------:R-:W2:Y:S04]  /*18170*/  LDL.LU.64 R16, [R1+0x450] ;  /* 0x0004500001107983 */ /* 0x000ea80000300a00 */
[----:B------:R-:W2:Y:S04]  /*18180*/  LDL.LU.64 R14, [R1+0x458] ;  /* 0x00045800010e7983 */ /* 0x000ea80000300a00 */
[----:B------:R-:W2:Y:S04]  /*18190*/  LDL.LU.64 R12, [R1+0x460] ;  /* 0x00046000010c7983 */ /* 0x000ea80000300a00 */
[----:B------:R-:W2:Y:S04]  /*181a0*/  LDL.LU.64 R28, [R1+0x468] ;  /* 0x00046800011c7983 */ /* 0x000ea80000300a00 */
[----:B------:R-:W2:Y:S04]  /*181b0*/  LDL.LU.64 R6, [R1+0x470] ;  /* 0x0004700001067983 */ /* 0x000ea80000300a00 */
[----:B------:R0:W-:Y:S04]  /*181c0*/  STL.64 [R1+0x198], R4 ;  /* 0x0001980401007387 */ /* 0x0001e80000100a00 */
[----:B0-----:R-:W2:Y:S04]  /*181d0*/  LDL.LU.64 R4, [R1+0x478] ;  /* 0x0004780001047983 */ /* 0x001ea80000300a00 */
        /* <DEDUP_REMOVED lines=14> */
[----:B----4-:R-:W-:-:S04]  /*182c0*/  IMAD.WIDE R10, R3, 0x2, R10 ;  /* 0x00000002030a7825 */ /* 0x010fc800078e020a */
[----:B------:R-:W-:-:S04]  /*182d0*/  IMAD.WIDE R26, R3, 0x2, R26 ;  /* 0x00000002031a7825 */ /* 0x000fc800078e021a */
[----:B--2---:R-:W-:-:S05]  /*182e0*/  IMAD.WIDE R8, R3, 0x2, R8 ;  /* 0x0000000203087825 */ /* 0x004fca00078e0208 */
[----:B------:R0:W-:Y:S04]  /*182f0*/  STL.64 [R1+0x168], R8 ;  /* 0x0001680801007387 */ /* 0x0001e80000100a00 */
[----:B0-----:R-:W2:Y:S04]  /*18300*/  LDL.LU.64 R8, [R1+0x480] ;  /* 0x0004800001087983 */ /* 0x001ea80000300a00 */
[----:B------:R0:W-:Y:S04]  /*18310*/  STL.64 [R1+0x160], R10 ;  /* 0x0001600a01007387 */ /* 0x0001e80000100a00 */
[----:B0-----:R-:W4:Y:S04]  /*18320*/  LDL.LU.64 R10, [R1+0x488] ;  /* 0x00048800010a7983 */ /* 0x001f280000300a00 */
        /* <DEDUP_REMOVED lines=29> */
[----:B------:R-:W-:-:S04]  /*18500*/  IMAD.WIDE R12, R3, 0x2, R12 ;  /* 0x00000002030c7825 */ /* 0x000fc800078e020c */
[----:B--2---:R-:W-:-:S05]  /*18510*/  IMAD.WIDE R26, R3, 0x2, R26 ;  /* 0x00000002031a7825 */ /* 0x004fca00078e021a */
[----:B------:R3:W-:Y:S02]  /*18520*/  STL.64 [R1+0x108], R26 ;  /* 0x0001081a01007387 */ /* 0x0007e40000100a00 */
[----:B---3--:R-:W-:-:S04]  /*18530*/  IMAD.WIDE R26, R3, 0x2, R24 ;  /* 0x00000002031a7825 */ /* 0x008fc800078e0218 */
[----:B------:R-:W-:-:S04]  /*18540*/  IMAD.WIDE R24, R3, 0x2, R22 ;  /* 0x0000000203187825 */ /* 0x000fc800078e0216 */
[----:B------:R-:W-:-:S04]  /*18550*/  IMAD.WIDE R22, R3, 0x2, R20 ;  /* 0x0000000203167825 */ /* 0x000fc800078e0214 */
[----:B------:R-:W-:-:S04]  /*18560*/  IMAD.WIDE R20, R3, 0x2, R18 ;  /* 0x0000000203147825 */ /* 0x000fc800078e0212 */
[C---:B------:R-:W-:Y:S01]  /*18570*/  IMAD.WIDE R18, R3.reuse, 0x2, R16 ;  /* 0x0000000203127825 */ /* 0x040fe200078e0210 */
[----:B------:R-:W-:Y:S03]  /*18580*/  STL.64 [R1+0x100], R26 ;  /* 0x0001001a01007387 */ /* 0x000fe60000100a00 */
[C---:B------:R-:W-:Y:S01]  /*18590*/  IMAD.WIDE R16, R3.reuse, 0x2, R14 ;  /* 0x0000000203107825 */ /* 0x040fe200078e020e */
[----:B------:R-:W-:Y:S04]  /*185a0*/  STL.64 [R1+0xf8], R24 ;  /* 0x0000f81801007387 */ /* 0x000fe80000100a00 */
[----:B------:R-:W-:Y:S04]  /*185b0*/  STL.64 [R1+0xf0], R22 ;  /* 0x0000f01601007387 */ /* 0x000fe80000100a00 */
[----:B------:R-:W-:Y:S04]  /*185c0*/  STL.64 [R1+0xe8], R20 ;  /* 0x0000e81401007387 */ /* 0x000fe80000100a00 */
[----:B------:R-:W-:Y:S01]  /*185d0*/  STL.64 [R1+0xe0], R18 ;  /* 0x0000e01201007387 */ /* 0x000fe20000100a00 */
[----:B------:R-:W-:-:S03]  /*185e0*/  IMAD.WIDE R14, R3, 0x2, R28 ;  /* 0x00000002030e7825 */ /* 0x000fc600078e021c */
[----:B------:R-:W-:Y:S04]  /*185f0*/  STL.64 [R1+0xd8], R16 ;  /* 0x0000d81001007387 */ /* 0x000fe80000100a00 */
[----:B------:R-:W2:Y:S04]  /*18600*/  LDL.LU.64 R28, [R1+0x490] ;  /* 0x00049000011c7983 */ /* 0x000ea80000300a00 */
[----:B------:R0:W-:Y:S04]  /*18610*/  STL.64 [R1+0xd0], R12 ;  /* 0x0000d00c01007387 */ /* 0x0001e80000100a00 */
[----:B------:R-:W-:Y:S01]  /*18620*/  STL.64 [R1+0xc8], R14 ;  /* 0x0000c80e01007387 */ /* 0x000fe20000100a00 */
[----:B0-----:R-:W-:-:S04]  /*18630*/  IMAD.WIDE R12, R3, 0x2, R6 ;  /* 0x00000002030c7825 */ /* 0x001fc800078e0206 */
[C---:B------:R-:W-:Y:S02]  /*18640*/  IMAD.WIDE R6, R3.reuse, 0x2, R4 ;  /* 0x0000000203067825 */ /* 0x040fe400078e0204 */
[----:B------:R-:W3:Y:S04]  /*18650*/  LDL.LU.64 R4, [R1+0x4a0] ;  /* 0x0004a00001047983 */ /* 0x000ee80000300a00 */
[----:B------:R-:W-:Y:S04]  /*18660*/  STL.64 [R1+0xc0], R12 ;  /* 0x0000c00c01007387 */ /* 0x000fe80000100a00 */
[----:B---3--:R0:W-:Y:S04]  /*18670*/  STL.64 [R1+0x7a8], R4 ;  /* 0x0007a80401007387 */ /* 0x0081e80000100a00 */
[----:B------:R1:W-:Y:S04]  /*18680*/  STL.64 [R1+0xb8], R6 ;  /* 0x0000b80601007387 */ /* 0x0003e80000100a00 */
[----:B0-----:R-:W3:Y:S04]  /*18690*/  LDL.LU.64 R4, [R1+0x498] ;  /* 0x0004980001047983 */ /* 0x001ee80000300a00 */
[----:B-1----:R-:W2:Y:S01]  /*186a0*/  LDL.LU.64 R6, [R1+0x4b0] ;  /* 0x0004b00001067983 */ /* 0x002ea20000300a00 */
[----:B------:R-:W-:-:S04]  /*186b0*/  IMAD.WIDE R12, R3, 0x2, R8 ;  /* 0x00000002030c7825 */ /* 0x000fc800078e0208 */
[C---:B----4-:R-:W-:Y:S01]  /*186c0*/  IMAD.WIDE R14, R3.reuse, 0x2, R10 ;  /* 0x00000002030e7825 */ /* 0x050fe200078e020a */
[----:B--2---:R0:W-:Y:S04]  /*186d0*/  STL.64 [R1+0x7a0], R6 ;  /* 0x0007a00601007387 */ /* 0x0041e80000100a00 */
[----:B0-----:R-:W2:Y:S04]  /*186e0*/  LDL.LU.64 R6, [R1+0x4a8] ;  /* 0x0004a80001067983 */ /* 0x001ea80000300a00 */
[----:B------:R-:W4:Y:S04]  /*186f0*/  LDL.LU.64 R8, [R1+0x4b8] ;  /* 0x0004b80001087983 */ /* 0x000f280000300a00 */
[----:B------:R0:W-:Y:S04]  /*18700*/  STL.64 [R1+0xb0], R12 ;  /* 0x0000b00c01007387 */ /* 0x0001e80000100a00 */
[----:B------:R-:W2:Y:S04]  /*18710*/  LDL.LU.64 R10, [R1+0x4c0] ;  /* 0x0004c000010a7983 */ /* 0x000ea80000300a00 */
[----:B0-----:R-:W2:Y:S04]  /*18720*/  LDL.LU.64 R12, [R1+0x4c8] ;  /* 0x0004c800010c7983 */ /* 0x001ea80000300a00 */
[----:B------:R0:W-:Y:S04]  /*18730*/  STL.64 [R1+0xa8], R14 ;  /* 0x0000a80e01007387 */ /* 0x0001e80000100a00 */
[----:B0-----:R-:W2:Y:S04]  /*18740*/  LDL.LU.64 R14, [R1+0x4d0] ;  /* 0x0004d000010e7983 */ /* 0x001ea80000300a00 */
[----:B------:R-:W2:Y:S04]  /*18750*/  LDL.LU.64 R16, [R1+0x4e0] ;  /* 0x0004e00001107983 */ /* 0x000ea80000300a00 */
[----:B--2---:R0:W-:Y:S04]  /*18760*/  STL.64 [R1+0x798], R16 ;  /* 0x0007981001007387 */ /* 0x0041e80000100a00 */
[----:B0-----:R-:W2:Y:S04]  /*18770*/  LDL.LU.64 R16, [R1+0x4d8] ;  /* 0x0004d80001107983 */ /* 0x001ea80000300a00 */
[----:B------:R-:W2:Y:S04]  /*18780*/  LDL.LU.64 R18, [R1+0x4f8] ;  /* 0x0004f80001127983 */ /* 0x000ea80000300a00 */
[----:B--2---:R0:W-:Y:S04]  /*18790*/  STL.64 [R1+0x788], R18 ;  /* 0x0007881201007387 */ /* 0x0041e80000100a00 */
[----:B0-----:R-:W2:Y:S04]  /*187a0*/  LDL.LU.64 R18, [R1+0x4f0] ;  /* 0x0004f00001127983 */ /* 0x001ea80000300a00 */
[----:B--2---:R0:W-:Y:S04]  /*187b0*/  STL.64 [R1+0x790], R18 ;  /* 0x0007901201007387 */ /* 0x0041e80000100a00 */
[----:B0-----:R-:W2:Y:S04]  /*187c0*/  LDL.LU.64 R18, [R1+0x4e8] ;  /* 0x0004e80001127983 */ /* 0x001ea80000300a00 */
[----:B------:R-:W2:Y:S04]  /*187d0*/  LDL.LU.64 R20, [R1+0x508] ;  /* 0x0005080001147983 */ /* 0x000ea80000300a00 */
[----:B--2---:R0:W-:Y:S04]  /*187e0*/  STL.64 [R1+0x780], R20 ;  /* 0x0007801401007387 */ /* 0x0041e80000100a00 */
[----:B0-----:R-:W2:Y:S04]  /*187f0*/  LDL.LU.64 R20, [R1+0x500] ;  /* 0x0005000001147983 */ /* 0x001ea80000300a00 */
[----:B------:R-:W2:Y:S04]  /*18800*/  LDL.LU.64 R22, [R1+0x520] ;  /* 0x0005200001167983 */ /* 0x000ea80000300a00 */
        /* <DEDUP_REMOVED lines=8> */
[----:B------:R0:W-:Y:S04]  /*18890*/  STL.64 [R1+0xa0], R28 ;  /* 0x0000a01c01007387 */ /* 0x0001e80000100a00 */
[----:B0-----:R-:W2:Y:S04]  /*188a0*/  LDL.LU.64 R28, [R1+0x538] ;  /* 0x00053800011c7983 */ /* 0x001ea80000300a00 */
[----:B------:R0:W-:Y:S04]  /*188b0*/  STL.64 [R1+0x98], R4 ;  /* 0x0000980401007387 */ /* 0x0001e80000100a00 */
[----:B0-----:R-:W2:Y:S01]  /*188c0*/  LDL.LU.64 R4, [R1+0x7a8] ;  /* 0x0007a80001047983 */ /* 0x001ea20000300a00 */
[----:B------:R-:W-:-:S04]  /*188d0*/  IMAD.WIDE R6, R3, 0x2, R6 ;  /* 0x0000000203067825 */ /* 0x000fc800078e0206 */
[----:B--2---:R-:W-:-:S05]  /*188e0*/  IMAD.WIDE R4, R3, 0x2, R4 ;  /* 0x0000000203047825 */ /* 0x004fca00078e0204 */
[----:B------:R0:W-:Y:S04]  /*188f0*/  STL.64 [R1+0x90], R4 ;  /* 0x0000900401007387 */ /* 0x0001e80000100a00 */
[----:B0-----:R-:W2:Y:S04]  /*18900*/  LDL.LU.64 R4, [R1+0x540] ;  /* 0x0005400001047983 */ /* 0x001ea80000300a00 */
[----:B------:R0:W-:Y:S04]  /*18910*/  STL.64 [R1+0x88], R6 ;  /* 0x0000880601007387 */ /* 0x0001e80000100a00 */
[----:B0-----:R-:W2:Y:S01]  /*18920*/  LDL.LU.64 R6, [R1+0x7a0] ;  /* 0x0007a00001067983 */ /* 0x001ea20000300a00 */
[----:B----4-:R-:W-:-:S04]  /*18930*/  IMAD.WIDE R8, R3, 0x2, R8 ;  /* 0x0000000203087825 */ /* 0x010fc800078e0208 */
        /* <DEDUP_REMOVED lines=22> */
[----:B0-----:R-:W2:Y:S02]  /*18aa0*/  LDL.LU.64 R18, [R1+0x790] ;  /* 0x0007900001127983 */ /* 0x001ea40000300a00 */
[----:B--2---:R-:W-:-:S05]  /*18ab0*/  IMAD.WIDE R18, R3, 0x2, R18 ;  /* 0x0000000203127825 */ /* 0x004fca00078e0212 */
        /* <DEDUP_REMOVED lines=17> */
[----:B---3--:R-:W-:-:S04]  /*18bd0*/  IMAD.WIDE R26, R3, 0x2, R26 ;  /* 0x00000002031a7825 */ /* 0x008fc800078e021a */
[----:B------:R-:W-:-:S04]  /*18be0*/  IMAD.WIDE R28, R3, 0x2, R28 ;  /* 0x00000002031c7825 */ /* 0x000fc800078e021c */
[----:B------:R-:W-:-:S04]  /*18bf0*/  IMAD.WIDE R4, R3, 0x2, R4 ;  /* 0x0000000203047825 */ /* 0x000fc800078e0204 */
[----:B------:R-:W-:-:S04]  /*18c00*/  IMAD.WIDE R6, R3, 0x2, R6 ;  /* 0x0000000203067825 */ /* 0x000fc800078e0206 */
[----:B----4-:R-:W-:-:S04]  /*18c10*/  IMAD.WIDE R8, R3, 0x2, R8 ;  /* 0x0000000203087825 */ /* 0x010fc800078e0208 */
[----:B------:R-:W-:-:S04]  /*18c20*/  IMAD.WIDE R10, R3, 0x2, R10 ;  /* 0x00000002030a7825 */ /* 0x000fc800078e020a */
[----:B------:R-:W-:-:S04]  /*18c30*/  IMAD.WIDE R12, R3, 0x2, R12 ;  /* 0x00000002030c7825 */ /* 0x000fc800078e020c */
[----:B------:R-:W-:-:S04]  /*18c40*/  IMAD.WIDE R14, R3, 0x2, R14 ;  /* 0x00000002030e7825 */ /* 0x000fc800078e020e */
[----:B--2---:R-:W-:-:S05]  /*18c50*/  IMAD.WIDE R22, R3, 0x2, R22 ;  /* 0x0000000203167825 */ /* 0x004fca00078e0216 */
[----:B------:R0:W-:Y:S04]  /*18c60*/  STL.64 [R1+0x10], R22 ;  /* 0x0000101601007387 */ /* 0x0001e80000100a00 */
[----:B0-----:R-:W2:Y:S04]  /*18c70*/  LDL.LU.64 R22, [R1+0x688] ;  /* 0x0006880001167983 */ /* 0x001ea80000300a00 */
[----:B------:R0:W-:Y:S02]  /*18c80*/  STL.64 [R1+0x8], R26 ;  /* 0x0000081a01007387 */ /* 0x0001e40000100a00 */
[----:B0-----:R-:W-:-:S02]  /*18c90*/  IMAD.WIDE R26, R3, 0x2, R24 ;  /* 0x00000002031a7825 */ /* 0x001fc400078e0218 */
[----:B------:R-:W3:Y:S04]  /*18ca0*/  LDL.LU.64 R24, [R1+0x690] ;  /* 0x0006900001187983 */ /* 0x000ee80000300a00 */
[----:B------:R0:W-:Y:S04]  /*18cb0*/  STL.64 [R1], R26 ;  /* 0x0000001a01007387 */ /* 0x0001e80000100a00 */
[----:B------:R-:W-:Y:S01]  /*18cc0*/  STL.64 [R1+0x6f0], R28 ;  /* 0x0006f01c01007387 */ /* 0x000fe20000100a00 */
[----:B------:R-:W-:-:S03]  /*18cd0*/  IMAD.WIDE R16, R3, 0x2, R16 ;  /* 0x0000000203107825 */ /* 0x000fc600078e0210 */
[----:B0-----:R-:W4:Y:S04]  /*18ce0*/  LDL.LU.64 R26, [R1+0x698] ;  /* 0x00069800011a7983 */ /* 0x001f280000300a00 */
[----:B------:R-:W-:Y:S04]  /*18cf0*/  STL.64 [R1+0x6f8], R4 ;  /* 0x0006f80401007387 */ /* 0x000fe80000100a00 */
[----:B------:R-:W-:Y:S04]  /*18d00*/  STL.64 [R1+0x700], R6 ;  /* 0x0007000601007387 */ /* 0x000fe80000100a00 */
[----:B------:R-:W-:Y:S04]  /*18d10*/  STL.64 [R1+0x708], R8 ;  /* 0x0007080801007387 */ /* 0x000fe80000100a00 */
[----:B------:R-:W-:Y:S04]  /*18d20*/  STL.64 [R1+0x710], R10 ;  /* 0x0007100a01007387 */ /* 0x000fe80000100a00 */
[----:B------:R-:W-:Y:S04]  /*18d30*/  STL.64 [R1+0x718], R12 ;  /* 0x0007180c01007387 */ /* 0x000fe80000100a00 */
[----:B------:R0:W-:Y:S01]  /*18d40*/  STL.64 [R1+0x720], R14 ;  /* 0x0007200e01007387 */ /* 0x0001e20000100a00 */
[----:B------:R-:W-:-:S04]  /*18d50*/  IMAD.WIDE R18, R3, 0x2, R18 ;  /* 0x0000000203127825 */ /* 0x000fc800078e0212 */
[C---:B------:R-:W-:Y:S01]  /*18d60*/  IMAD.WIDE R20, R3.reuse, 0x2, R20 ;  /* 0x0000000203147825 */ /* 0x040fe200078e0214 */
[----:B0-----:R-:W4:Y:S04]  /*18d70*/  LDL.LU.64 R14, [R1+0x390] ;  /* 0x00039000010e7983 */ /* 0x001f280000300a00 */
[----:B------:R-:W4:Y:S04]  /*18d80*/  LDL.LU.64 R12, [R1+0x378] ;  /* 0x00037800010c7983 */ /* 0x000f280000300a00 */
[----:B------:R0:W-:Y:S04]  /*18d90*/  STL.64 [R1+0x728], R16 ;  /* 0x0007281001007387 */ /* 0x0001e80000100a00 */
[----:B0-----:R-:W4:Y:S04]  /*18da0*/  LDL.LU.64 R16, [R1+0x398] ;  /* 0x0003980001107983 */ /* 0x001f280000300a00 */
[----:B------:R0:W-:Y:S04]  /*18db0*/  STL.64 [R1+0x730], R18 ;  /* 0x0007301201007387 */ /* 0x0001e80000100a00 */
[----:B0-----:R-:W4:Y:S04]  /*18dc0*/  LDL.LU.64 R18, [R1+0x370] ;  /* 0x0003700001127983 */ /* 0x001f280000300a00 */
[----:B------:R-:W4:Y:S04]  /*18dd0*/  LDL.LU.64 R10, [R1+0x368] ;  /* 0x00036800010a7983 */ /* 0x000f280000300a00 */
[----:B------:R0:W-:Y:S04]  /*18de0*/  STL.64 [R1+0x738], R20 ;  /* 0x0007381401007387 */ /* 0x0001e80000100a00 */
[----:B0-----:R-:W4:Y:S04]  /*18df0*/  LDL.LU.64 R20, [R1+0x380] ;  /* 0x0003800001147983 */ /* 0x001f280000300a00 */
[----:B------:R-:W4:Y:S01]  /*18e00*/  LDL.LU.64 R8, [R1+0x360] ;  /* 0x0003600001087983 */ /* 0x000f220000300a00 */
[----:B--2---:R-:W-:-:S05]  /*18e10*/  IMAD.WIDE R22, R3, 0x2, R22 ;  /* 0x0000000203167825 */ /* 0x004fca00078e0216 */
[----:B------:R0:W-:Y:S04]  /*18e20*/  STL.64 [R1+0x740], R22 ;  /* 0x0007401601007387 */ /* 0x0001e80000100a00 */
[----:B0-----:R-:W2:Y:S01]  /*18e30*/  LDL.LU.64 R22, [R1+0x388] ;  /* 0x0003880001167983 */ /* 0x001ea20000300a00 */
[----:B---3--:R-:W-:-:S03]  /*18e40*/  IMAD.WIDE R24, R3, 0x2, R24 ;  /* 0x0000000203187825 */ /* 0x008fc600078e0218 */
[----:B------:R-:W3:Y:S04]  /*18e50*/  LDL.LU.64 R6, [R1+0x358] ;  /* 0x0003580001067983 */ /* 0x000ee80000300a00 */
[----:B------:R-:W-:Y:S04]  /*18e60*/  STL.64 [R1+0x748], R24 ;  /* 0x0007481801007387 */ /* 0x000fe80000100a00 */
[----:B------:R-:W3:Y:S04]  /*18e70*/  LDL.LU.64 R4, [R1+0x350] ;  /* 0x0003500001047983 */ /* 0x000ee80000300a00 */
[----:B------:R-:W3:Y:S01]  /*18e80*/  LDL.LU.64 R28, [R1+0x348] ;  /* 0x00034800011c7983 */ /* 0x000ee20000300a00 */
[----:B----4-:R-:W-:-:S05]  /*18e90*/  IMAD.WIDE R26, R3, 0x2, R26 ;  /* 0x00000002031a7825 */ /* 0x010fca00078e021a */
[----:B------:R-:W-:Y:S04]  /*18ea0*/  STL.64 [R1+0x758], R26 ;  /* 0x0007581a01007387 */ /* 0x000fe80000100a00 */
[----:B------:R-:W-:Y:S04]  /*18eb0*/  STL [R1+0x750], R2 ;  /* 0x0007500201007387 */ /* 0x000fe80000100800 */
[----:B------:R0:W-:Y:S01]  /*18ec0*/  STL [R1+0x398], R16 ;  /* 0x0003981001007387 */ /* 0x0001e20000100800 */
[----:B------:R-:W-:-:S03]  /*18ed0*/  IMAD.MOV.U32 R0, RZ, RZ, R17 ;  /* 0x000000ffff007224 */ /* 0x000fc600078e0011 */
[----:B0-----:R-:W4:Y:S04]  /*18ee0*/  LDL.LU.64 R16, [R1+0x340] ;  /* 0x0003400001107983 */ /* 0x001f280000300a00 */
[----:B------:R0:W-:Y:S04]  /*18ef0*/  STL [R1+0x6b0], R0 ;  /* 0x0006b00001007387 */ /* 0x0001e80000100800 */
[----:B------:R1:W-:Y:S01]  /*18f00*/  STL [R1+0x390], R14 ;  /* 0x0003900e01007387 */ /* 0x0003e20000100800 */
[----:B0-----:R-:W-:-:S03]  /*18f10*/  IMAD.MOV.U32 R0, RZ, RZ, R15 ;  /* 0x000000ffff007224 */ /* 0x001fc600078e000f */
[----:B-1----:R-:W3:Y:S04]  /*18f20*/  LDL.LU.64 R14, [R1+0x338] ;  /* 0x00033800010e7983 */ /* 0x002ee80000300a00 */
[----:B------:R0:W-:Y:S04]  /*18f30*/  STL [R1+0x6a4], R0 ;  /* 0x0006a40001007387 */ /* 0x0001e80000100800 */
[----:B--2---:R1:W-:Y:S01]  /*18f40*/  STL [R1+0x388], R22 ;  /* 0x0003881601007387 */ /* 0x0043e20000100800 */
[----:B0-----:R-:W-:-:S03]  /*18f50*/  IMAD.MOV.U32 R0, RZ, RZ, R23 ;  /* 0x000000ffff007224 */ /* 0x001fc600078e0017 */
[----:B-1----:R-:W2:Y:S04]  /*18f60*/  LDL.LU.64 R22, [R1+0x330] ;  /* 0x0003300001167983 */ /* 0x002ea80000300a00 */
[----:B------:R0:W-:Y:S04]  /*18f70*/  STL [R1+0x38c], R0 ;  /* 0x00038c0001007387 */ /* 0x0001e80000100800 */
[----:B------:R1:W-:Y:S01]  /*18f80*/  STL [R1+0x380], R20 ;  /* 0x0003801401007387 */ /* 0x0003e20000100800 */
        /* <DEDUP_REMOVED lines=19> */
[----:B---3--:R1:W-:Y:S01]  /*190c0*/  STL [R1+0x358], R6 ;  /* 0x0003580601007387 */ /* 0x0083e20000100800 */
[----:B0-----:R-:W-:-:S03]  /*190d0*/  IMAD.MOV.U32 R0, RZ, RZ, R7 ;  /* 0x000000ffff007224 */ /* 0x001fc600078e0007 */
[----:B-1----:R-:W3:Y:S04]  /*190e0*/  LDL.LU.64 R6, [R1+0x300] ;  /* 0x0003000001067983 */ /* 0x002ee80000300a00 */
[----:B------:R0:W-:Y:S04]  /*190f0*/  STL [R1+0x35c], R0 ;  /* 0x00035c0001007387 */ /* 0x0001e80000100800 */
[----:B------:R1:W-:Y:S01]  /*19100*/  STL [R1+0x350], R4 ;  /* 0x0003500401007387 */ /* 0x0003e20000100800 */
[----:B0-----:R-:W-:-:S03]  /*19110*/  IMAD.MOV.U32 R0, RZ, RZ, R5 ;  /* 0x000000ffff007224 */ /* 0x001fc600078e0005 */
[----:B-1----:R-:W3:Y:S04]  /*19120*/  LDL.LU.64 R4, [R1+0x2f8] ;  /* 0x0002f80001047983 */ /* 0x002ee80000300a00 */
[----:B------:R0:W-:Y:S04]  /*19130*/  STL [R1+0x354], R0 ;  /* 0x0003540001007387 */ /* 0x0001e80000100800 */
[----:B------:R1:W-:Y:S01]  /*19140*/  STL [R1+0x348], R28 ;  /* 0x0003481c01007387 */ /* 0x0003e20000100800 */
[----:B0-----:R-:W-:-:S03]  /*19150*/  IMAD.MOV.U32 R0, RZ, RZ, R29 ;  /* 0x000000ffff007224 */ /* 0x001fc600078e001d */
[----:B-1----:R-:W3:Y:S04]  /*19160*/  LDL.LU.64 R28, [R1+0x2f0] ;  /* 0x0002f000011c7983 */ /* 0x002ee80000300a00 */
[----:B------:R0:W-:Y:S04]  /*19170*/  STL [R1+0x34c], R0 ;  /* 0x00034c0001007387 */ /* 0x0001e80000100800 */
[----:B----4-:R1:W-:Y:S01]  /*19180*/  STL [R1+0x340], R16 ;  /* 0x0003401001007387 */ /* 0x0103e20000100800 */
[----:B0-----:R-:W-:-:S03]  /*19190*/  IMAD.MOV.U32 R0, RZ, RZ, R17 ;  /* 0x000000ffff007224 */ /* 0x001fc600078e0011 */
[----:B-1----:R-:W4:Y:S04]  /*191a0*/  LDL.LU.64 R16, [R1+0x2e8] ;  /* 0x0002e80001107983 */ /* 0x002f280000300a00 */
[----:B------:R0:W-:Y:S04]  /*191b0*/  STL [R1+0x344], R0 ;  /* 0x0003440001007387 */ /* 0x0001e80000100800 */
[----:B------:R1:W-:Y:S01]  /*191c0*/  STL [R1+0x338], R14 ;  /* 0x0003380e01007387 */ /* 0x0003e20000100800 */
[----:B0-----:R-:W-:-:S03]  /*191d0*/  IMAD.MOV.U32 R0, RZ, RZ, R15 ;  /* 0x000000ffff007224 */ /* 0x001fc600078e000f */
[----:B-1----:R-:W4:Y:S04]  /*191e0*/  LDL.LU.64 R14, [R1+0x2e0] ;  /* 0x0002e000010e7983 */ /* 0x002f280000300a00 */
[----:B------:R0:W-:Y:S04]  /*191f0*/  STL [R1+0x33c], R0 ;  /* 0x00033c0001007387 */ /* 0x0001e80000100800 */
[----:B--2---:R1:W-:Y:S01]  /*19200*/  STL [R1+0x330], R22 ;  /* 0x0003301601007387 */ /* 0x0043e20000100800 */
[----:B0-----:R-:W-:-:S03]  /*19210*/  MOV R0, R23 ;  /* 0x0000001700007202 */ /* 0x001fc60000000f00 */
        /* <DEDUP_REMOVED lines=142> */
[----:B------:R-:W-:Y:S04]  /*19b00*/  STL [R1+0x3bc], R18 ;  /* 0x0003bc1201007387 */ /* 0x000fe80000100800 */
[----:B------:R-:W2:Y:S01]  /*19b10*/  LDL.LU.64 R24, [R1+0x1b0] ;  /* 0x0001b00001187983 */ /* 0x000ea20000300a00 */
[----:B0-----:R-:W-:-:S05]  /*19b20*/  IMAD.MOV.U32 R0, RZ, RZ, R19 ;  /* 0x000000ffff007224 */ /* 0x001fca00078e0013 */
        /* <DEDUP_REMOVED lines=9> */
[----:B---3--:R1:W-:Y:S04]  /*19bc0*/  STL [R1+0x3c8], R6 ;  /* 0x0003c80601007387 */ /* 0x0083e80000100800 */
[----:B------:R-:W3:Y:S01]  /*19bd0*/  LDL.LU.64 R18, [R1+0x198] ;  /* 0x0001980001127983 */ /* 0x000ee20000300a00 */
[----:B0-----:R-:W-:-:S05]  /*19be0*/  IMAD.MOV.U32 R0, RZ, RZ, R7 ;  /* 0x000000ffff007224 */ /* 0x001fca00078e0007 */
[----:B------:R0:W-:Y:S04]  /*19bf0*/  STL [R1+0x1f0], R0 ;  /* 0x0001f00001007387 */ /* 0x0001e80000100800 */
[----:B------:R0:W-:Y:S04]  /*19c00*/  STL [R1+0x3cc], R4 ;  /* 0x0003cc0401007387 */ /* 0x0001e80000100800 */
[----:B-1----:R-:W3:Y:S01]  /*19c10*/  LDL.LU.64 R6, [R1+0x190] ;  /* 0x0001900001067983 */ /* 0x002ee20000300a00 */
[----:B0-----:R-:W-:-:S05]  /*19c20*/  IMAD.MOV.U32 R0, RZ, RZ, R5 ;  /* 0x000000ffff007224 */ /* 0x001fca00078e0005 */
[----:B------:R0:W-:Y:S04]  /*19c30*/  STL [R1+0x1e8], R0 ;  /* 0x0001e80001007387 */ /* 0x0001e80000100800 */
[----:B------:R1:W-:Y:S04]  /*19c40*/  STL [R1+0x3d0], R28 ;  /* 0x0003d01c01007387 */ /* 0x0003e80000100800 */
[----:B------:R-:W3:Y:S01]  /*19c50*/  LDL.LU.64 R4, [R1+0x188] ;  /* 0x0001880001047983 */ /* 0x000ee20000300a00 */
[----:B0-----:R-:W-:-:S03]  /*19c60*/  IMAD.MOV.U32 R0, RZ, RZ, R29 ;  /* 0x000000ffff007224 */ /* 0x001fc600078e001d */
[----:B----4-:R-:W-:Y:S04]  /*19c70*/  STL [R1+0x3d4], R16 ;  /* 0x0003d41001007387 */ /* 0x010fe80000100800 */
[----:B------:R0:W-:Y:S04]  /*19c80*/  STL [R1+0x1e0], R0 ;  /* 0x0001e00001007387 */ /* 0x0001e80000100800 */
[----:B-1----:R-:W4:Y:S01]  /*19c90*/  LDL.LU.64 R28, [R1+0x180] ;  /* 0x00018000011c7983 */ /* 0x002f220000300a00 */
[----:B0-----:R-:W-:-:S03]  /*19ca0*/  IMAD.MOV.U32 R0, RZ, RZ, R17 ;  /* 0x000000ffff007224 */ /* 0x001fc600078e0011 */
[----:B------:R-:W-:Y:S04]  /*19cb0*/  STL [R1+0x3d8], R14 ;  /* 0x0003d80e01007387 */ /* 0x000fe80000100800 */
[----:B------:R0:W-:Y:S04]  /*19cc0*/  STL [R1+0x1d8], R0 ;  /* 0x0001d80001007387 */ /* 0x0001e80000100800 */
[----:B------:R-:W4:Y:S01]  /*19cd0*/  LDL.LU.64 R16, [R1+0x178] ;  /* 0x0001780001107983 */ /* 0x000f220000300a00 */
[----:B0-----:R-:W-:-:S03]  /*19ce0*/  IMAD.MOV.U32 R0, RZ, RZ, R15 ;  /* 0x000000ffff007224 */ /* 0x001fc600078e000f */
[----:B--2---:R-:W-:Y:S04]  /*19cf0*/  STL [R1+0x3dc], R22 ;  /* 0x0003dc1601007387 */ /* 0x004fe80000100800 */
[----:B------:R0:W-:Y:S04]  /*19d00*/  STL [R1+0x1d0], R0 ;  /* 0x0001d00001007387 */ /* 0x0001e80000100800 */
[----:B------:R-:W2:Y:S01]  /*19d10*/  LDL.LU.64 R14, [R1+0x170] ;  /* 0x00017000010e7983 */ /* 0x000ea20000300a00 */
[----:B0-----:R-:W-:-:S03]  /*19d20*/  IMAD.MOV.U32 R0, RZ, RZ, R23 ;  /* 0x000000ffff007224 */ /* 0x001fc600078e0017 */
[----:B------:R-:W-:Y:S04]  /*19d30*/  STL [R1+0x3e0], R20 ;  /* 0x0003e01401007387 */ /* 0x000fe80000100800 */
[----:B------:R0:W-:Y:S04]  /*19d40*/  STL [R1+0x1c8], R0 ;  /* 0x0001c80001007387 */ /* 0x0001e80000100800 */
[----:B------:R-:W2:Y:S01]  /*19d50*/  LDL.LU.64 R22, [R1+0x168] ;  /* 0x0001680001167983 */ /* 0x000ea20000300a00 */
[----:B0-----:R-:W-:-:S03]  /*19d60*/  IMAD.MOV.U32 R0, RZ, RZ, R21 ;  /* 0x000000ffff007224 */ /* 0x001fc600078e0015 */
[----:B------:R-:W-:Y:S04]  /*19d70*/  STL [R1+0x3e4], R12 ;  /* 0x0003e40c01007387 */ /* 0x000fe80000100800 */
[----:B------:R0:W-:Y:S04]  /*19d80*/  STL [R1+0x1c4], R0 ;  /* 0x0001c40001007387 */ /* 0x0001e80000100800 */
[----:B------:R-:W2:Y:S04]  /*19d90*/  LDL.LU.64 R20, [R1+0x160] ;  /* 0x0001600001147983 */ /* 0x000ea80000300a00 */
[----:B------:R-:W-:Y:S01]  /*19da0*/  STL [R1+0x3e8], R24 ;  /* 0x0003e81801007387 */ /* 0x000fe20000100800 */
[----:B0-----:R-:W-:-:S05]  /*19db0*/  IMAD.MOV.U32 R0, RZ, RZ, R13 ;  /* 0x000000ffff007224 */ /* 0x001fca00078e000d */
[----:B------:R0:W-:Y:S04]  /*19dc0*/  STL [R1+0x1cc], R0 ;  /* 0x0001cc0001007387 */ /* 0x0001e80000100800 */
[----:B------:R-:W2:Y:S01]  /*19dd0*/  LDL.LU.64 R12, [R1+0x158] ;  /* 0x00015800010c7983 */ /* 0x000ea20000300a00 */
[----:B0-----:R-:W-:-:S03]  /*19de0*/  IMAD.MOV.U32 R0, RZ, RZ, R25 ;  /* 0x000000ffff007224 */ /* 0x001fc600078e0019 */
[----:B------:R-:W-:Y:S04]  /*19df0*/  STL [R1+0x3ec], R10 ;  /* 0x0003ec0a01007387 */ /* 0x000fe80000100800 */
[----:B------:R0:W-:Y:S02]  /*19e00*/  STL [R1+0x1d4], R0 ;  /* 0x0001d40001007387 */ /* 0x0001e40000100800 */
[----:B0-----:R-:W-:Y:S02]  /*19e10*/  IMAD.MOV.U32 R0, RZ, RZ, R11 ;  /* 0x000000ffff007224 */ /* 0x001fe400078e000b */
[----:B------:R-:W2:Y:S04]  /*19e20*/  LDL.LU.64 R10, [R1+0x150] ;  /* 0x00015000010a7983 */ /* 0x000ea80000300a00 */
        /* <DEDUP_REMOVED lines=9> */
[----:B------:R1:W-:Y:S04]  /*19ec0*/  STL [R1+0x3f8], R6 ;  /* 0x0003f80601007387 */ /* 0x0003e80000100800 */
[----:B------:R-:W-:Y:S01]  /*19ed0*/  STL [R1+0x3fc], R4 ;  /* 0x0003fc0401007387 */ /* 0x000fe20000100800 */
[----:B0-----:R-:W-:-:S05]  /*19ee0*/  IMAD.MOV.U32 R0, RZ, RZ, R7 ;  /* 0x000000ffff007224 */ /* 0x001fca00078e0007 */
[----:B------:R0:W-:Y:S04]  /*19ef0*/  STL [R1+0x1f4], R0 ;  /* 0x0001f40001007387 */ /* 0x0001e80000100800 */
[----:B-1----:R-:W3:Y:S04]  /*19f00*/  LDL.LU.64 R6, [R1+0x138] ;  /* 0x0001380001067983 */ /* 0x002ee80000300a00 */
[----:B----4-:R-:W-:Y:S01]  /*19f10*/  STL [R1+0x400], R28 ;  /* 0x0004001c01007387 */ /* 0x010fe20000100800 */
[----:B0-----:R-:W-:-:S05]  /*19f20*/  IMAD.MOV.U32 R0, RZ, RZ, R5 ;  /* 0x000000ffff007224 */ /* 0x001fca00078e0005 */
[----:B------:R0:W-:Y:S04]  /*19f30*/  STL [R1+0x1fc], R0 ;  /* 0x0001fc0001007387 */ /* 0x0001e80000100800 */
[----:B------:R-:W4:Y:S04]  /*19f40*/  LDL.LU.64 R4, [R1+0x130] ;  /* 0x0001300001047983 */ /* 0x000f280000300a00 */
[----:B------:R-:W-:Y:S01]  /*19f50*/  STL [R1+0x404], R16 ;  /* 0x0004041001007387 */ /* 0x000fe20000100800 */
[----:B0-----:R-:W-:-:S05]  /*19f60*/  IMAD.MOV.U32 R0, RZ, RZ, R29 ;  /* 0x000000ffff007224 */ /* 0x001fca00078e001d */
[----:B------:R0:W-:Y:S04]  /*19f70*/  STL [R1+0x204], R0 ;  /* 0x0002040001007387 */ /* 0x0001e80000100800 */
[----:B------:R-:W4:Y:S01]  /*19f80*/  LDL.LU.64 R28, [R1+0x128] ;  /* 0x00012800011c7983 */ /* 0x000f220000300a00 */
[----:B0-----:R-:W-:-:S03]  /*19f90*/  IMAD.MOV.U32 R0, RZ, RZ, R17 ;  /* 0x000000ffff007224 */ /* 0x001fc600078e0011 */
[----:B--2---:R-:W-:Y:S04]  /*19fa0*/  STL [R1+0x40c], R14 ;  /* 0x00040c0e01007387 */ /* 0x004fe80000100800 */
[----:B------:R0:W-:Y:S04]  /*19fb0*/  STL [R1+0x20c], R0 ;  /* 0x00020c0001007387 */ /* 0x0001e80000100800 */
[----:B------:R-:W2:Y:S01]  /*19fc0*/  LDL.LU.64 R16, [R1+0x120] ;  /* 0x0001200001107983 */ /* 0x000ea20000300a00 */
[----:B0-----:R-:W-:-:S03]  /*19fd0*/  MOV R0, R15 ;  /* 0x0000000f00007202 */ /* 0x001fc60000000f00 */
[----:B------:R-:W-:Y:S04]  /*19fe0*/  STL [R1+0x414], R22 ;  /* 0x0004141601007387 */ /* 0x000fe80000100800 */
[----:B------:R0:W-:Y:S04]  /*19ff0*/  STL [R1+0x214], R0 ;  /* 0x0002140001007387 */ /* 0x0001e80000100800 */
[----:B------:R-:W2:Y:S01]  /*1a000*/  LDL.LU.64 R14, [R1+0x118] ;  /* 0x00011800010e7983 */ /* 0x000ea20000300a00 */
[----:B0-----:R-:W-:-:S03]  /*1a010*/  IMAD.MOV.U32 R0, RZ, RZ, R23 ;  /* 0x000000ffff007224 */ /* 0x001fc600078e0017 */
[----:B------:R-:W-:Y:S04]  /*1a020*/  STL [R1+0x41c], R20 ;  /* 0x00041c1401007387 */ /* 0x000fe80000100800 */
[----:B------:R0:W-:Y:S04]  /*1a030*/  STL [R1+0x21c], R0 ;  /* 0x00021c0001007387 */ /* 0x0001e80000100800 */
[----:B------:R-:W2:Y:S01]  /*1a040*/  LDL.LU.64 R26, [R1+0x110] ;  /* 0x00011000011a7983 */ /* 0x000ea20000300a00 */
[----:B0-----:R-:W-:-:S05]  /*1a050*/  IMAD.MOV.U32 R0, RZ, RZ, R21 ;  /* 0x000000ffff007224 */ /* 0x001fca00078e0015 */
[----:B------:R0:W-:Y:S04]  /*1a060*/  STL [R1+0x224], R0 ;  /* 0x0002240001007387 */ /* 0x0001e80000100800 */
[----:B------:R1:W-:Y:S04]  /*1a070*/  STL [R1+0x424], R12 ;  /* 0x0004240c01007387 */ /* 0x0003e80000100800 */
[----:B------:R-:W2:Y:S01]  /*1a080*/  LDL.LU.64 R24, [R1+0x108] ;  /* 0x0001080001187983 */ /* 0x000ea20000300a00 */
[----:B0-----:R-:W-:-:S03]  /*1a090*/  IMAD.MOV.U32 R0, RZ, RZ, R13 ;  /* 0x000000ffff007224 */ /* 0x001fc600078e000d */
[----:B-1----:R-:W2:Y:S04]  /*1a0a0*/  LDL.LU.64 R12, [R1+0x100] ;  /* 0x00010000010c7983 */ /* 0x002ea80000300a00 */
[----:B------:R0:W-:Y:S04]  /*1a0b0*/  STL [R1+0x22c], R0 ;  /* 0x00022c0001007387 */ /* 0x0001e80000100800 */
[----:B------:R1:W-:Y:S04]  /*1a0c0*/  STL [R1+0x42c], R10 ;  /* 0x00042c0a01007387 */ /* 0x0003e80000100800 */
[----:B------:R-:W2:Y:S01]  /*1a0d0*/  LDL.LU.64 R22, [R1+0xf8] ;  /* 0x0000f80001167983 */ /* 0x000ea20000300a00 */
[----:B0-----:R-:W-:-:S03]  /*1a0e0*/  IMAD.MOV.U32 R0, RZ, RZ, R11 ;  /* 0x000000ffff007224 */ /* 0x001fc600078e000b */
[----:B------:R-:W-:Y:S04]  /*1a0f0*/  STL [R1+0x434], R8 ;  /* 0x0004340801007387 */ /* 0x000fe80000100800 */
[----:B------:R0:W-:Y:S04]  /*1a100*/  STL [R1+0x234], R0 ;  /* 0x0002340001007387 */ /* 0x0001e80000100800 */
[----:B-1----:R-:W2:Y:S01]  /*1a110*/  LDL.LU.64 R10, [R1+0xf0] ;  /* 0x0000f000010a7983 */ /* 0x002ea20000300a00 */
[----:B0-----:R-:W-:-:S03]  /*1a120*/  IMAD.MOV.U32 R0, RZ, RZ, R9 ;  /* 0x000000ffff007224 */ /* 0x001fc600078e0009 */
[----:B---3--:R-:W-:Y:S04]  /*1a130*/  STL [R1+0x43c], R18 ;  /* 0x00043c1201007387 */ /* 0x008fe80000100800 */
[----:B------:R0:W-:Y:S04]  /*1a140*/  STL [R1+0x23c], R0 ;  /* 0x00023c0001007387 */ /* 0x0001e80000100800 */
[----:B------:R-:W3:Y:S04]  /*1a150*/  LDL.LU.64 R8, [R1+0xe8] ;  /* 0x0000e80001087983 */ /* 0x000ee80000300a00 */
[----:B------:R-:W3:Y:S01]  /*1a160*/  LDL.LU.64 R20, [R1+0xe0] ;  /* 0x0000e00001147983 */ /* 0x000ee20000300a00 */
[----:B0-----:R-:W-:-:S05]  /*1a170*/  IMAD.MOV.U32 R0, RZ, RZ, R19 ;  /* 0x000000ffff007224 */ /* 0x001fca00078e0013 */
        /* <DEDUP_REMOVED lines=9> */
[----:B------:R1:W-:Y:S04]  /*1a210*/  STL [R1+0x454], R28 ;  /* 0x0004541c01007387 */ /* 0x0003e80000100800 */
[----:B------:R-:W4:Y:S01]  /*1a220*/  LDL.LU.64 R18, [R1+0xc8] ;  /* 0x0000c80001127983 */ /* 0x000f220000300a00 */
[----:B0-----:R-:W-:-:S03]  /*1a230*/  IMAD.MOV.U32 R0, RZ, RZ, R29 ;  /* 0x000000ffff007224 */ /* 0x001fc600078e001d */
[----:B--2---:R-:W-:Y:S04]  /*1a240*/  STL [R1+0x45c], R16 ;  /* 0x00045c1001007387 */ /* 0x004fe80000100800 */
[----:B------:R0:W-:Y:S04]  /*1a250*/  STL [R1+0x408], R0 ;  /* 0x0004080001007387 */ /* 0x0001e80000100800 */
[----:B-1----:R-:W2:Y:S01]  /*1a260*/  LDL.LU.64 R28, [R1+0xc0] ;  /* 0x0000c000011c7983 */ /* 0x002ea20000300a00 */
[----:B0-----:R-:W-:-:S03]  /*1a270*/  IMAD.MOV.U32 R0, RZ, RZ, R17 ;  /* 0x000000ffff007224 */ /* 0x001fc600078e0011 */
[----:B------:R-:W-:Y:S04]  /*1a280*/  STL [R1+0x464], R14 ;  /* 0x0004640e01007387 */ /* 0x000fe80000100800 */
[----:B------:R0:W-:Y:S04]  /*1a290*/  STL [R1+0x410], R0 ;  /* 0x0004100001007387 */ /* 0x0001e80000100800 */
[----:B------:R-:W2:Y:S01]  /*1a2a0*/  LDL.LU.64 R16, [R1+0xb8] ;  /* 0x0000b80001107983 */ /* 0x000ea20000300a00 */
[----:B0-----:R-:W-:-:S03]  /*1a2b0*/  IMAD.MOV.U32 R0, RZ, RZ, R15 ;  /* 0x000000ffff007224 */ /* 0x001fc600078e000f */
[----:B------:R-:W2:Y:S04]  /*1a2c0*/  LDL.LU.64 R14, [R1+0xb0] ;  /* 0x0000b000010e7983 */ /* 0x000ea80000300a00 */
[----:B------:R0:W-:Y:S04]  /*1a2d0*/  STL [R1+0x418], R0 ;  /* 0x0004180001007387 */ /* 0x0001e80000100800 */
[----:B------:R-:W-:Y:S01]  /*1a2e0*/  STL [R1+0x46c], R26 ;  /* 0x00046c1a01007387 */ /* 0x000fe20000100800 */
[----:B0-----:R-:W-:-:S03]  /*1a2f0*/  IMAD.MOV.U32 R0, RZ, RZ, R27 ;  /* 0x000000ffff007224 */ /* 0x001fc600078e001b */
[----:B------:R-:W-:Y:S04]  /*1a300*/  STL [R1+0x474], R24 ;  /* 0x0004741801007387 */ /* 0x000fe80000100800 */
[----:B------:R0:W-:Y:S02]  /*1a310*/  STL [R1+0x420], R0 ;  /* 0x0004200001007387 */ /* 0x0001e40000100800 */
[----:B0-----:R-:W-:Y:S02]  /*1a320*/  IMAD.MOV.U32 R0, RZ, RZ, R25 ;  /* 0x000000ffff007224 */ /* 0x001fe400078e0019 */
[----:B------:R-:W-:Y:S04]  /*1a330*/  STL [R1+0x47c], R12 ;  /* 0x00047c0c01007387 */ /* 0x000fe80000100800 */
[----:B------:R0:W-:Y:S02]  /*1a340*/  STL [R1+0x428], R0 ;  /* 0x0004280001007387 */ /* 0x0001e40000100800 */
[----:B0-----:R-:W-:-:S02]  /*1a350*/  IMAD.MOV.U32 R0, RZ, RZ, R13 ;  /* 0x000000ffff007224 */ /* 0x001fc400078e000d */
[----:B------:R-:W-:Y:S04]  /*1a360*/  STL [R1+0x484], R22 ;  /* 0x0004841601007387 */ /* 0x000fe80000100800 */
        /* <DEDUP_REMOVED lines=8> */
[----:B---3--:R1:W-:Y:S04]  /*1a3f0*/  STL [R1+0x494], R8 ;  /* 0x0004940801007387 */ /* 0x0083e80000100800 */
[----:B------:R-:W-:Y:S01]  /*1a400*/  STL [R1+0x49c], R20 ;  /* 0x00049c1401007387 */ /* 0x000fe20000100800 */
[----:B0-----:R-:W-:-:S05]  /*1a410*/  IMAD.MOV.U32 R0, RZ, RZ, R9 ;  /* 0x000000ffff007224 */ /* 0x001fca00078e0009 */
[----:B------:R0:W-:Y:S04]  /*1a420*/  STL [R1+0x448], R0 ;  /* 0x0004480001007387 */ /* 0x0001e80000100800 */
[----:B-1----:R-:W3:Y:S04]  /*1a430*/  LDL.LU.64 R8, [R1+0x98] ;  /* 0x0000980001087983 */ /* 0x002ee80000300a00 */
[----:B------:R-:W-:Y:S01]  /*1a440*/  STL [R1+0x4a4], R6 ;  /* 0x0004a40601007387 */ /* 0x000fe20000100800 */
[----:B0-----:R-:W-:-:S05]  /*1a450*/  IMAD.MOV.U32 R0, RZ, RZ, R21 ;  /* 0x000000ffff007224 */ /* 0x001fca00078e0015 */
[----:B------:R0:W-:Y:S02]  /*1a460*/  STL [R1+0x450], R0 ;  /* 0x0004500001007387 */ /* 0x0001e40000100800 */
[----:B0-----:R-:W-:Y:S02]  /*1a470*/  IMAD.MOV.U32 R0, RZ, RZ, R7 ;  /* 0x000000ffff007224 */ /* 0x001fe400078e0007 */
[----:B------:R-:W3:Y:S04]  /*1a480*/  LDL.LU.64 R6, [R1+0x90] ;  /* 0x0000900001067983 */ /* 0x000ee80000300a00 */
[----:B------:R0:W-:Y:S04]  /*1a490*/  STL [R1+0x458], R0 ;  /* 0x0004580001007387 */ /* 0x0001e80000100800 */
[----:B----4-:R1:W-:Y:S04]  /*1a4a0*/  STL [R1+0x4ac], R4 ;  /* 0x0004ac0401007387 */ /* 0x0103e80000100800 */
[----:B------:R-:W-:Y:S01]  /*1a4b0*/  STL [R1+0x4b4], R18 ;  /* 0x0004b41201007387 */ /* 0x000fe20000100800 */
[----:B0-----:R-:W-:-:S05]  /*1a4c0*/  IMAD.MOV.U32 R0, RZ, RZ, R5 ;  /* 0x000000ffff007224 */ /* 0x001fca00078e0005 */
[----:B------:R0:W-:Y:S04]  /*1a4d0*/  STL [R1+0x460], R0 ;  /* 0x0004600001007387 */ /* 0x0001e80000100800 */
[----:B-1----:R-:W4:Y:S01]  /*1a4e0*/  LDL.LU.64 R4, [R1+0x88] ;  /* 0x0000880001047983 */ /* 0x002f220000300a00 */
[----:B0-----:R-:W-:-:S03]  /*1a4f0*/  IMAD.MOV.U32 R0, RZ, RZ, R19 ;  /* 0x000000ffff007224 */ /* 0x001fc600078e0013 */
[----:B--2---:R-:W-:Y:S04]  /*1a500*/  STL [R1+0x4bc], R28 ;  /* 0x0004bc1c01007387 */ /* 0x004fe80000100800 */
[----:B------:R0:W-:Y:S02]  /*1a510*/  STL [R1+0x468], R0 ;  /* 0x0004680001007387 */ /* 0x0001e40000100800 */
[----:B0-----:R-:W-:Y:S02]  /*1a520*/  IMAD.MOV.U32 R0, RZ, RZ, R29 ;  /* 0x000000ffff007224 */ /* 0x001fe400078e001d */
[----:B------:R-:W2:Y:S04]  /*1a530*/  LDL.LU.64 R28, [R1+0x80] ;  /* 0x00008000011c7983 */ /* 0x000ea80000300a00 */
[----:B------:R0:W-:Y:S04]  /*1a540*/  STL [R1+0x470], R0 ;  /* 0x0004700001007387 */ /* 0x0001e80000100800 */
[----:B------:R-:W-:Y:S01]  /*1a550*/  STL [R1+0x4c4], R16 ;  /* 0x0004c41001007387 */ /* 0x000fe20000100800 */
[----:B0-----:R-:W-:-:S03]  /*1a560*/  IMAD.MOV.U32 R0, RZ, RZ, R17 ;  /* 0x000000ffff007224 */ /* 0x001fc600078e0011 */
[----:B------:R-:W-:Y:S04]  /*1a570*/  STL [R1+0x4cc], R14 ;  /* 0x0004cc0e01007387 */ /* 0x000fe80000100800 */
[----:B------:R-:W-:Y:S04]  /*1a580*/  STL [R1+0x478], R0 ;  /* 0x0004780001007387 */ /* 0x000fe80000100800 */
[----:B------:R-:W2:Y:S04]  /*1a590*/  LDL.LU.64 R26, [R1+0x68] ;  /* 0x00006800011a7983 */ /* 0x000ea80000300a00 */
[----:B--2---:R0:W-:Y:S04]  /*1a5a0*/  STL.64 [R1+0x760], R26 ;  /* 0x0007601a01007387 */ /* 0x0041e80000100a00 */
[----:B0-----:R-:W2:Y:S01]  /*1a5b0*/  LDL.LU.64 R26, [R1+0x70] ;  /* 0x00007000011a7983 */ /* 0x001ea20000300a00 */
[----:B------:R-:W-:-:S03]  /*1a5c0*/  IMAD.MOV.U32 R0, RZ, RZ, R15 ;  /* 0x000000ffff007224 */ /* 0x000fc600078e000f */
[----:B--2---:R0:W-:Y:S04]  /*1a5d0*/  STL.64 [R1+0x768], R26 ;  /* 0x0007681a01007387 */ /* 0x0041e80000100a00 */
[----:B0-----:R-:W2:Y:S04]  /*1a5e0*/  LDL.LU.64 R26, [R1+0x78] ;  /* 0x00007800011a7983 */ /* 0x001ea80000300a00 */
[----:B------:R-:W2:Y:S04]  /*1a5f0*/  LDL.LU.64 R2, [R1+0x60] ;  /* 0x0000600001027983 */ /* 0x000ea80000300a00 */
[----:B------:R0:W-:Y:S04]  /*1a600*/  STL [R1+0x480], R0 ;  /* 0x0004800001007387 */ /* 0x0001e80000100800 */
[----:B------:R-:W-:Y:S04]  /*1a610*/  STL [R1+0x4d4], R12 ;  /* 0x0004d40c01007387 */ /* 0x000fe80000100800 */
[----:B------:R-:W2:Y:S04]  /*1a620*/  LDL.LU.64 R24, [R1+0x58] ;  /* 0x0000580001187983 */ /* 0x000ea80000300a00 */
[----:B------:R-:W2:Y:S01]  /*1a630*/  LDL.LU.64 R22, [R1+0x50] ;  /* 0x0000500001167983 */ /* 0x000ea20000300a00 */
[----:B0-----:R-:W-:-:S05]  /*1a640*/  IMAD.MOV.U32 R0, RZ, RZ, R13 ;  /* 0x000000ffff007224 */ /* 0x001fca00078e000d */
[----:B------:R0:W-:Y:S04]  /*1a650*/  STL [R1+0x488], R0 ;  /* 0x0004880001007387 */ /* 0x0001e80000100800 */
[----:B------:R-:W-:Y:S04]  /*1a660*/  STL [R1+0x4dc], R10 ;  /* 0x0004dc0a01007387 */ /* 0x000fe80000100800 */
[----:B------:R-:W2:Y:S04]  /*1a670*/  LDL.LU.64 R20, [R1+0x48] ;  /* 0x0000480001147983 */ /* 0x000ea80000300a00 */
[----:B------:R-:W2:Y:S01]  /*1a680*/  LDL.LU.64 R18, [R1+0x40] ;  /* 0x0000400001127983 */ /* 0x000ea20000300a00 */
[----:B0-----:R-:W-:-:S05]  /*1a690*/  IMAD.MOV.U32 R0, RZ, RZ, R11 ;  /* 0x000000ffff007224 */ /* 0x001fca00078e000b */
[----:B------:R0:W-:Y:S04]  /*1a6a0*/  STL [R1+0x490], R0 ;  /* 0x0004900001007387 */ /* 0x0001e80000100800 */
[----:B---3--:R-:W-:Y:S04]  /*1a6b0*/  STL [R1+0x4e4], R8 ;  /* 0x0004e40801007387 */ /* 0x008fe80000100800 */
[----:B------:R-:W3:Y:S04]  /*1a6c0*/  LDL.LU.64 R16, [R1+0x38] ;  /* 0x0000380001107983 */ /* 0x000ee80000300a00 */
[----:B------:R-:W3:Y:S01]  /*1a6d0*/  LDL.LU.64 R14, [R1+0x30] ;  /* 0x00003000010e7983 */ /* 0x000ee20000300a00 */
[----:B0-----:R-:W-:-:S05]  /*1a6e0*/  IMAD.MOV.U32 R0, RZ, RZ, R9 ;  /* 0x000000ffff007224 */ /* 0x001fca00078e0009 */
[----:B------:R0:W-:Y:S04]  /*1a6f0*/  STL [R1+0x498], R0 ;  /* 0x0004980001007387 */ /* 0x0001e80000100800 */
[----:B------:R1:W-:Y:S04]  /*1a700*/  STL [R1+0x4ec], R6 ;  /* 0x0004ec0601007387 */ /* 0x0003e80000100800 */
[----:B------:R-:W3:Y:S04]  /*1a710*/  LDL.LU.64 R12, [R1+0x28] ;  /* 0x00002800010c7983 */ /* 0x000ee80000300a00 */
[----:B------:R-:W3:Y:S01]  /*1a720*/  LDL.LU.64 R10, [R1+0x20] ;  /* 0x00002000010a7983 */ /* 0x000ee20000300a00 */
[----:B0-----:R-:W-:-:S05]  /*1a730*/  IMAD.MOV.U32 R0, RZ, RZ, R7 ;  /* 0x000000ffff007224 */ /* 0x001fca00078e0007 */
[----:B------:R0:W-:Y:S04]  /*1a740*/  STL [R1+0x4a0], R0 ;  /* 0x0004a00001007387 */ /* 0x0001e80000100800 */
[----:B----4-:R4:W-:Y:S04]  /*1a750*/  STL [R1+0x4f4], R4 ;  /* 0x0004f40401007387 */ /* 0x0109e80000100800 */
[----:B------:R-:W3:Y:S04]  /*1a760*/  LDL.LU.64 R8, [R1+0x18] ;  /* 0x0000180001087983 */ /* 0x000ee80000300a00 */
[----:B-1----:R-:W3:Y:S01]  /*1a770*/  LDL.LU.64 R6, [R1+0x10] ;  /* 0x0000100001067983 */ /* 0x002ee20000300a00 */
[----:B0-----:R-:W-:-:S05]  /*1a780*/  IMAD.MOV.U32 R0, RZ, RZ, R5 ;  /* 0x000000ffff007224 */ /* 0x001fca00078e0005 */
[----:B------:R0:W-:Y:S04]  /*1a790*/  STL [R1+0x4a8], R0 ;  /* 0x0004a80001007387 */ /* 0x0001e80000100800 */
[----:B------:R1:W-:Y:S04]  /*1a7a0*/  STL [R1+0x4fc], R28 ;  /* 0x0004fc1c01007387 */ /* 0x0003e80000100800 */
[----:B----4-:R-:W4:Y:S01]  /*1a7b0*/  LDL.LU.64 R4, [R1+0x8] ;  /* 0x0000080001047983 */ /* 0x010f220000300a00 */
[----:B0-----:R-:W-:-:S03]  /*1a7c0*/  IMAD.MOV.U32 R0, RZ, RZ, R29 ;  /* 0x000000ffff007224 */ /* 0x001fc600078e001d */
[----:B-1----:R-:W3:Y:S04]  /*1a7d0*/  LDL.LU.64 R28, [R1] ;  /* 0x00000000011c7983 */ /* 0x002ee80000300a00 */
[----:B------:R0:W-:Y:S04]  /*1a7e0*/  STL [R1+0x4b0], R0 ;  /* 0x0004b00001007387 */ /* 0x0001e80000100800 */
[----:B--2---:R1:W-:Y:S01]  /*1a7f0*/  STL [R1+0x504], R26 ;  /* 0x0005041a01007387 */ /* 0x0043e20000100800 */
[----:B0-----:R-:W-:-:S03]  /*1a800*/  IMAD.MOV.U32 R0, RZ, RZ, R27 ;  /* 0x000000ffff007224 */ /* 0x001fc600078e001b */
[----:B-1----:R-:W2:Y:S04]  /*1a810*/  LDL.LU.64 R26, [R1+0x768] ;  /* 0x00076800011a7983 */ /* 0x002ea80000300a00 */
[----:B--2---:R-:W-:Y:S04]  /*1a820*/  STL [R1+0x50c], R26 ;  /* 0x00050c1a01007387 */ /* 0x004fe80000100800 */
[----:B------:R0:W-:Y:S02]  /*1a830*/  STL [R1+0x4b8], R0 ;  /* 0x0004b80001007387 */ /* 0x0001e40000100800 */
[----:B0-----:R-:W-:-:S02]  /*1a840*/  IMAD.MOV.U32 R0, RZ, RZ, R27 ;  /* 0x000000ffff007224 */ /* 0x001fc400078e001b */
[----:B------:R-:W2:Y:S04]  /*1a850*/  LDL.LU.64 R26, [R1+0x760] ;  /* 0x00076000011a7983 */ /* 0x000ea80000300a00 */
[----:B--2---:R-:W-:Y:S04]  /*1a860*/  STL [R1+0x514], R26 ;  /* 0x0005141a01007387 */ /* 0x004fe80000100800 */
[----:B------:R0:W-:Y:S02]  /*1a870*/  STL [R1+0x4c0], R0 ;  /* 0x0004c00001007387 */ /* 0x0001e40000100800 */
[----:B0-----:R-:W-:-:S02]  /*1a880*/  IMAD.MOV.U32 R0, RZ, RZ, R27 ;  /* 0x000000ffff007224 */ /* 0x001fc400078e001b */
[----:B------:R-:W2:Y:S04]  /*1a890*/  LDL.LU.64 R26, [R1+0x758] ;  /* 0x00075800011a7983 */ /* 0x000ea80000300a00 */
[----:B------:R0:W-:Y:S04]  /*1a8a0*/  STL [R1+0x4c8], R0 ;  /* 0x0004c80001007387 */ /* 0x0001e80000100800 */
[----:B0-----:R0:W5:Y:S04]  /*1a8b0*/  LDL.LU R0, [R1+0x754] ;  /* 0x0007540001007983 */ /* 0x0011680000300800 */
[----:B------:R1:W-:Y:S04]  /*1a8c0*/  STL [R1+0x51c], R2 ;  /* 0x00051c0201007387 */ /* 0x0003e80000100800 */
[----:B-1----:R0:W5:Y:S04]  /*1a8d0*/  LDL.LU R2, [R1+0x750] ;  /* 0x0007500001027983 */ /* 0x0021680000300800 */
[----:B------:R-:W-:Y:S04]  /*1a8e0*/  STL [R1+0x524], R24 ;  /* 0x0005241801007387 */ /* 0x000fe80000100800 */
[----:B------:R1:W-:Y:S02]  /*1a8f0*/  STL [R1+0x4d0], R3 ;  /* 0x0004d00301007387 */ /* 0x0003e40000100800 */
[----:B-1----:R-:W-:-:S02]  /*1a900*/  IMAD.MOV.U32 R3, RZ, RZ, R25 ;  /* 0x000000ffff037224 */ /* 0x002fc400078e0019 */
[----:B------:R-:W2:Y:S04]  /*1a910*/  LDL.LU.64 R24, [R1+0x748] ;  /* 0x0007480001187983 */ /* 0x000ea80000300a00 */
        /* <DEDUP_REMOVED lines=12> */
[----:B---3--:R-:W-:Y:S04]  /*1a9e0*/  STL [R1+0x544], R16 ;  /* 0x0005441001007387 */ /* 0x008fe80000100800 */
[----:B------:R1:W-:Y:S02]  /*1a9f0*/  STL [R1+0x4f0], R3 ;  /* 0x0004f00301007387 */ /* 0x0003e40000100800 */
[----:B-1----:R-:W-:-:S02]  /*1aa00*/  IMAD.MOV.U32 R3, RZ, RZ, R17 ;  /* 0x000000ffff037224 */ /* 0x002fc400078e0011 */
[----:B------:R-:W3:Y:S04]  /*1aa10*/  LDL.LU.64 R16, [R1+0x728] ;  /* 0x0007280001107983 */ /* 0x000ee80000300a00 */
        /* <DEDUP_REMOVED lines=20> */
[----:B----4-:R-:W-:Y:S04]  /*1ab60*/  STL [R1+0x568], R4 ;  /* 0x0005680401007387 */ /* 0x010fe80000100800 */
[----:B------:R1:W-:Y:S02]  /*1ab70*/  STL [R1+0x520], R3 ;  /* 0x0005200301007387 */ /* 0x0003e40000100800 */
[----:B-1----:R-:W-:-:S02]  /*1ab80*/  IMAD.MOV.U32 R3, RZ, RZ, R5 ;  /* 0x000000ffff037224 */ /* 0x002fc400078e0005 */
[----:B------:R-:W4:Y:S04]  /*1ab90*/  LDL.LU.64 R4, [R1+0x6f8] ;  /* 0x0006f80001047983 */ /* 0x000f280000300a00 */
[----:B------:R-:W-:Y:S04]  /*1aba0*/  STL [R1+0x56c], R28 ;  /* 0x00056c1c01007387 */ /* 0x000fe80000100800 */
[----:B------:R1:W-:Y:S02]  /*1abb0*/  STL [R1+0x528], R3 ;  /* 0x0005280301007387 */ /* 0x0003e40000100800 */
[----:B-1----:R-:W-:-:S02]  /*1abc0*/  IMAD.MOV.U32 R3, RZ, RZ, R29 ;  /* 0x000000ffff037224 */ /* 0x002fc400078e001d */
[----:B------:R-:W2:Y:S04]  /*1abd0*/  LDL.LU.64 R28, [R1+0x6f0] ;  /* 0x0006f000011c7983 */ /* 0x000ea80000300a00 */
[----:B------:R1:W-:Y:S02]  /*1abe0*/  STL [R1+0x530], R3 ;  /* 0x0005300301007387 */ /* 0x0003e40000100800 */
[----:B-1----:R-:W1:Y:S02]  /*1abf0*/  LDC R3, c[0x0][0x3a8] ;  /* 0x0000ea00ff037b82 */ /* 0x002e640000000800 */
[----:B--2---:R-:W-:Y:S04]  /*1ac00*/  STL [R1+0x570], R28 ;  /* 0x0005701c01007387 */ /* 0x004fe80000100800 */
[----:B------:R2:W-:Y:S04]  /*1ac10*/  STL [R1+0x538], R29 ;  /* 0x0005381d01007387 */ /* 0x0005e80000100800 */
[----:B--2---:R-:W2:Y:S04]  /*1ac20*/  LDL.LU.64 R28, [R1+0x2a0] ;  /* 0x0002a000011c7983 */ /* 0x004ea80000300a00 */
[----:B----4-:R1:W-:Y:S04]  /*1ac30*/  STL [R1+0x574], R4 ;  /* 0x0005740401007387 */ /* 0x0103e80000100800 */
[----:B------:R2:W-:Y:S04]  /*1ac40*/  STL [R1+0x540], R5 ;  /* 0x0005400501007387 */ /* 0x0005e80000100800 */
        /* <DEDUP_REMOVED lines=10> */
[----:B---3--:R0:W-:Y:S04]  /*1acf0*/  STL [R1+0x694], R16 ;  /* 0x0006941001007387 */ /* 0x0081e80000100800 */
        /* <DEDUP_REMOVED lines=10> */
[----:B------:R0:W-:Y:S01]  /*1ada0*/  STL [R1+0x6b4], R27 ;  /* 0x0006b41b01007387 */ /* 0x0001e20000100800 */
[----:B------:R-:W-:Y:S01]  /*1adb0*/  UIADD3 UR5, UPT, UPT, UR5, -0x1, URZ ;  /* 0xffffffff05057890 */ /* 0x000fe2000fffe0ff */
[----:B-1----:R-:W-:-:S03]  /*1adc0*/  IMAD.SHL.U32 R4, R3, 0x20, RZ ;  /* 0x0000002003047824 */ /* 0x002fc600078e00ff */
[----:B------:R-:W-:Y:S02]  /*1add0*/  UISETP.NE.U32.AND UP0, UPT, UR5, URZ, UPT ;  /* 0x000000ff0500728c */ /* 0x000fe4000bf05070 */
[----:B------:R-:W-:Y:S01]  /*1ade0*/  UIADD3 UR8, UPT, UPT, UR8, -0x20, URZ ;  /* 0xffffffe008087890 */ /* 0x000fe2000fffe0ff */
[----:B--2---:R-:W-:-:S04]  /*1adf0*/  IMAD.WIDE R4, R4, 0x2, R28 ;  /* 0x0000000204047825 */ /* 0x004fc800078e021c */
[----:B------:R-:W-:Y:S02]  /*1ae00*/  IMAD.MOV.U32 R3, RZ, RZ, R4 ;  /* 0x000000ffff037224 */ /* 0x000fe400078e0004 */
[----:B------:R-:W-:Y:S01]  /*1ae10*/  IMAD.MOV.U32 R4, RZ, RZ, R5 ;  /* 0x000000ffff047224 */ /* 0x000fe200078e0005 */
[----:B0-----:R-:W-:Y:S06]  /*1ae20*/  BRA.U UP0, `(.L_x_2) ;  /* 0xffffff2100d87547 */ /* 0x001fec000b83ffff */
[----:B------:R-:W2:Y:S04]  /*1ae30*/  LDL.LU R7, [R1+0x594] ;  /* 0x0005940001077983 */ /* 0x000ea80000300800 */
[----:B--2---:R0:W-:Y:S04]  /*1ae40*/  STL [R1+0x738], R7 ;  /* 0x0007380701007387 */ /* 0x0041e80000100800 */
[----:B0-----:R-:W2:Y:S04]  /*1ae50*/  LDL.LU R7, [R1+0x5f8] ;  /* 0x0005f80001077983 */ /* 0x001ea80000300800 */
        /* <DEDUP_REMOVED lines=14> */
[----:B------:R-:W3:Y:S04]  /*1af40*/  LDL.LU R6, [R1+0x5b4] ;  /* 0x0005b40001067983 */ /* 0x000ee80000300800 */
[----:B---3--:R0:W-:Y:S04]  /*1af50*/  STL [R1+0x734], R6 ;  /* 0x0007340601007387 */ /* 0x0081e80000100800 */
[----:B0-----:R-:W3:Y:S04]  /*1af60*/  LDL.LU R6, [R1+0x584] ;  /* 0x0005840001067983 */ /* 0x001ee80000300800 */
        /* <DEDUP_REMOVED lines=15> */
[----:B0-----:R-:W2:Y:S04]  /*1b060*/  LDL.LU R6, [R1+0x58c] ;  /* 0x00058c0001067983 */ /* 0x001ea80000300800 */
[----:B------:R-:W3:Y:S04]  /*1b070*/  LDL.LU R5, [R1+0x5d4] ;  /* 0x0005d40001057983 */ /* 0x000ee80000300800 */
[----:B---3--:R0:W-:Y:S04]  /*1b080*/  STL [R1+0x730], R5 ;  /* 0x0007300501007387 */ /* 0x0081e80000100800 */
[----:B0-----:R-:W3:Y:S04]  /*1b090*/  LDL.LU R5, [R1+0x5a4] ;  /* 0x0005a40001057983 */ /* 0x001ee80000300800 */
[----:B------:R-:W4:Y:S04]  /*1b0a0*/  LDL.LU R4, [R1+0x5f4] ;  /* 0x0005f40001047983 */ /* 0x000f280000300800 */
[----:B----4-:R0:W-:Y:S04]  /*1b0b0*/  STL [R1+0x72c], R4 ;  /* 0x00072c0401007387 */ /* 0x0101e80000100800 */
[----:B0-----:R-:W4:Y:S04]  /*1b0c0*/  LDL.LU R4, [R1+0x5c4] ;  /* 0x0005c40001047983 */ /* 0x001f280000300800 */
[----:B------:R-:W2:Y:S04]  /*1b0d0*/  LDL.LU R11, [R1+0x590] ;  /* 0x00059000010b7983 */ /* 0x000ea80000300800 */
[----:B--2---:R0:W-:Y:S04]  /*1b0e0*/  STL [R1+0x728], R11 ;  /* 0x0007280b01007387 */ /* 0x0041e80000100800 */
[----:B0-----:R-:W2:Y:S04]  /*1b0f0*/  LDL.LU R11, [R1+0x5e4] ;  /* 0x0005e400010b7983 */ /* 0x001ea80000300800 */
        /* <DEDUP_REMOVED lines=42> */
[----:B------:R-:W2:Y:S01]  /*1b3a0*/  LDL.LU R3, [R1+0x664] ;  /* 0x0006640001037983 */ /* 0x000ea20000300800 */
[----:B------:R-:W-:-:S03]  /*1b3b0*/  F2FP.F16.F32.PACK_AB R7, R6, R7 ;  /* 0x000000070607723e */ /* 0x000fc600000000ff */
[----:B--2---:R0:W-:Y:S04]  /*1b3c0*/  STL [R1+0x6ec], R3 ;  /* 0x0006ec0301007387 */ /* 0x0041e80000100800 */
[----:B0-----:R-:W2:Y:S04]  /*1b3d0*/  LDL.LU R3, [R1+0x644] ;  /* 0x0006440001037983 */ /* 0x001ea80000300800 */
[----:B------:R-:W2:Y:S04]  /*1b3e0*/  LDL.LU R20, [R1+0x674] ;  /* 0x0006740001147983 */ /* 0x000ea80000300800 */
[----:B-----5:R-:W2:Y:S04]  /*1b3f0*/  LDL.LU R0, [R1+0x600] ;  /* 0x0006000001007983 */ /* 0x020ea80000300800 */
        /* <DEDUP_REMOVED lines=9> */
[----:B0-----:R-:W2:Y:S02]  /*1b490*/  LDL.LU R7, [R1+0x770] ;  /* 0x0007700001077983 */ /* 0x001ea40000300800 */
[----:B--2---:R-:W-:-:S02]  /*1b4a0*/  F2FP.F16.F32.PACK_AB R7, R6, R7 ;  /* 0x000000070607723e */ /* 0x004fc400000000ff */
        /* <DEDUP_REMOVED lines=25> */
[----:B------:R0:W-:Y:S04]  /*1b640*/  STL [R1], R7 ;  /* 0x0000000701007387 */ /* 0x0001e80000100800 */
[----:B0-----:R-:W2:Y:S02]  /*1b650*/  LDL.LU R7, [R1+0x738] ;  /* 0x0007380001077983 */ /* 0x001ea40000300800 */
[----:B--2---:R-:W-:-:S02]  /*1b660*/  F2FP.F16.F32.PACK_AB R7, R6, R7 ;  /* 0x000000070607723e */ /* 0x004fc400000000ff */
[----:B------:R-:W3:Y:S02]  /*1b670*/  LDL.LU R6, [R1+0x734] ;  /* 0x0007340001067983 */ /* 0x000ee40000300800 */
[----:B---3--:R-:W-:Y:S02]  /*1b680*/  F2FP.F16.F32.PACK_AB R6, R5, R6 ;  /* 0x000000060506723e */ /* 0x008fe400000000ff */
[----:B------:R-:W4:Y:S02]  /*1b690*/  LDL.LU R5, [R1+0x730] ;  /* 0x0007300001057983 */ /* 0x000f240000300800 */
[----:B----4-:R-:W-:Y:S02]  /*1b6a0*/  F2FP.F16.F32.PACK_AB R5, R4, R5 ;  /* 0x000000050405723e */ /* 0x010fe400000000ff */
[----:B------:R-:W2:Y:S02]  /*1b6b0*/  LDL.LU R4, [R1+0x72c] ;  /* 0x00072c0001047983 */ /* 0x000ea40000300800 */
[----:B--2---:R-:W-:-:S02]  /*1b6c0*/  F2FP.F16.F32.PACK_AB R4, R11, R4 ;  /* 0x000000040b04723e */ /* 0x004fc400000000ff */
[----:B------:R-:W2:Y:S02]  /*1b6d0*/  LDL.LU R11, [R1+0x728] ;  /* 0x00072800010b7983 */ /* 0x000ea40000300800 */
[----:B--2---:R-:W-:Y:S02]  /*1b6e0*/  F2FP.F16.F32.PACK_AB R11, R10, R11 ;  /* 0x0000000b0a0b723e */ /* 0x004fe400000000ff */
[----:B------:R-:W2:Y:S02]  /*1b6f0*/  LDL.LU R10, [R1+0x724] ;  /* 0x00072400010a7983 */ /* 0x000ea40000300800 */
[----:B--2---:R-:W-:Y:S02]  /*1b700*/  F2FP.F16.F32.PACK_AB R10, R9, R10 ;  /* 0x0000000a090a723e */ /* 0x004fe400000000ff */
        /* <DEDUP_REMOVED lines=26> */
[----:B------:R-:W2:Y:S01]  /*1b8b0*/  LDL.LU R3, [R1+0x6ec] ;  /* 0x0006ec0001037983 */ /* 0x000ea20000300800 */
[----:B------:R-:W-:Y:S02]  /*1b8c0*/  F2FP.F16.F32.PACK_AB R25, R24, R25 ;  /* 0x000000191819723e */ /* 0x000fe400000000ff */
[----:B------:R-:W-:Y:S02]  /*1b8d0*/  F2FP.F16.F32.PACK_AB R27, R0, R27 ;  /* 0x0000001b001b723e */ /* 0x000fe400000000ff */
[----:B------:R-:W-:Y:S02]  /*1b8e0*/  F2FP.F16.F32.PACK_AB R26, R2, R26 ;  /* 0x0000001a021a723e */ /* 0x000fe400000000ff */
[----:B------:R-:W-:Y:S02]  /*1b8f0*/  F2FP.F16.F32.PACK_AB R24, R28, R29 ;  /* 0x0000001d1c18723e */ /* 0x000fe400000000ff */
[----:B--2---:R-:W-:-:S07]  /*1b900*/  F2FP.F16.F32.PACK_AB R20, R3, R20 ;  /* 0x000000140314723e */ /* 0x004fce00000000ff */
.L_x_1:
[----:B0-----:R-:W2:Y:S01]  /*1b910*/  LDL.LU R2, [R1+0x6c4] ;  /* 0x0006c40001027983 */ /* 0x001ea20000300800 */
[----:B------:R-:W0:Y:S01]  /*1b920*/  S2R R29, SR_TID.X ;  /* 0x00000000001d7919 */ /* 0x000e220000002100 */
[----:B------:R-:W1:Y:S01]  /*1b930*/  S2UR UR5, SR_CgaCtaId ;  /* 0x00000000000579c3 */ /* 0x000e620000008800 */
[----:B------:R-:W-:Y:S01]  /*1b940*/  UMOV UR4, 0x400 ;  /* 0x0000040000047882 */ /* 0x000fe20000000000 */
[----:B------:R-:W3:Y:S01]  /*1b950*/  LDCU.128 UR12, c[0x0][0x390] ;  /* 0x00007200ff0c77ac */ /* 0x000ee20008000c00 */
[----:B------:R-:W4:Y:S01]  /*1b960*/  LDL.LU R3, [R1+0x6c8] ;  /* 0x0006c80001037983 */ /* 0x000f220000300800 */
[----:B-1----:R-:W-:Y:S01]  /*1b970*/  ULEA UR4, UR5, UR4, 0x18 ;  /* 0x0000000405047291 */ /* 0x002fe2000f8ec0ff */
[----:B------:R-:W1:Y:S01]  /*1b980*/  LDCU UR5, c[0x0][0x3b4] ;  /* 0x00007680ff0577ac */ /* 0x000e620008000800 */
[C---:B0-----:R-:W-:Y:S02]  /*1b990*/  IMAD.SHL.U32 R0, R29.reuse, 0x80, RZ ;  /* 0x000000801d007824 */ /* 0x041fe400078e00ff */
[C---:B------:R-:W-:Y:S01]  /*1b9a0*/  IMAD.SHL.U32 R28, R29.reuse, 0x200, RZ ;  /* 0x000002001d1c7824 */ /* 0x040fe200078e00ff */
[----:B------:R-:W-:Y:S02]  /*1b9b0*/  BAR.SYNC.DEFER_BLOCKING 0x0 ;  /* 0x0000000000007b1d */ /* 0x000fe40000010000 */
[----:B--2---:R-:W-:Y:S01]  /*1b9c0*/  LOP3.LUT R0, R2, 0xc00, R0, 0xf8, !PT ;  /* 0x00000c0002007812 */ /* 0x004fe200078ef800 */
[----:B------:R-:W-:-:S05]  /*1b9d0*/  IMAD.SHL.U32 R2, R29, 0x4, RZ ;  /* 0x000000041d027824 */ /* 0x000fca00078e00ff */
[----:B------:R-:W-:Y:S02]  /*1b9e0*/  LOP3.LUT R0, R0, 0x70, R2, 0x78, !PT ;  /* 0x0000007000007812 */ /* 0x000fe400078e7802 */
[----:B------:R-:W2:Y:S01]  /*1b9f0*/  LDL.LU R2, [R1+0x6a0] ;  /* 0x0006a00001027983 */ /* 0x000ea20000300800 */
[----:B------:R-:W-:Y:S02]  /*1ba00*/  LOP3.LUT R28, R28, 0xc00, RZ, 0xc0, !PT ;  /* 0x00000c001c1c7812 */ /* 0x000fe400078ec0ff */
[----:B----4-:R-:W-:Y:S02]  /*1ba10*/  IADD3 R3, PT, PT, R0, UR4, R3 ;  /* 0x0000000400037c10 */ /* 0x010fe4000fffe003 */
[----:B------:R-:W0:Y:S03]  /*1ba20*/  S2R R0, SR_TID.X ;  /* 0x0000000000007919 */ /* 0x000e260000002100 */
[----:B------:R4:W-:Y:S04]  /*1ba30*/  STS.128 [R3+0x100], R20 ;  /* 0x0001001403007388 */ /* 0x0009e80000000c00 */
[----:B------:R5:W-:Y:S04]  /*1ba40*/  STS.128 [R3+0x180], R12 ;  /* 0x0001800c03007388 */ /* 0x000be80000000c00 */
[----:B------:R-:W-:Y:S04]  /*1ba50*/  STS.128 [R3], R24 ;  /* 0x0000001803007388 */ /* 0x000fe80000000c00 */
[----:B------:R-:W-:Y:S01]  /*1ba60*/  STS.128 [R3+0x80], R16 ;  /* 0x0000801003007388 */ /* 0x000fe20000000c00 */
[----:B----4-:R-:W-:-:S04]  /*1ba70*/  SHF.R.U32.HI R23, RZ, 0x4, R29 ;  /* 0x00000004ff177819 */ /* 0x010fc8000001161d */
[----:B------:R-:W-:Y:S02]  /*1ba80*/  SGXT.U32 R23, R23, 0x2 ;  /* 0x000000021717781a */ /* 0x000fe40000000000 */
[----:B0-----:R-:W-:-:S05]  /*1ba90*/  LOP3.LUT R0, R0, 0x1f, RZ, 0xc0, !PT ;  /* 0x0000001f00007812 */ /* 0x001fca00078ec0ff */
[----:B------:R-:W-:-:S05]  /*1baa0*/  IMAD R28, R0, 0x10, R28 ;  /* 0x00000010001c7824 */ /* 0x000fca00078e021c */
[----:B------:R-:W-:Y:S01]  /*1bab0*/  LOP3.LUT R28, R28, 0x20, R29, 0x78, !PT ;  /* 0x000000201c1c7812 */ /* 0x000fe200078e781d */
[----:B------:R-:W-:Y:S03]  /*1bac0*/  BAR.SYNC.DEFER_BLOCKING 0x0 ;  /* 0x0000000000007b1d */ /* 0x000fe60000010000 */
[----:B------:R-:W-:-:S05]  /*1bad0*/  LOP3.LUT R20, R28, 0x40, RZ, 0x3c, !PT ;  /* 0x000000401c147812 */ /* 0x000fca00078e3cff */
[----:B------:R-:W-:Y:S04]  /*1bae0*/  LDS.128 R16, [R20+UR4] ;  /* 0x0000000414107984 */ /* 0x000fe80008000c00 */
[----:B------:R-:W-:Y:S01]  /*1baf0*/  LDS.128 R24, [R28+UR4+0x200] ;  /* 0x000200041c187984 */ /* 0x000fe20008000c00 */
[C---:B--2---:R-:W-:Y:S02]  /*1bb00*/  LOP3.LUT R0, R2.reuse, R23, RZ, 0xfc, !PT ;  /* 0x0000001702007212 */ /* 0x044fe400078efcff */
[----:B-----5:R-:W-:Y:S02]  /*1bb10*/  LEA.HI R12, R29, R2, RZ, 0x1c ;  /* 0x000000021d0c7211 */ /* 0x020fe400078fe0ff */
[C-C-:B------:R-:W-:Y:S01]  /*1bb20*/  LOP3.LUT R13, R2.reuse, 0xec, R23.reuse, 0xfe, !PT ;  /* 0x000000ec020d7812 */ /* 0x140fe200078efe17 */
[----:B------:R0:W-:Y:S01]  /*1bb30*/  STL [R1+0x720], R0 ;  /* 0x0007200001007387 */ /* 0x0001e20000100800 */
[----:B------:R-:W-:-:S03]  /*1bb40*/  LOP3.LUT R29, R2, 0xf4, R23, 0xfe, !PT ;  /* 0x000000f4021d7812 */ /* 0x000fc600078efe17 */
[----:B------:R2:W-:Y:S01]  /*1bb50*/  STL [R1+0x3c], R12 ;  /* 0x00003c0c01007387 */ /* 0x0005e20000100800 */
[C-C-:B0-----:R-:W-:Y:S02]  /*1bb60*/  LOP3.LUT R0, R2.reuse, 0xf0, R23.reuse, 0xfe, !PT ;  /* 0x000000f002007812 */ /* 0x141fe400078efe17 */
[----:B--2---:R-:W-:-:S05]  /*1bb70*/  LOP3.LUT R12, R2, 0xf8, R23, 0xfe, !PT ;  /* 0x000000f8020c7812 */ /* 0x004fca00078efe17 */
[----:B------:R0:W-:Y:S04]  /*1bb80*/  STL [R1+0x10c], R12 ;  /* 0x00010c0c01007387 */ /* 0x0001e80000100800 */
[----:B------:R2:W-:Y:S04]  /*1bb90*/  STL [R1+0x108], R0 ;  /* 0x0001080001007387 */ /* 0x0005e80000100800 */
[----:B------:R4:W-:Y:S01]  /*1bba0*/  STL [R1+0x104], R13 ;  /* 0x0001040d01007387 */ /* 0x0009e20000100800 */
[C-C-:B0-----:R-:W-:Y:S02]  /*1bbb0*/  LOP3.LUT R12, R2.reuse, 0xe8, R23.reuse, 0xfe, !PT ;  /* 0x000000e8020c7812 */ /* 0x141fe400078efe17 */
[----:B--2---:R-:W-:-:S03]  /*1bbc0*/  LOP3.LUT R0, R2, 0xe4, R23, 0xfe, !PT ;  /* 0x000000e402007812 */ /* 0x004fc600078efe17 */
[----:B------:R0:W-:Y:S01]  /*1bbd0*/  STL [R1+0x100], R12 ;  /* 0x0001000c01007387 */ /* 0x0001e20000100800 */
[----:B----4-:R-:W-:-:S03]  /*1bbe0*/  LOP3.LUT R13, R2, 0xe0, R23, 0xfe, !PT ;  /* 0x000000e0020d7812 */ /* 0x010fc600078efe17 */
        /* <DEDUP_REMOVED lines=73> */
[----:B------:R-:W-:Y:S01]  /*1c080*/  STL [R1+0x64], R13 ;  /* 0x0000640d01007387 */ /* 0x000fe20000100800 */
[C-C-:B0-----:R-:W-:Y:S02]  /*1c090*/  LOP3.LUT R12, R2.reuse, 0x44, R23.reuse, 0xfe, !PT ;  /* 0x00000044020c7812 */ /* 0x141fe400078efe17 */
[----:B--2---:R-:W-:-:S03]  /*1c0a0*/  LOP3.LUT R0, R2, 0x40, R23, 0xfe, !PT ;  /* 0x0000004002007812 */ /* 0x004fc600078efe17 */
[----:B------:R0:W-:Y:S04]  /*1c0b0*/  STL [R1+0x60], R12 ;  /* 0x0000600c01007387 */ /* 0x0001e80000100800 */
[----:B------:R2:W-:Y:S01]  /*1c0c0*/  STL [R1+0x5c], R0 ;  /* 0x00005c0001007387 */ /* 0x0005e20000100800 */
[C-C-:B0-----:R-:W-:Y:S02]  /*1c0d0*/  LOP3.LUT R12, R2.reuse, 0x38, R23.reuse, 0xfe, !PT ;  /* 0x00000038020c7812 */ /* 0x141fe400078efe17 */
[----:B--2---:R-:W-:-:S03]  /*1c0e0*/  LOP3.LUT R0, R2, 0x34, R23, 0xfe, !PT ;  /* 0x0000003402007812 */ /* 0x004fc600078efe17 */
[----:B------:R-:W-:Y:S04]  /*1c0f0*/  STL [R1+0x58], R12 ;  /* 0x0000580c01007387 */ /* 0x000fe80000100800 */
[----:B------:R-:W0:Y:S04]  /*1c100*/  LDS.128 R12, [R28+UR4] ;  /* 0x000000041c0c7984 */ /* 0x000e280008000c00 */
[----:B------:R-:W-:Y:S04]  /*1c110*/  STL [R1+0x54], R0 ;  /* 0x0000540001007387 */ /* 0x000fe80000100800 */
[----:B0-----:R0:W-:Y:S04]  /*1c120*/  STL [R1+0x6f4], R13 ;  /* 0x0006f40d01007387 */ /* 0x0011e80000100800 */
[----:B------:R2:W-:Y:S04]  /*1c130*/  STL [R1+0x6f0], R14 ;  /* 0x0006f00e01007387 */ /* 0x0005e80000100800 */
[----:B------:R4:W-:Y:S01]  /*1c140*/  STL [R1+0x6ec], R15 ;  /* 0x0006ec0f01007387 */ /* 0x0009e20000100800 */
[----:B0-----:R-:W-:-:S03]  /*1c150*/  LOP3.LUT R13, R2, 0x30, R23, 0xfe, !PT ;  /* 0x00000030020d7812 */ /* 0x001fc600078efe17 */
[----:B------:R-:W3:Y:S01]  /*1c160*/  LDL.LU R0, [R1+0x6cc] ;  /* 0x0006cc0001007983 */ /* 0x000ee20000300800 */
[----:B--2---:R-:W-:-:S03]  /*1c170*/  LOP3.LUT R14, R2, 0x28, R23, 0xfe, !PT ;  /* 0x00000028020e7812 */ /* 0x004fc600078efe17 */
[----:B------:R0:W-:Y:S01]  /*1c180*/  STL [R1+0x50], R13 ;  /* 0x0000500d01007387 */ /* 0x0001e20000100800 */
[----:B----4-:R-:W-:-:S05]  /*1c190*/  LOP3.LUT R15, R2, 0x2c, R23, 0xfe, !PT ;  /* 0x0000002c020f7812 */ /* 0x010fca00078efe17 */
[----:B------:R2:W-:Y:S01]  /*1c1a0*/  STL [R1+0x6f8], R15 ;  /* 0x0006f80f01007387 */ /* 0x0005e20000100800 */
[----:B0-----:R-:W-:-:S03]  /*1c1b0*/  LOP3.LUT R13, R2, 0x20, R23, 0xfe, !PT ;  /* 0x00000020020d7812 */ /* 0x001fc600078efe17 */
[----:B------:R0:W-:Y:S04]  /*1c1c0*/  STL [R1+0x704], R17 ;  /* 0x0007041101007387 */ /* 0x0001e80000100800 */
[----:B------:R4:W-:Y:S01]  /*1c1d0*/  STL [R1+0x700], R18 ;  /* 0x0007001201007387 */ /* 0x0009e20000100800 */
[----:B--2---:R-:W-:-:S03]  /*1c1e0*/  LOP3.LUT R15, R2, 0x1c, R23, 0xfe, !PT ;  /* 0x0000001c020f7812 */ /* 0x004fc600078efe17 */
[----:B------:R2:W-:Y:S01]  /*1c1f0*/  STL [R1+0x6fc], R19 ;  /* 0x0006fc1301007387 */ /* 0x0005e20000100800 */
[----:B0-----:R-:W-:-:S03]  /*1c200*/  LOP3.LUT R17, R2, 0x10, R23, 0xfe, !PT ;  /* 0x0000001002117812 */ /* 0x001fc600078efe17 */
[----:B------:R0:W-:Y:S01]  /*1c210*/  STL [R1+0x708], R14 ;  /* 0x0007080e01007387 */ /* 0x0001e20000100800 */
[----:B----4-:R-:W-:-:S03]  /*1c220*/  LOP3.LUT R18, R2, 0x14, R23, 0xfe, !PT ;  /* 0x0000001402127812 */ /* 0x010fc600078efe17 */
[----:B------:R4:W-:Y:S01]  /*1c230*/  STL [R1+0x70c], R13 ;  /* 0x00070c0d01007387 */ /* 0x0009e20000100800 */
[C-C-:B--2---:R-:W-:Y:S02]  /*1c240*/  LOP3.LUT R19, R2.reuse, 0x18, R23.reuse, 0xfe, !PT ;  /* 0x0000001802137812 */ /* 0x144fe400078efe17 */
[C-C-:B0-----:R-:W-:Y:S02]  /*1c250*/  LOP3.LUT R14, R2.reuse, 0x24, R23.reuse, 0xfe, !PT ;  /* 0x00000024020e7812 */ /* 0x141fe400078efe17 */
[----:B----4-:R-:W-:-:S03]  /*1c260*/  LOP3.LUT R13, R2, 0x8, R23, 0xfe, !PT ;  /* 0x00000008020d7812 */ /* 0x010fc600078efe17 */
[----:B------:R0:W-:Y:S04]  /*1c270*/  STL [R1+0x44], R14 ;  /* 0x0000440e01007387 */ /* 0x0001e80000100800 */
[----:B------:R-:W-:Y:S04]  /*1c280*/  STL.64 [R1+0x718], R18 ;  /* 0x0007181201007387 */ /* 0x000fe80000100a00 */
[----:B------:R2:W-:Y:S01]  /*1c290*/  STL.64 [R1+0x710], R16 ;  /* 0x0007101001007387 */ /* 0x0005e20000100a00 */
[C-C-:B0-----:R-:W-:Y:S02]  /*1c2a0*/  LOP3.LUT R14, R2.reuse, 0xc, R23.reuse, 0xfe, !PT ;  /* 0x0000000c020e7812 */ /* 0x141fe400078efe17 */
[----:B------:R-:W-:-:S02]  /*1c2b0*/  LOP3.LUT R2, R2, 0x4, R23, 0xfe, !PT ;  /* 0x0000000402027812 */ /* 0x000fc400078efe17 */
[----:B------:R-:W0:Y:S01]  /*1c2c0*/  LDS.128 R20, [R20+UR4+0x200] ;  /* 0x0002000414147984 */ /* 0x000e220008000c00 */
[----:B------:R-:W-:Y:S06]  /*1c2d0*/  BAR.SYNC.DEFER_BLOCKING 0x0 ;  /* 0x0000000000007b1d */ /* 0x000fec0000010000 */
[----:B--2---:R-:W2:Y:S04]  /*1c2e0*/  LDL.LU R16, [R1+0x10] ;  /* 0x0000100001107983 */ /* 0x004ea80000300800 */
[----:B------:R-:W2:Y:S04]  /*1c2f0*/  LDL.LU R17, [R1+0x14] ;  /* 0x0000140001117983 */ /* 0x000ea80000300800 */
[----:B------:R-:W2:Y:S04]  /*1c300*/  LDL.LU R18, [R1+0x18] ;  /* 0x0000180001127983 */ /* 0x000ea80000300800 */
[----:B------:R-:W2:Y:S04]  /*1c310*/  LDL.LU R19, [R1+0x1c] ;  /* 0x00001c0001137983 */ /* 0x000ea80000300800 */
[----:B------:R4:W-:Y:S04]  /*1c320*/  STS.128 [R3], R8 ;  /* 0x0000000803007388 */ /* 0x0009e80000000c00 */
[----:B------:R5:W-:Y:S01]  /*1c330*/  STS.128 [R3+0x100], R4 ;  /* 0x0001000403007388 */ /* 0x000be20000000c00 */
[----:B----4-:R-:W4:Y:S01]  /*1c340*/  LDC R10, c[0x0][0x3b8] ;  /* 0x0000ee00ff0a7b82 */ /* 0x010f220000000800 */
[----:B---3--:R-:W-:-:S04]  /*1c350*/  ISETP.GE.AND P0, PT, R0, UR14, PT ;  /* 0x0000000e00007c0c */ /* 0x008fc8000bf06270 */
[----:B------:R-:W-:Y:S01]  /*1c360*/  ISETP.LT.AND P2, PT, R29, UR15, !P0 ;  /* 0x0000000f1d007c0c */ /* 0x000fe2000c741270 */
[----:B-1----:R-:W-:Y:S02]  /*1c370*/  IMAD R29, R0, UR5, RZ ;  /* 0x00000005001d7c24 */ /* 0x002fe4000f8e02ff */
[----:B------:R-:W3:Y:S04]  /*1c380*/  LDL.LU R0, [R1+0x720] ;  /* 0x0007200001007983 */ /* 0x000ee80000300800 */
[----:B------:R-:W4:Y:S04]  /*1c390*/  LDL.LU R11, [R1+0x38] ;  /* 0x00003800010b7983 */ /* 0x000f280000300800 */
[----:B-----5:R-:W5:Y:S04]  /*1c3a0*/  LDL.LU R4, [R1] ;  /* 0x0000000001047983 */ /* 0x020f680000300800 */
[----:B------:R-:W5:Y:S04]  /*1c3b0*/  LDL.LU R5, [R1+0x4] ;  /* 0x0000040001057983 */ /* 0x000f680000300800 */
[----:B------:R-:W5:Y:S04]  /*1c3c0*/  LDL.LU R6, [R1+0x8] ;  /* 0x0000080001067983 */ /* 0x000f680000300800 */
[----:B------:R-:W5:Y:S01]  /*1c3d0*/  LDL.LU R7, [R1+0xc] ;  /* 0x00000c0001077983 */ /* 0x000f620000300800 */
[----:B------:R-:W-:-:S03]  /*1c3e0*/  ISETP.LT.AND P4, PT, R2, UR15, !P0 ;  /* 0x0000000f02007c0c */ /* 0x000fc6000c781270 */
[----:B--2---:R1:W-:Y:S04]  /*1c3f0*/  STS.128 [R3+0x180], R16 ;  /* 0x0001801003007388 */ /* 0x0043e80000000c00 */
[----:B-1----:R-:W2:Y:S04]  /*1c400*/  LDL.LU.64 R18, [R1+0x718] ;  /* 0x0007180001127983 */ /* 0x002ea80000300a00 */
[----:B------:R-:W2:Y:S01]  /*1c410*/  LDL.LU.64 R16, [R1+0x710] ;  /* 0x0007100001107983 */ /* 0x000ea20000300a00 */
[C---:B---3--:R-:W-:Y:S01]  /*1c420*/  ISETP.LT.AND P1, PT, R0.reuse, UR15, !P0 ;  /* 0x0000000f00007c0c */ /* 0x048fe2000c721270 */
[-C--:B----4-:R-:W-:Y:S01]  /*1c430*/  IMAD R9, R0, R10.reuse, RZ ;  /* 0x0000000a00097224 */ /* 0x090fe200078e02ff */
[C---:B------:R-:W-:Y:S01]  /*1c440*/  LEA R0, P3, R29.reuse, UR12, 0x1 ;  /* 0x0000000c1d007c11 */ /* 0x040fe2000f8608ff */
[----:B-----5:R1:W-:Y:S02]  /*1c450*/  STS.128 [R3+0x80], R4 ;  /* 0x0000800403007388 */ /* 0x0203e40000000c00 */
[----:B-1----:R-:W-:Y:S01]  /*1c460*/  IMAD R7, R2, R10, RZ ;  /* 0x0000000a02077224 */ /* 0x002fe200078e02ff */
[----:B------:R-:W-:-:S02]  /*1c470*/  LEA.HI.X.SX32 R2, R29, UR13, 0x1, P3 ;  /* 0x0000000d1d027c11 */ /* 0x000fc400098f0eff */
[----:B------:R-:W1:Y:S08]  /*1c480*/  LDC R29, c[0x0][0x3b8] ;  /* 0x0000ee00ff1d7b82 */ /* 0x000e700000000800 */
[----:B------:R-:W-:Y:S01]  /*1c490*/  BAR.SYNC.DEFER_BLOCKING 0x0 ;  /* 0x0000000000007b1d */ /* 0x000fe20000010000 */
[----:B------:R-:W-:Y:S02]  /*1c4a0*/  ISETP.LT.AND P3, PT, R13, UR15, !P0 ;  /* 0x0000000f0d007c0c */ /* 0x000fe4000c761270 */
[----:B------:R-:W-:Y:S01]  /*1c4b0*/  LEA R4, P5, R9, R0, 0x1 ;  /* 0x0000000009047211 */ /* 0x000fe200078a08ff */
[----:B-1----:R-:W-:-:S02]  /*1c4c0*/  IMAD R3, R13, R29, RZ ;  /* 0x0000001d0d037224 */ /* 0x002fc400078e02ff */
[----:B------:R-:W3:Y:S01]  /*1c4d0*/  LDL.LU R13, [R1+0x70c] ;  /* 0x00070c00010d7983 */ /* 0x000ee20000300800 */
[----:B------:R-:W-:Y:S02]  /*1c4e0*/  LEA R6, P6, R7, R0, 0x1 ;  /* 0x0000000007067211 */ /* 0x000fe400078c08ff */
[-C--:B------:R-:W-:Y:S01]  /*1c4f0*/  LEA.HI.X.SX32 R5, R9, R2.reuse, 0x1, P5 ;  /* 0x0000000209057211 */ /* 0x080fe200028f0eff */
[C---:B------:R-:W-:Y:S01]  /*1c500*/  IMAD R8, R14.reuse, R29, RZ ;  /* 0x0000001d0e087224 */ /* 0x040fe200078e02ff */
[----:B------:R-:W-:Y:S02]  /*1c510*/  LEA.HI.X.SX32 R7, R7, R2, 0x1, P6 ;  /* 0x0000000207077211 */ /* 0x000fe400030f0eff */
[----:B------:R-:W-:Y:S01]  /*1c520*/  ISETP.LT.AND P5, PT, R14, UR15, !P0 ;  /* 0x0000000f0e007c0c */ /* 0x000fe2000c7a1270 */
[----:B------:R1:W-:Y:S04]  /*1c530*/  @P1 STG.E.U16 desc[UR10][R4.64], R12 ;  /* 0x0000000c04001986 */ /* 0x0003e8000c10150a */
[----:B------:R-:W4:Y:S01]  /*1c540*/  LDL.LU R14, [R1+0x708] ;  /* 0x00070800010e7983 */ /* 0x000f220000300800 */
[----:B-1----:R-:W-:-:S04]  /*1c550*/  LEA R4, P1, R3, R0, 0x1 ;  /* 0x0000000003047211 */ /* 0x002fc800078208ff */
[----:B------:R-:W-:Y:S01]  /*1c560*/  LEA.HI.X.SX32 R5, R3, R2, 0x1, P1 ;  /* 0x0000000203057211 */ /* 0x000fe200008f0eff */
[----:B--2---:R1:W-:Y:S01]  /*1c570*/  @P4 STG.E.U16 desc[UR10][R6.64], R16 ;  /* 0x0000001006004986 */ /* 0x0043e2000c10150a */
[C---:B------:R-:W-:Y:S01]  /*1c580*/  IMAD R3, R17.reuse, R29, RZ ;  /* 0x0000001d11037224 */ /* 0x040fe200078e02ff */
[----:B------:R-:W-:Y:S02]  /*1c590*/  ISETP.LT.AND P4, PT, R17, UR15, !P0 ;  /* 0x0000000f11007c0c */ /* 0x000fe4000c781270 */
[----:B------:R2:W-:Y:S01]  /*1c5a0*/  @P3 STG.E.U16 desc[UR10][R4.64], R24 ;  /* 0x0000001804003986 */ /* 0x0005e2000c10150a */
[----:B------:R-:W-:Y:S02]  /*1c5b0*/  ISETP.LT.AND P3, PT, R18, UR15, !P0 ;  /* 0x0000000f12007c0c */ /* 0x000fe4000c761270 */
[----:B------:R-:W-:Y:S01]  /*1c5c0*/  PRMT R12, R12, 0x7632, R12 ;  /* 0x000076320c0c7816 */ /* 0x000fe2000000000c */
[----:B------:R-:W5:Y:S01]  /*1c5d0*/  LDL.LU R17, [R1+0x704] ;  /* 0x0007040001117983 */ /* 0x000f620000300800 */
[----:B-1----:R-:W-:-:S03]  /*1c5e0*/  LEA R6, P6, R8, R0, 0x1 ;  /* 0x0000000008067211 */ /* 0x002fc600078c08ff */
[----:B------:R-:W5:Y:S01]  /*1c5f0*/  LDL.LU R10, [R1+0x44] ;  /* 0x00004400010a7983 */ /* 0x000f620000300800 */
[----:B------:R-:W-:Y:S01]  /*1c600*/  LEA.HI.X.SX32 R7, R8, R2, 0x1, P6 ;  /* 0x0000000208077211 */ /* 0x000fe200030f0eff */
[-C--:B------:R-:W-:Y:S01]  /*1c610*/  IMAD R8, R18, R29.reuse, RZ ;  /* 0x0000001d12087224 */ /* 0x080fe200078e02ff */
[C---:B--2---:R-:W-:Y:S01]  /*1c620*/  LEA R4, P6, R3.reuse, R0, 0x1 ;  /* 0x0000000003047211 */ /* 0x044fe200078c08ff */
[----:B------:R-:W2:Y:S03]  /*1c630*/  LDL.LU R18, [R1+0x700] ;  /* 0x0007000001127983 */ /* 0x000ea60000300800 */
[----:B------:R-:W-:Y:S01]  /*1c640*/  LEA.HI.X.SX32 R5, R3, R2, 0x1, P6 ;  /* 0x0000000203057211 */ /* 0x000fe200030f0eff */
[----:B0-----:R0:W-:Y:S01]  /*1c650*/  @P5 STG.E.U16 desc[UR10][R6.64], R20 ;  /* 0x0000001406005986 */ /* 0x0011e2000c10150a */
[----:B------:R-:W-:Y:S01]  /*1c660*/  IMAD R3, R19, R29, RZ ;  /* 0x0000001d13037224 */ /* 0x000fe200078e02ff */
[----:B------:R-:W-:-:S02]  /*1c670*/  PRMT R16, R16, 0x7632, R16 ;  /* 0x0000763210107816 */ /* 0x000fc40000000010 */
[----:B------:R1:W-:Y:S01]  /*1c680*/  @P4 STG.E.U16 desc[UR10][R4.64], R12 ;  /* 0x0000000c04004986 */ /* 0x0003e2000c10150a */
[----:B0-----:R-:W-:-:S04]  /*1c690*/  LEA R6, P5, R8, R0, 0x1 ;  /* 0x0000000008067211 */ /* 0x001fc800078a08ff */
[----:B------:R-:W-:Y:S02]  /*1c6a0*/  LEA.HI.X.SX32 R7, R8, R2, 0x1, P5 ;  /* 0x0000000208077211 */ /* 0x000fe400028f0eff */
[----:B-1----:R-:W-:Y:S02]  /*1c6b0*/  LEA R4, P4, R3, R0, 0x1 ;  /* 0x0000000003047211 */ /* 0x002fe400078808ff */
[----:B------:R-:W-:Y:S01]  /*1c6c0*/  ISETP.LT.AND P6, PT, R19, UR15, !P0 ;  /* 0x0000000f13007c0c */ /* 0x000fe2000c7c1270 */
[----:B------:R0:W-:Y:S01]  /*1c6d0*/  @P3 STG.E.U16 desc[UR10][R6.64], R16 ;  /* 0x0000001006003986 */ /* 0x0001e2000c10150a */
[----:B------:R-:W-:Y:S02]  /*1c6e0*/  ISETP.LT.AND P3, PT, R15, UR15, !P0 ;  /* 0x0000000f0f007c0c */ /* 0x000fe4000c761270 */
[----:B------:R-:W-:Y:S01]  /*1c6f0*/  LEA.HI.X.SX32 R5, R3, R2, 0x1, P4 ;  /* 0x0000000203057211 */ /* 0x000fe200020f0eff */
[----:B------:R-:W2:Y:S04]  /*1c700*/  LDL.LU R19, [R1+0x6fc] ;  /* 0x0006fc0001137983 */ /* 0x000ea80000300800 */
[----:B------:R-:W2:Y:S01]  /*1c710*/  LDL.LU R12, [R1+0x50] ;  /* 0x00005000010c7983 */ /* 0x000ea20000300800 */
[----:B0-----:R-:W-:-:S03]  /*1c720*/  IMAD R7, R15, R29, RZ ;  /* 0x0000001d0f077224 */ /* 0x001fc600078e02ff */
[----:B------:R-:W2:Y:S01]  /*1c730*/  LDL.LU R15, [R1+0x6f8] ;  /* 0x0006f800010f7983 */ /* 0x000ea20000300800 */
[----:B------:R-:W-:Y:S02]  /*1c740*/  ISETP.LT.AND P1, PT, R11, UR15, !P0 ;  /* 0x0000000f0b007c0c */ /* 0x000fe4000c721270 */
[----:B---3--:R-:W-:Y:S02]  /*1c750*/  ISETP.LT.AND P4, PT, R13, UR15, !P0 ;  /* 0x0000000f0d007c0c */ /* 0x008fe4000c781270 */
[----:B------:R-:W3:Y:S04]  /*1c760*/  LDL.LU R13, [R1+0x6f4] ;  /* 0x0006f400010d7983 */ /* 0x000ee80000300800 */
[----:B------:R-:W2:Y:S01]  /*1c770*/  LDL.LU R11, [R1+0x54] ;  /* 0x00005400010b7983 */ /* 0x000ea20000300800 */
[----:B------:R-:W-:Y:S01]  /*1c780*/  PRMT R24, R24, 0x7632, R24 ;  /* 0x0000763218187816 */ /* 0x000fe20000000018 */
[----:B------:R-:W-:Y:S01]  /*1c790*/  IMAD R9, R29, 0x20, R9 ;  /* 0x000000201d097824 */ /* 0x000fe200078e0209 */
[----:B------:R-:W-:Y:S01]  /*1c7a0*/  LEA R6, P5, R7, R0, 0x1 ;  /* 0x0000000007067211 */ /* 0x000fe200078a08ff */
[----:B------:R-:W2:Y:S01]  /*1c7b0*/  LDL R16, [R1+0x3c] ;  /* 0x00003c0001107983 */ /* 0x000ea20000100800 */
[----:B------:R-:W-:Y:S01]  /*1c7c0*/  PRMT R20, R20, 0x7632, R20 ;  /* 0x0000763214147816 */ /* 0x000fe20000000014 */
[----:B------:R-:W-:Y:S01]  /*1c7d0*/  IMAD R3, R29, 0x4, R9 ;  /* 0x000000041d037824 */ /* 0x000fe200078e0209 */
[----:B------:R-:W-:Y:S01]  /*1c7e0*/  LEA.HI.X.SX32 R7, R7, R2, 0x1, P5 ;  /* 0x0000000207077211 */ /* 0x000fe200028f0eff */
[----:B------:R0:W-:Y:S04]  /*1c7f0*/  @P6 STG.E.U16 desc[UR10][R4.64], R24 ;  /* 0x0000001804006986 */ /* 0x0001e8000c10150a */
[----:B------:R1:W-:Y:S01]  /*1c800*/  @P3 STG.E.U16 desc[UR10][R6.64], R20 ;  /* 0x0000001406003986 */ /* 0x0003e2000c10150a */
[----:B----4-:R-:W-:-:S02]  /*1c810*/  ISETP.LT.AND P3, PT, R14, UR15, !P0 ;  /* 0x0000000f0e007c0c */ /* 0x010fc4000c761270 */
[----:B0-----:R-:W-:Y:S01]  /*1c820*/  LEA R4, P6, R9, R0, 0x1 ;  /* 0x0000000009047211 */ /* 0x001fe200078c08ff */
[----:B------:R-:W4:Y:S01]  /*1c830*/  LDL.LU R24, [R1+0x58] ;  /* 0x0000580001187983 */ /* 0x000f220000300800 */
[----:B------:R-:W-:Y:S02]  /*1c840*/  LEA R8, R29, R3, 0x2 ;  /* 0x000000031d087211 */ /* 0x000fe400078e10ff */
[----:B------:R-:W-:Y:S01]  /*1c850*/  LEA.HI.X.SX32 R5, R9, R2, 0x1, P6 ;  /* 0x0000000209057211 */ /* 0x000fe200030f0eff */
[----:B------:R-:W4:Y:S01]  /*1c860*/  LDL.LU R14, [R1+0x6f0] ;  /* 0x0006f000010e7983 */ /* 0x000f220000300800 */
[----:B-1----:R-:W-:-:S04]  /*1c870*/  LEA R6, P6, R3, R0, 0x1 ;  /* 0x0000000003067211 */ /* 0x002fc800078c08ff */
[----:B------:R-:W-:Y:S02]  /*1c880*/  LEA.HI.X.SX32 R7, R3, R2, 0x1, P6 ;  /* 0x0000000203077211 */ /* 0x000fe400030f0eff */
[----:B-----5:R-:W-:Y:S01]  /*1c890*/  ISETP.LT.AND P5, PT, R10, UR15, !P0 ;  /* 0x0000000f0a007c0c */ /* 0x020fe2000c7a1270 */
[----:B---3--:R0:W-:Y:S01]  /*1c8a0*/  @P4 STG.E.U16 desc[UR10][R4.64], R13 ;  /* 0x0000000d04004986 */ /* 0x0081e2000c10150a */
[----:B--2---:R-:W-:-:S03]  /*1c8b0*/  ISETP.LT.AND P4, PT, R15, UR15, !P0 ;  /* 0x0000000f0f007c0c */ /* 0x004fc6000c781270 */
[----:B------:R-:W2:Y:S01]  /*1c8c0*/  LDL.LU R15, [R1+0x6ec] ;  /* 0x0006ec00010f7983 */ /* 0x000ea20000300800 */
[----:B0-----:R-:W-:-:S07]  /*1c8d0*/  LEA R4, P6, R8, R0, 0x1 ;  /* 0x0000000008047211 */ /* 0x001fce00078c08ff */
[----:B------:R0:W-:Y:S01]  /*1c8e0*/  @P5 STG.E.U16 desc[UR10][R6.64], R17 ;  /* 0x0000001106005986 */ /* 0x0001e2000c10150a */
[----:B------:R-:W-:-:S03]  /*1c8f0*/  LEA.HI.X.SX32 R5, R8, R2, 0x1, P6 ;  /* 0x0000000208057211 */ /* 0x000fc600030f0eff */
[----:B------:R-:W3:Y:S01]  /*1c900*/  LDL.LU R10, [R1+0x5c] ;  /* 0x00005c00010a7983 */ /* 0x000ee20000300800 */
[----:B------:R-:W-:-:S03]  /*1c910*/  ISETP.LT.AND P5, PT, R12, UR15, !P0 ;  /* 0x0000000f0c007c0c */ /* 0x000fc6000c7a1270 */
[----:B------:R1:W-:Y:S01]  /*1c920*/  @P3 STG.E.U16 desc[UR10][R4.64], R25 ;  /* 0x0000001904003986 */ /* 0x0003e2000c10150a */
[----:B------:R-:W-:-:S03]  /*1c930*/  ISETP.LT.AND P3, PT, R11, UR15, !P0 ;  /* 0x0000000f0b007c0c */ /* 0x000fc6000c761270 */
[----:B------:R-:W5:Y:S04]  /*1c940*/  LDL.LU R12, [R1+0x60] ;  /* 0x00006000010c7983 */ /* 0x000f680000300800 */
[----:B------:R-:W2:Y:S01]  /*1c950*/  LDL.LU R11, [R1+0x64] ;  /* 0x00006400010b7983 */ /* 0x000ea20000300800 */
[----:B------:R-:W-:Y:S01]  /*1c960*/  IMAD R3, R29, 0x4, R8 ;  /* 0x000000041d037824 */ /* 0x000fe200078e0208 */
[----:B------:R-:W-:Y:S02]  /*1c970*/  PRMT R13, R13, 0x7632, R13 ;  /* 0x000076320d0d7816 */ /* 0x000fe4000000000d */
[----:B------:R-:W2:Y:S01]  /*1c980*/  LDL.LU R20, [R1+0x68] ;  /* 0x0000680001147983 */ /* 0x000ea20000300800 */
[----:B------:R-:W-:Y:S01]  /*1c990*/  IMAD R8, R29, 0x4, R3 ;  /* 0x000000041d087824 */ /* 0x000fe200078e0203 */
[----:B0-----:R-:W-:-:S02]  /*1c9a0*/  LEA R6, P6, R3, R0, 0x1 ;  /* 0x0000000003067211 */ /* 0x001fc400078c08ff */
[----:B------:R-:W-:Y:S01]  /*1c9b0*/  PRMT R17, R17, 0x7632, R17 ;  /* 0x0000763211117816 */ /* 0x000fe20000000011 */
[----:B------:R-:W2:Y:S01]  /*1c9c0*/  LDL.LU R9, [R1+0x6c] ;  /* 0x00006c0001097983 */ /* 0x000ea20000300800 */
[----:B------:R-:W-:Y:S02]  /*1c9d0*/  LEA.HI.X.SX32 R7, R3, R2, 0x1, P6 ;  /* 0x0000000203077211 */ /* 0x000fe400030f0eff */
[----:B-1----:R-:W-:Y:S01]  /*1c9e0*/  LEA R4, P6, R8, R0, 0x1 ;  /* 0x0000000008047211 */ /* 0x002fe200078c08ff */
[----:B------:R-:W-:-:S03]  /*1c9f0*/  IMAD R3, R29, 0x4, R8 ;  /* 0x000000041d037824 */ /* 0x000fc600078e0208 */
[----:B------:R-:W-:Y:S01]  /*1ca00*/  LEA.HI.X.SX32 R5, R8, R2, 0x1, P6 ;  /* 0x0000000208057211 */ /* 0x000fe200030f0eff */
[----:B------:R0:W-:Y:S01]  /*1ca10*/  @P4 STG.E.U16 desc[UR10][R6.64], R21 ;  /* 0x0000001506004986 */ /* 0x0001e2000c10150a */
[----:B------:R-:W-:-:S03]  /*1ca20*/  IMAD R8, R29, 0x4, R3 ;  /* 0x000000041d087824 */ /* 0x000fc600078e0203 */
[----:B------:R1:W-:Y:S01]  /*1ca30*/  @P5 STG.E.U16 desc[UR10][R4.64], R13 ;  /* 0x0000000d04005986 */ /* 0x0003e2000c10150a */
[----:B----4-:R-:W-:-:S03]  /*1ca40*/  ISETP.LT.AND P4, PT, R24, UR15, !P0 ;  /* 0x0000000f18007c0c */ /* 0x010fc6000c781270 */
[----:B------:R-:W4:Y:S01]  /*1ca50*/  LDL.LU R24, [R1+0x70] ;  /* 0x0000700001187983 */ /* 0x000f220000300800 */
[----:B0-----:R-:W-:Y:S01]  /*1ca60*/  LEA R6, P6, R3, R0, 0x1 ;  /* 0x0000000003067211 */ /* 0x001fe200078c08ff */
[----:B-1----:R-:W-:-:S03]  /*1ca70*/  VIADD R5, R16, 0x3c ;  /* 0x0000003c10057836 */ /* 0x002fc60000000000 */
[----:B------:R-:W-:Y:S02]  /*1ca80*/  LEA.HI.X.SX32 R7, R3, R2, 0x1, P6 ;  /* 0x0000000203077211 */ /* 0x000fe400030f0eff */
[C---:B------:R-:W-:Y:S01]  /*1ca90*/  LEA R4, P6, R8.reuse, R0, 0x1 ;  /* 0x0000000008047211 */ /* 0x040fe200078c08ff */
[C---:B------:R-:W-:Y:S01]  /*1caa0*/  IMAD R3, R5.reuse, R29, RZ ;  /* 0x0000001d05037224 */ /* 0x040fe200078e02ff */
[----:B------:R-:W-:Y:S01]  /*1cab0*/  ISETP.LT.AND P5, PT, R5, UR15, !P0 ;  /* 0x0000000f05007c0c */ /* 0x000fe2000c7a1270 */
[----:B------:R0:W-:Y:S01]  /*1cac0*/  @P3 STG.E.U16 desc[UR10][R6.64], R17 ;  /* 0x0000001106003986 */ /* 0x0001e2000c10150a */
[----:B------:R-:W-:Y:S02]  /*1cad0*/  LEA.HI.X.SX32 R5, R8, R2, 0x1, P6 ;  /* 0x0000000208057211 */ /* 0x000fe400030f0eff */
[----:B------:R-:W-:Y:S02]  /*1cae0*/  PRMT R25, R25, 0x7632, R25 ;  /* 0x0000763219197816 */ /* 0x000fe40000000019 */
[----:B------:R-:W-:-:S02]  /*1caf0*/  PRMT R21, R21, 0x7632, R21 ;  /* 0x0000763215157816 */ /* 0x000fc40000000015 */
[----:B0-----:R-:W-:-:S04]  /*1cb00*/  LEA R6, P6, R3, R0, 0x1 ;  /* 0x0000000003067211 */ /* 0x001fc800078c08ff */
[----:B------:R-:W-:Y:S01]  /*1cb10*/  LEA.HI.X.SX32 R7, R3, R2, 0x1, P6 ;  /* 0x0000000203077211 */ /* 0x000fe200030f0eff */
[----:B------:R0:W-:Y:S04]  /*1cb20*/  @P4 STG.E.U16 desc[UR10][R4.64], R25 ;  /* 0x0000001904004986 */ /* 0x0001e8000c10150a */
[----:B------:R1:W-:Y:S01]  /*1cb30*/  @P5 STG.E.U16 desc[UR10][R6.64], R21 ;  /* 0x0000001506005986 */ /* 0x0003e2000c10150a */
[----:B---3--:R-:W-:-:S03]  /*1cb40*/  ISETP.LT.AND P3, PT, R10, UR15, !P0 ;  /* 0x0000000f0a007c0c */ /* 0x008fc6000c761270 */
[----:B------:R-:W3:Y:S01]  /*1cb50*/  LDL.LU R10, [R1+0x74] ;  /* 0x00007400010a7983 */ /* 0x000ee20000300800 */
[----:B-----5:R-:W-:-:S03]  /*1cb60*/  ISETP.LT.AND P4, PT, R12, UR15, !P0 ;  /* 0x0000000f0c007c0c */ /* 0x020fc6000c781270 */
[----:B------:R-:W5:Y:S01]  /*1cb70*/  LDL.LU R12, [R1+0x78] ;  /* 0x00007800010c7983 */ /* 0x000f620000300800 */
[----:B--2---:R-:W-:-:S03]  /*1cb80*/  ISETP.LT.AND P5, PT, R11, UR15, !P0 ;  /* 0x0000000f0b007c0c */ /* 0x004fc6000c7a1270 */
[----:B------:R-:W2:Y:S01]  /*1cb90*/  LDL.LU R11, [R1+0x7c] ;  /* 0x00007c00010b7983 */ /* 0x000ea20000300800 */
[----:B------:R-:W-:-:S04]  /*1cba0*/  IMAD R8, R29, 0x8, R8 ;  /* 0x000000081d087824 */ /* 0x000fc800078e0208 */
[----:B------:R-:W-:Y:S01]  /*1cbb0*/  IMAD R3, R29, 0x4, R8 ;  /* 0x000000041d037824 */ /* 0x000fe200078e0208 */
[----:B0-----:R-:W-:-:S04]  /*1cbc0*/  LEA R4, P6, R8, R0, 0x1 ;  /* 0x0000000008047211 */ /* 0x001fc800078c08ff */
[----:B------:R-:W-:Y:S01]  /*1cbd0*/  LEA.HI.X.SX32 R5, R8, R2, 0x1, P6 ;  /* 0x0000000208057211 */ /* 0x000fe200030f0eff */
[----:B------:R-:W-:Y:S01]  /*1cbe0*/  IMAD R8, R29, 0x4, R3 ;  /* 0x000000041d087824 */ /* 0x000fe200078e0203 */
[----:B-1----:R-:W-:-:S03]  /*1cbf0*/  LEA R6, P6, R3, R0, 0x1 ;  /* 0x0000000003067211 */ /* 0x002fc600078c08ff */
[----:B------:R0:W-:Y:S01]  /*1cc00*/  @P3 STG.E.U16 desc[UR10][R4.64], R14 ;  /* 0x0000000e04003986 */ /* 0x0001e2000c10150a */
[----:B------:R-:W-:Y:S01]  /*1cc10*/  LEA.HI.X.SX32 R7, R3, R2, 0x1, P6 ;  /* 0x0000000203077211 */ /* 0x000fe200030f0eff */
[----:B------:R-:W-:Y:S01]  /*1cc20*/  IMAD R3, R29, 0x4, R8 ;  /* 0x000000041d037824 */ /* 0x000fe200078e0208 */
[----:B------:R-:W-:Y:S02]  /*1cc30*/  ISETP.LT.AND P3, PT, R20, UR15, !P0 ;  /* 0x0000000f14007c0c */ /* 0x000fe4000c761270 */
[----:B------:R-:W2:Y:S01]  /*1cc40*/  LDL.LU R20, [R1+0x84] ;  /* 0x0000840001147983 */ /* 0x000ea20000300800 */
[----:B0-----:R-:W-:-:S03]  /*1cc50*/  LEA R4, P6, R8, R0, 0x1 ;  /* 0x0000000008047211 */ /* 0x001fc600078c08ff */
[----:B------:R0:W-:Y:S01]  /*1cc60*/  @P4 STG.E.U16 desc[UR10][R6.64], R18 ;  /* 0x0000001206004986 */ /* 0x0001e2000c10150a */
[----:B------:R-:W-:Y:S01]  /*1cc70*/  LEA.HI.X.SX32 R5, R8, R2, 0x1, P6 ;  /* 0x0000000208057211 */ /* 0x000fe200030f0eff */
[----:B------:R-:W-:Y:S01]  /*1cc80*/  IMAD R8, R29, 0x4, R3 ;  /* 0x000000041d087824 */ /* 0x000fe200078e0203 */
[----:B------:R-:W-:Y:S02]  /*1cc90*/  ISETP.LT.AND P4, PT, R9, UR15, !P0 ;  /* 0x0000000f09007c0c */ /* 0x000fe4000c781270 */
[----:B------:R-:W2:Y:S01]  /*1cca0*/  LDL.LU R9, [R1+0x80] ;  /* 0x0000800001097983 */ /* 0x000ea20000300800 */
[----:B0-----:R-:W-:-:S03]  /*1ccb0*/  LEA R6, P6, R3, R0, 0x1 ;  /* 0x0000000003067211 */ /* 0x001fc600078c08ff */
[----:B------:R0:W-:Y:S01]  /*1ccc0*/  @P5 STG.E.U16 desc[UR10][R4.64], R26 ;  /* 0x0000001a04005986 */ /* 0x0001e2000c10150a */
[----:B----4-:R-:W-:Y:S02]  /*1ccd0*/  ISETP.LT.AND P5, PT, R24, UR15, !P0 ;  /* 0x0000000f18007c0c */ /* 0x010fe4000c7a1270 */
[----:B------:R-:W-:Y:S01]  /*1cce0*/  LEA.HI.X.SX32 R7, R3, R2, 0x1, P6 ;  /* 0x0000000203077211 */ /* 0x000fe200030f0eff */
[----:B------:R-:W-:Y:S01]  /*1ccf0*/  IMAD R3, R29, 0x4, R8 ;  /* 0x000000041d037824 */ /* 0x000fe200078e0208 */
[----:B------:R-:W-:Y:S01]  /*1cd00*/  PRMT R14, R14, 0x7632, R14 ;  /* 0x000076320e0e7816 */ /* 0x000fe2000000000e */
[----:B------:R-:W4:Y:S01]  /*1cd10*/  LDL.LU R24, [R1+0x90] ;  /* 0x0000900001187983 */ /* 0x000f220000300800 */
[----:B0-----:R-:W-:-:S03]  /*1cd20*/  LEA R4, P6, R8, R0, 0x1 ;  /* 0x0000000008047211 */ /* 0x001fc600078c08ff */
[----:B------:R0:W-:Y:S01]  /*1cd30*/  @P3 STG.E.U16 desc[UR10][R6.64], R22 ;  /* 0x0000001606003986 */ /* 0x0001e2000c10150a */
[----:B------:R-:W-:Y:S02]  /*1cd40*/  LEA.HI.X.SX32 R5, R8, R2, 0x1, P6 ;  /* 0x0000000208057211 */ /* 0x000fe400030f0eff */
[----:B------:R-:W-:Y:S02]  /*1cd50*/  PRMT R18, R18, 0x7632, R18 ;  /* 0x0000763212127816 */ /* 0x000fe40000000012 */
        /* <DEDUP_REMOVED lines=10> */
[----:B0-----:R-:W-:-:S04]  /*1ce00*/  IMAD R5, R29, 0x4, R3 ;  /* 0x000000041d057824 */ /* 0x001fc800078e0203 */
[----:B------:R-:W-:Y:S01]  /*1ce10*/  IMAD R3, R29, 0x4, R5 ;  /* 0x000000041d037824 */ /* 0x000fe200078e0205 */
[C---:B------:R-:W-:Y:S02]  /*1ce20*/  LEA R4, P6, R5.reuse, R0, 0x1 ;  /* 0x0000000005047211 */ /* 0x040fe400078c08ff */
[----:B------:R-:W-:Y:S02]  /*1ce30*/  PRMT R26, R26, 0x7632, R26 ;  /* 0x000076321a1a7816 */ /* 0x000fe4000000001a */
[----:B------:R-:W-:Y:S01]  /*1ce40*/  LEA.HI.X.SX32 R5, R5, R2, 0x1, P6 ;  /* 0x0000000205057211 */ /* 0x000fe200030f0eff */
[----:B------:R-:W-:Y:S01]  /*1ce50*/  IMAD R8, R29, 0x4, R3 ;  /* 0x000000041d087824 */ /* 0x000fe200078e0203 */
[C---:B-1----:R-:W-:Y:S02]  /*1ce60*/  LEA R6, P6, R3.reuse, R0, 0x1 ;  /* 0x0000000003067211 */ /* 0x042fe400078c08ff */
[----:B------:R-:W-:Y:S01]  /*1ce70*/  PRMT R22, R22, 0x7632, R22 ;  /* 0x0000763216167816 */ /* 0x000fe20000000016 */
[----:B------:R0:W-:Y:S01]  /*1ce80*/  @P3 STG.E.U16 desc[UR10][R4.64], R26 ;  /* 0x0000001a04003986 */ /* 0x0001e2000c10150a */
[----:B------:R-:W-:Y:S01]  /*1ce90*/  LEA.HI.X.SX32 R7, R3, R2, 0x1, P6 ;  /* 0x0000000203077211 */ /* 0x000fe200030f0eff */
[----:B------:R-:W-:-:S04]  /*1cea0*/  IMAD R3, R29, 0x4, R8 ;  /* 0x000000041d037824 */ /* 0x000fc800078e0208 */
[----:B------:R1:W-:Y:S01]  /*1ceb0*/  @P4 STG.E.U16 desc[UR10][R6.64], R22 ;  /* 0x0000001606004986 */ /* 0x0003e2000c10150a */
[----:B0-----:R-:W-:-:S04]  /*1cec0*/  LEA R4, P3, R8, R0, 0x1 ;  /* 0x0000000008047211 */ /* 0x001fc800078608ff */
[----:B------:R-:W-:Y:S01]  /*1ced0*/  LEA.HI.X.SX32 R5, R8, R2, 0x1, P3 ;  /* 0x0000000208057211 */ /* 0x000fe200018f0eff */
[----:B------:R-:W-:Y:S01]  /*1cee0*/  IMAD R8, R29, 0x4, R3 ;  /* 0x000000041d087824 */ /* 0x000fe200078e0203 */
[----:B-1----:R-:W-:Y:S02]  /*1cef0*/  LEA R6, P6, R3, R0, 0x1 ;  /* 0x0000000003067211 */ /* 0x002fe400078c08ff */
[----:B------:R-:W-:Y:S02]  /*1cf00*/  ISETP.LT.AND P4, PT, R9, UR15, !P0 ;  /* 0x0000000f09007c0c */ /* 0x000fe4000c781270 */
[----:B------:R-:W-:Y:S01]  /*1cf10*/  LEA.HI.X.SX32 R7, R3, R2, 0x1, P6 ;  /* 0x0000000203077211 */ /* 0x000fe200030f0eff */
[----:B------:R-:W-:Y:S01]  /*1cf20*/  IMAD R3, R29, 0x4, R8 ;  /* 0x000000041d037824 */ /* 0x000fe200078e0208 */
[----:B------:R-:W-:Y:S01]  /*1cf30*/  ISETP.LT.AND P3, PT, R20, UR15, !P0 ;  /* 0x0000000f14007c0c */ /* 0x000fe2000c761270 */
[----:B------:R0:W-:Y:S04]  /*1cf40*/  @P5 STG.E.U16 desc[UR10][R4.64], R15 ;  /* 0x0000000f04005986 */ /* 0x0001e8000c10150a */
[----:B------:R1:W-:Y:S01]  /*1cf50*/  @P1 STG.E.U16 desc[UR10][R6.64], R19 ;  /* 0x0000001306001986 */ /* 0x0003e2000c10150a */
[----:B0-----:R-:W-:-:S02]  /*1cf60*/  LEA R4, P5, R8, R0, 0x1 ;  /* 0x0000000008047211 */ /* 0x001fc400078a08ff */
[C---:B-1----:R-:W-:Y:S02]  /*1cf70*/  LEA R6, P6, R3.reuse, R0, 0x1 ;  /* 0x0000000003067211 */ /* 0x042fe400078c08ff */
[-C--:B------:R-:W-:Y:S02]  /*1cf80*/  LEA.HI.X.SX32 R5, R8, R2.reuse, 0x1, P5 ;  /* 0x0000000208057211 */ /* 0x080fe400028f0eff */
[----:B------:R-:W-:Y:S01]  /*1cf90*/  LEA.HI.X.SX32 R7, R3, R2, 0x1, P6 ;  /* 0x0000000203077211 */ /* 0x000fe200030f0eff */
[----:B------:R-:W-:Y:S02]  /*1cfa0*/  VIADD R22, R16, 0x7c ;  /* 0x0000007c10167836 */ /* 0x000fe40000000000 */
[----:B------:R-:W-:Y:S04]  /*1cfb0*/  @P4 STG.E.U16 desc[UR10][R4.64], R27 ;  /* 0x0000001b04004986 */ /* 0x000fe8000c10150a */
[----:B------:R0:W-:Y:S04]  /*1cfc0*/  @P3 STG.E.U16 desc[UR10][R6.64], R23 ;  /* 0x0000001706003986 */ /* 0x0001e8000c10150a */
[----:B------:R-:W1:Y:S01]  /*1cfd0*/  LDS.128 R4, [R28+UR4] ;  /* 0x000000041c047984 */ /* 0x000e620008000c00 */
[----:B0-----:R-:W-:-:S03]  /*1cfe0*/  PRMT R23, R19, 0x7632, R23 ;  /* 0x0000763213177816 */ /* 0x001fc60000000017 */
[----:B------:R0:W-:Y:S01]  /*1cff0*/  LDS.128 R16, [R28+UR4+0x200] ;  /* 0x000200041c107984 */ /* 0x0001e20008000c00 */
[----:B--2---:R-:W-:Y:S02]  /*1d000*/  ISETP.LT.AND P3, PT, R11, UR15, !P0 ;  /* 0x0000000f0b007c0c */ /* 0x004fe4000c761270 */
[----:B------:R-:W-:Y:S02]  /*1d010*/  LOP3.LUT R11, R28, 0x40, RZ, 0x3c, !PT ;  /* 0x000000401c0b7812 */ /* 0x000fe400078e3cff */
[----:B0-----:R-:W2:Y:S04]  /*1d020*/  LDL.LU R28, [R1+0xa8] ;  /* 0x0000a800011c7983 */ /* 0x001ea80000300800 */
[----:B------:R-:W2:Y:S01]  /*1d030*/  LDL.LU R25, [R1+0xa0] ;  /* 0x0000a00001197983 */ /* 0x000ea20000300800 */
[----:B---3--:R-:W-:Y:S01]  /*1d040*/  ISETP.LT.AND P5, PT, R10, UR15, !P0 ;  /* 0x0000000f0a007c0c */ /* 0x008fe2000c7a1270 */
[--C-:B------:R-:W-:Y:S01]  /*1d050*/  IMAD R10, R29, 0x4, R3.reuse ;  /* 0x000000041d0a7824 */ /* 0x100fe200078e0203 */
[----:B------:R-:W-:-:S04]  /*1d060*/  PRMT R3, R15, 0x7632, R3 ;  /* 0x000076320f037816 */ /* 0x000fc80000000003 */
[----:B------:R-:W-:-:S04]  /*1d070*/  LEA R8, P6, R10, R0, 0x1 ;  /* 0x000000000a087211 */ /* 0x000fc800078c08ff */
[----:B------:R-:W-:Y:S01]  /*1d080*/  LEA.HI.X.SX32 R9, R10, R2, 0x1, P6 ;  /* 0x000000020a097211 */ /* 0x000fe200030f0eff */
[----:B------:R-:W-:-:S04]  /*1d090*/  IMAD R10, R29, 0x4, R10 ;  /* 0x000000041d0a7824 */ /* 0x000fc800078e020a */
[----:B------:R0:W-:Y:S01]  /*1d0a0*/  @P5 STG.E.U16 desc[UR10][R8.64], R3 ;  /* 0x0000000308005986 */ /* 0x0001e2000c10150a */
[----:B------:R-:W-:Y:S02]  /*1d0b0*/  LEA R20, P5, R10, R0, 0x1 ;  /* 0x000000000a147211 */ /* 0x000fe400078a08ff */
[----:B-----5:R-:W-:Y:S02]  /*1d0c0*/  ISETP.LT.AND P4, PT, R12, UR15, !P0 ;  /* 0x0000000f0c007c0c */ /* 0x020fe4000c781270 */
[----:B------:R-:W-:Y:S01]  /*1d0d0*/  LEA.HI.X.SX32 R21, R10, R2, 0x1, P5 ;  /* 0x000000020a157211 */ /* 0x000fe200028f0eff */
[----:B------:R-:W3:Y:S01]  /*1d0e0*/  LDS.128 R12, [R11+UR4] ;  /* 0x000000040b0c7984 */ /* 0x000ee20008000c00 */
[----:B----4-:R-:W-:Y:S01]  /*1d0f0*/  ISETP.LT.AND P1, PT, R24, UR15, !P0 ;  /* 0x0000000f18007c0c */ /* 0x010fe2000c721270 */
[----:B0-----:R-:W-:Y:S02]  /*1d100*/  IMAD R3, R29, 0x4, R10 ;  /* 0x000000041d037824 */ /* 0x001fe400078e020a */
[----:B------:R-:W-:Y:S03]  /*1d110*/  @P3 STG.E.U16 desc[UR10][R20.64], R23 ;  /* 0x0000001714003986 */ /* 0x000fe6000c10150a */
[----:B------:R-:W-:Y:S01]  /*1d120*/  LEA R24, P6, R3, R0, 0x1 ;  /* 0x0000000003187211 */ /* 0x000fe200078c08ff */
[----:B------:R-:W0:Y:S01]  /*1d130*/  LDS.128 R8, [R11+UR4+0x200] ;  /* 0x000200040b087984 */ /* 0x000e220008000c00 */
[----:B------:R-:W-:-:S02]  /*1d140*/  PRMT R27, R27, 0x7632, R27 ;  /* 0x000076321b1b7816 */ /* 0x000fc4000000001b */
[----:B--2---:R-:W-:Y:S02]  /*1d150*/  ISETP.LT.AND P3, PT, R25, UR15, !P0 ;  /* 0x0000000f19007c0c */ /* 0x004fe4000c761270 */
[----:B------:R-:W-:-:S05]  /*1d160*/  LEA.HI.X.SX32 R25, R3, R2, 0x1, P6 ;  /* 0x0000000203197211 */ /* 0x000fca00030f0eff */
[----:B------:R2:W-:Y:S04]  /*1d170*/  @P4 STG.E.U16 desc[UR10][R24.64], R27 ;  /* 0x0000001b18004986 */ /* 0x0005e8000c10150a */
[----:B--2---:R-:W2:Y:S01]  /*1d180*/  LDL.LU R25, [R1+0xa4] ;  /* 0x0000a40001197983 */ /* 0x004ea20000300800 */
[C---:B------:R-:W-:Y:S01]  /*1d190*/  ISETP.LT.AND P5, PT, R22.reuse, UR15, !P0 ;  /* 0x0000000f16007c0c */ /* 0x040fe2000c7a1270 */
[----:B------:R-:W-:Y:S02]  /*1d1a0*/  IMAD R22, R22, R29, RZ ;  /* 0x0000001d16167224 */ /* 0x000fe400078e02ff */
[----:B------:R-:W-:Y:S01]  /*1d1b0*/  IMAD R3, R29, 0x8, R3 ;  /* 0x000000081d037824 */ /* 0x000fe200078e0203 */
[----:B------:R-:W-:Y:S01]  /*1d1c0*/  PRMT R26, R23, 0x7632, R26 ;  /* 0x00007632171a7816 */ /* 0x000fe2000000001a */
[----:B------:R-:W4:Y:S01]  /*1d1d0*/  LDL.LU R27, [R1+0xb8] ;  /* 0x0000b800011b7983 */ /* 0x000f220000300800 */
[----:B------:R-:W-:Y:S01]  /*1d1e0*/  LEA R20, P6, R22, R0, 0x1 ;  /* 0x0000000016147211 */ /* 0x000fe200078c08ff */
[----:B------:R-:W-:-:S03]  /*1d1f0*/  IMAD R24, R29, 0x4, R3 ;  /* 0x000000041d187824 */ /* 0x000fc600078e0203 */
[----:B------:R-:W-:Y:S02]  /*1d200*/  LEA.HI.X.SX32 R21, R22, R2, 0x1, P6 ;  /* 0x0000000216157211 */ /* 0x000fe400030f0eff */
[----:B------:R-:W-:-:S03]  /*1d210*/  LEA R22, P6, R3, R0, 0x1 ;  /* 0x0000000003167211 */ /* 0x000fc600078c08ff */
[----:B------:R5:W-:Y:S01]  /*1d220*/  @P5 STG.E.U16 desc[UR10][R20.64], R26 ;  /* 0x0000001a14005986 */ /* 0x000be2000c10150a */
[----:B------:R-:W-:Y:S01]  /*1d230*/  LEA.HI.X.SX32 R23, R3, R2, 0x1, P6 ;  /* 0x0000000203177211 */ /* 0x000fe200030f0eff */
[----:B------:R-:W-:Y:S01]  /*1d240*/  IMAD R3, R29, 0x4, R24 ;  /* 0x000000041d037824 */ /* 0x000fe200078e0218 */
[----:B------:R-:W-:Y:S02]  /*1d250*/  ISETP.LT.AND P5, PT, R28, UR15, !P0 ;  /* 0x0000000f1c007c0c */ /* 0x000fe4000c7a1270 */
[----:B-----5:R-:W-:-:S04]  /*1d260*/  LEA R20, P6, R24, R0, 0x1 ;  /* 0x0000000018147211 */ /* 0x020fc800078c08ff */
[----:B------:R-:W-:Y:S02]  /*1d270*/  LEA.HI.X.SX32 R21, R24, R2, 0x1, P6 ;  /* 0x0000000218157211 */ /* 0x000fe400030f0eff */
[----:B--2---:R-:W-:Y:S02]  /*1d280*/  ISETP.LT.AND P4, PT, R25, UR15, !P0 ;  /* 0x0000000f19007c0c */ /* 0x004fe4000c781270 */
[----:B------:R-:W2:Y:S04]  /*1d290*/  LDL.LU R25, [R1+0xbc] ;  /* 0x0000bc0001197983 */ /* 0x000ea80000300800 */
[----:B------:R-:W5:Y:S04]  /*1d2a0*/  LDL.LU R26, [R1+0xb4] ;  /* 0x0000b400011a7983 */ /* 0x000f680000300800 */
[----:B------:R-:W2:Y:S04]  /*1d2b0*/  LDL.LU R28, [R1+0xc0] ;  /* 0x0000c000011c7983 */ /* 0x000ea80000300800 */
[----:B------:R-:W2:Y:S04]  /*1d2c0*/  LDL.LU R24, [R1+0xac] ;  /* 0x0000ac0001187983 */ /* 0x000ea80000300800 */
[----:B-1----:R1:W-:Y:S02]  /*1d2d0*/  @P3 STG.E.U16 desc[UR10][R22.64], R4 ;  /* 0x0000000416003986 */ /* 0x0023e4000c10150a */
[----:B-1----:R-:W-:-:S04]  /*1d2e0*/  LEA R22, P6, R3, R0, 0x1 ;  /* 0x0000000003167211 */ /* 0x002fc800078c08ff */
[----:B------:R-:W-:Y:S02]  /*1d2f0*/  LEA.HI.X.SX32 R23, R3, R2, 0x1, P6 ;  /* 0x0000000203177211 */ /* 0x000fe400030f0eff */
[----:B--2---:R-:W-:Y:S01]  /*1d300*/  ISETP.LT.AND P3, PT, R24, UR15, !P0 ;  /* 0x0000000f18007c0c */ /* 0x004fe2000c761270 */
[----:B------:R-:W-:Y:S02]  /*1d310*/  IMAD R24, R29, 0x4, R3 ;  /* 0x000000041d187824 */ /* 0x000fe400078e0203 */
[----:B------:R-:W2:Y:S04]  /*1d320*/  LDL.LU R3, [R1+0xb0] ;  /* 0x0000b00001037983 */ /* 0x000ea80000300800 */
[----:B---3--:R1:W-:Y:S04]  /*1d330*/  @P4 STG.E.U16 desc[UR10][R20.64], R12 ;  /* 0x0000000c14004986 */ /* 0x0083e8000c10150a */
[----:B------:R3:W-:Y:S01]  /*1d340*/  @P5 STG.E.U16 desc[UR10][R22.64], R16 ;  /* 0x0000001016005986 */ /* 0x0007e2000c10150a */
[----:B-----5:R-:W-:-:S02]  /*1d350*/  ISETP.LT.AND P5, PT, R26, UR15, !P0 ;  /* 0x0000000f1a007c0c */ /* 0x020fc4000c7a1270 */
[----:B-1----:R-:W-:-:S04]  /*1d360*/  LEA R20, P6, R24, R0, 0x1 ;  /* 0x0000000018147211 */ /* 0x002fc800078c08ff */
[----:B------:R-:W-:Y:S02]  /*1d370*/  LEA.HI.X.SX32 R21, R24, R2, 0x1, P6 ;  /* 0x0000000218157211 */ /* 0x000fe400030f0eff */
[----:B------:R-:W-:-:S03]  /*1d380*/  PRMT R4, R4, 0x7632, R4 ;  /* 0x0000763204047816 */ /* 0x000fc60000000004 */
[----:B0-----:R0:W-:Y:S01]  /*1d390*/  @P3 STG.E.U16 desc[UR10][R20.64], R8 ;  /* 0x0000000814003986 */ /* 0x0011e2000c10150a */
[----:B----4-:R-:W-:Y:S02]  /*1d3a0*/  ISETP.LT.AND P3, PT, R27, UR15, !P0 ;  /* 0x0000000f1b007c0c */ /* 0x010fe4000c761270 */
[----:B------:R-:W-:Y:S02]  /*1d3b0*/  PRMT R12, R12, 0x7632, R12 ;  /* 0x000076320c0c7816 */ /* 0x000fe4000000000c */
[----:B---3--:R-:W-:Y:S02]  /*1d3c0*/  PRMT R16, R16, 0x7632, R16 ;  /* 0x0000763210107816 */ /* 0x008fe40000000010 */
[----:B--2---:R-:W-:Y:S01]  /*1d3d0*/  ISETP.LT.AND P4, PT, R3, UR15, !P0 ;  /* 0x0000000f03007c0c */ /* 0x004fe2000c781270 */
[----:B------:R-:W-:-:S04]  /*1d3e0*/  IMAD R3, R29, 0x4, R24 ;  /* 0x000000041d037824 */ /* 0x000fc800078e0218 */
[----:B------:R-:W-:Y:S01]  /*1d3f0*/  IMAD R24, R29, 0x4, R3 ;  /* 0x000000041d187824 */ /* 0x000fe200078e0203 */
[----:B------:R-:W-:-:S04]  /*1d400*/  LEA R22, P6, R3, R0, 0x1 ;  /* 0x0000000003167211 */ /* 0x000fc800078c08ff */
[----:B------:R-:W-:Y:S01]  /*1d410*/  LEA.HI.X.SX32 R23, R3, R2, 0x1, P6 ;  /* 0x0000000203177211 */ /* 0x000fe200030f0eff */
[----:B------:R-:W-:Y:S01]  /*1d420*/  IMAD R3, R29, 0x4, R24 ;  /* 0x000000041d037824 */ /* 0x000fe200078e0218 */
[----:B0-----:R-:W-:-:S03]  /*1d430*/  LEA R20, P6, R24, R0, 0x1 ;  /* 0x0000000018147211 */ /* 0x001fc600078c08ff */
[----:B------:R0:W-:Y:S01]  /*1d440*/  @P4 STG.E.U16 desc[UR10][R22.64], R4 ;  /* 0x0000000416004986 */ /* 0x0001e2000c10150a */
[----:B------:R-:W-:-:S03]  /*1d450*/  LEA.HI.X.SX32 R21, R24, R2, 0x1, P6 ;  /* 0x0000000218157211 */ /* 0x000fc600030f0eff */
[----:B------:R-:W2:Y:S01]  /*1d460*/  LDL.LU R24, [R1+0xcc] ;  /* 0x0000cc0001187983 */ /* 0x000ea20000300800 */
[----:B0-----:R-:W-:Y:S01]  /*1d470*/  LEA R22, P6, R3, R0, 0x1 ;  /* 0x0000000003167211 */ /* 0x001fe200078c08ff */
[----:B------:R-:W-:Y:S02]  /*1d480*/  IMAD R4, R29, 0x4, R3 ;  /* 0x000000041d047824 */ /* 0x000fe400078e0203 */
[----:B------:R0:W-:Y:S01]  /*1d490*/  @P5 STG.E.U16 desc[UR10][R20.64], R12 ;  /* 0x0000000c14005986 */ /* 0x0001e2000c10150a */
[----:B------:R-:W-:-:S03]  /*1d4a0*/  LEA.HI.X.SX32 R23, R3, R2, 0x1, P6 ;  /* 0x0000000203177211 */ /* 0x000fc600030f0eff */
[----:B------:R-:W3:Y:S01]  /*1d4b0*/  LDL.LU R26, [R1+0xd0] ;  /* 0x0000d000011a7983 */ /* 0x000ee20000300800 */
[----:B------:R-:W-:Y:S02]  /*1d4c0*/  ISETP.LT.AND P5, PT, R28, UR15, !P0 ;  /* 0x0000000f1c007c0c */ /* 0x000fe4000c7a1270 */
[----:B------:R-:W-:Y:S01]  /*1d4d0*/  ISETP.LT.AND P4, PT, R25, UR15, !P0 ;  /* 0x0000000f19007c0c */ /* 0x000fe2000c781270 */
[----:B------:R-:W4:Y:S01]  /*1d4e0*/  LDL.LU R28, [R1+0xd4] ;  /* 0x0000d400011c7983 */ /* 0x000f220000300800 */
[----:B0-----:R-:W-:-:S03]  /*1d4f0*/  LEA R20, P6, R4, R0, 0x1 ;  /* 0x0000000004147211 */ /* 0x001fc600078c08ff */
[----:B------:R-:W5:Y:S01]  /*1d500*/  LDL.LU R27, [R1+0xd8] ;  /* 0x0000d800011b7983 */ /* 0x000f620000300800 */
[----:B------:R-:W-:Y:S01]  /*1d510*/  IMAD R3, R29, 0x4, R4 ;  /* 0x000000041d037824 */ /* 0x000fe200078e0204 */
[----:B------:R-:W-:Y:S02]  /*1d520*/  LEA.HI.X.SX32 R21, R4, R2, 0x1, P6 ;  /* 0x0000000204157211 */ /* 0x000fe400030f0eff */
[----:B------:R-:W2:Y:S04]  /*1d530*/  LDL.LU R25, [R1+0x3c] ;  /* 0x00003c0001197983 */ /* 0x000ea80000300800 */
[----:B------:R0:W-:Y:S04]  /*1d540*/  @P3 STG.E.U16 desc[UR10][R22.64], R16 ;  /* 0x0000001016003986 */ /* 0x0001e8000c10150a */
[----:B0-----:R-:W2:Y:S04]  /*1d550*/  LDL.LU R16, [R1+0xc8] ;  /* 0x0000c80001107983 */ /* 0x001ea80000300800 */
[----:B------:R-:W2:Y:S01]  /*1d560*/  LDL.LU R4, [R1+0xc4] ;  /* 0x0000c40001047983 */ /* 0x000ea20000300800 */
[----:B------:R-:W-:-:S02]  /*1d570*/  PRMT R8, R8, 0x7632, R8 ;  /* 0x0000763208087816 */ /* 0x000fc40000000008 */
[----:B------:R-:W-:-:S03]  /*1d580*/  LEA R22, P6, R3, R0, 0x1 ;  /* 0x0000000003167211 */ /* 0x000fc600078c08ff */
[----:B------:R0:W-:Y:S01]  /*1d590*/  @P4 STG.E.U16 desc[UR10][R20.64], R8 ;  /* 0x0000000814004986 */ /* 0x0001e2000c10150a */
[----:B------:R-:W-:-:S05]  /*1d5a0*/  LEA.HI.X.SX32 R23, R3, R2, 0x1, P6 ;  /* 0x0000000203177211 */ /* 0x000fca00030f0eff */
[----:B------:R1:W-:Y:S01]  /*1d5b0*/  @P5 STG.E.U16 desc[UR10][R22.64], R5 ;  /* 0x0000000516005986 */ /* 0x0003e2000c10150a */
[----:B--2---:R-:W-:Y:S01]  /*1d5c0*/  ISETP.LT.AND P3, PT, R4, UR15, !P0 ;  /* 0x0000000f04007c0c */ /* 0x004fe2000c761270 */
[C---:B------:R-:W-:Y:S01]  /*1d5d0*/  IMAD R4, R29.reuse, 0x4, R3 ;  /* 0x000000041d047824 */ /* 0x040fe200078e0203 */
[----:B------:R-:W-:Y:S02]  /*1d5e0*/  ISETP.LT.AND P4, PT, R16, UR15, !P0 ;  /* 0x0000000f10007c0c */ /* 0x000fe4000c781270 */
[----:B------:R-:W2:Y:S01]  /*1d5f0*/  LDL.LU R16, [R1+0xdc] ;  /* 0x0000dc0001107983 */ /* 0x000ea20000300800 */
[----:B------:R-:W-:Y:S01]  /*1d600*/  IMAD R3, R29, 0x4, R4 ;  /* 0x000000041d037824 */ /* 0x000fe200078e0204 */
[----:B0-----:R-:W-:-:S04]  /*1d610*/  LEA R20, P6, R4, R0, 0x1 ;  /* 0x0000000004147211 */ /* 0x001fc800078c08ff */
[----:B------:R-:W-:Y:S02]  /*1d620*/  LEA.HI.X.SX32 R21, R4, R2, 0x1, P6 ;  /* 0x0000000204157211 */ /* 0x000fe400030f0eff */
[----:B-1----:R-:W-:-:S04]  /*1d630*/  LEA R22, P6, R3, R0, 0x1 ;  /* 0x0000000003167211 */ /* 0x002fc800078c08ff */
[----:B------:R-:W-:Y:S01]  /*1d640*/  LEA.HI.X.SX32 R23, R3, R2, 0x1, P6 ;  /* 0x0000000203177211 */ /* 0x000fe200030f0eff */
[----:B------:R0:W-:Y:S01]  /*1d650*/  @P3 STG.E.U16 desc[UR10][R20.64], R13 ;  /* 0x0000000d14003986 */ /* 0x0001e2000c10150a */
[----:B---3--:R-:W-:-:S03]  /*1d660*/  ISETP.LT.AND P3, PT, R26, UR15, !P0 ;  /* 0x0000000f1a007c0c */ /* 0x008fc6000c761270 */
[----:B------:R-:W3:Y:S04]  /*1d670*/  LDL.LU R26, [R1+0xe0] ;  /* 0x0000e000011a7983 */ /* 0x000ee80000300800 */
[----:B------:R1:W-:Y:S01]  /*1d680*/  @P4 STG.E.U16 desc[UR10][R22.64], R17 ;  /* 0x0000001116004986 */ /* 0x0003e2000c10150a */
[----:B----4-:R-:W-:-:S03]  /*1d690*/  ISETP.LT.AND P4, PT, R28, UR15, !P0 ;  /* 0x0000000f1c007c0c */ /* 0x010fc6000c781270 */
[----:B------:R-:W4:Y:S01]  /*1d6a0*/  LDL.LU R28, [R1+0xe4] ;  /* 0x0000e400011c7983 */ /* 0x000f220000300800 */
[----:B------:R-:W-:Y:S01]  /*1d6b0*/  IMAD R4, R29, 0x4, R3 ;  /* 0x000000041d047824 */ /* 0x000fe200078e0203 */
[----:B------:R-:W-:-:S03]  /*1d6c0*/  ISETP.LT.AND P5, PT, R24, UR15, !P0 ;  /* 0x0000000f18007c0c */ /* 0x000fc6000c7a1270 */
[----:B------:R-:W-:Y:S01]  /*1d6d0*/  IMAD R3, R29, 0x4, R4 ;  /* 0x000000041d037824 */ /* 0x000fe200078e0204 */
[C---:B0-----:R-:W-:Y:S02]  /*1d6e0*/  LEA R20, P6, R4.reuse, R0, 0x1 ;  /* 0x0000000004147211 */ /* 0x041fe400078c08ff */
[----:B------:R-:W-:Y:S01]  /*1d6f0*/  PRMT R12, R5, 0x7632, R12 ;  /* 0x00007632050c7816 */ /* 0x000fe2000000000c */
[----:B-1----:R-:W4:Y:S01]  /*1d700*/  LDL.LU R23, [R1+0xe8] ;  /* 0x0000e80001177983 */ /* 0x002f220000300800 */
[----:B------:R-:W-:Y:S02]  /*1d710*/  LEA.HI.X.SX32 R21, R4, R2, 0x1, P6 ;  /* 0x0000000204157211 */ /* 0x000fe400030f0eff */
[----:B------:R-:W-:Y:S01]  /*1d720*/  LEA R4, P6, R3, R0, 0x1 ;  /* 0x0000000003047211 */ /* 0x000fe200078c08ff */
[----:B------:R-:W-:Y:S01]  /*1d730*/  IMAD R8, R29, 0x4, R3 ;  /* 0x000000041d087824 */ /* 0x000fe200078e0203 */
[----:B------:R-:W4:Y:S02]  /*1d740*/  LDL.LU R24, [R1+0xec] ;  /* 0x0000ec0001187983 */ /* 0x000f240000300800 */
[----:B------:R-:W-:Y:S01]  /*1d750*/  LEA.HI.X.SX32 R5, R3, R2, 0x1, P6 ;  /* 0x0000000203057211 */ /* 0x000fe200030f0eff */
[----:B------:R-:W-:Y:S01]  /*1d760*/  IMAD R3, R29, 0x4, R8 ;  /* 0x000000041d037824 */ /* 0x000fe200078e0208 */
[----:B------:R0:W-:Y:S04]  /*1d770*/  @P5 STG.E.U16 desc[UR10][R20.64], R9 ;  /* 0x0000000914005986 */ /* 0x0001e8000c10150a */
[----:B------:R1:W-:Y:S01]  /*1d780*/  @P3 STG.E.U16 desc[UR10][R4.64], R12 ;  /* 0x0000000c04003986 */ /* 0x0003e2000c10150a */
[----:B-----5:R-:W-:-:S02]  /*1d790*/  ISETP.LT.AND P5, PT, R27, UR15, !P0 ;  /* 0x0000000f1b007c0c */ /* 0x020fc4000c7a1270 */
[----:B------:R-:W-:Y:S01]  /*1d7a0*/  PRMT R13, R13, 0x7632, R13 ;  /* 0x000076320d0d7816 */ /* 0x000fe2000000000d */
[----:B------:R-:W5:Y:S01]  /*1d7b0*/  LDL.LU R27, [R1+0xf0] ;  /* 0x0000f000011b7983 */ /* 0x000f620000300800 */
[----:B0-----:R-:W-:Y:S01]  /*1d7c0*/  LEA R20, P6, R8, R0, 0x1 ;  /* 0x0000000008147211 */ /* 0x001fe200078c08ff */
[----:B-1----:R-:W-:-:S03]  /*1d7d0*/  VIADD R5, R25, 0xbc ;  /* 0x000000bc19057836 */ /* 0x002fc60000000000 */
[----:B------:R-:W-:Y:S02]  /*1d7e0*/  LEA.HI.X.SX32 R21, R8, R2, 0x1, P6 ;  /* 0x0000000208157211 */ /* 0x000fe400030f0eff */
[----:B------:R-:W-:Y:S01]  /*1d7f0*/  LEA R4, P6, R3, R0, 0x1 ;  /* 0x0000000003047211 */ /* 0x000fe200078c08ff */
[C---:B------:R-:W-:Y:S01]  /*1d800*/  IMAD R8, R5.reuse, R29, RZ ;  /* 0x0000001d05087224 */ /* 0x040fe200078e02ff */
[----:B------:R-:W-:Y:S02]  /*1d810*/  ISETP.LT.AND P3, PT, R5, UR15, !P0 ;  /* 0x0000000f05007c0c */ /* 0x000fe4000c761270 */
[----:B------:R-:W-:Y:S02]  /*1d820*/  LEA.HI.X.SX32 R5, R3, R2, 0x1, P6 ;  /* 0x0000000203057211 */ /* 0x000fe400030f0eff */
[----:B------:R-:W-:Y:S01]  /*1d830*/  LEA R12, P6, R8, R0, 0x1 ;  /* 0x00000000080c7211 */ /* 0x000fe200078c08ff */
[----:B------:R0:W-:Y:S01]  /*1d840*/  @P4 STG.E.U16 desc[UR10][R20.64], R13 ;  /* 0x0000000d14004986 */ /* 0x0001e2000c10150a */
[----:B------:R-:W-:-:S05]  /*1d850*/  PRMT R17, R17, 0x7632, R17 ;  /* 0x0000763211117816 */ /* 0x000fca0000000011 */
[----:B------:R1:W-:Y:S01]  /*1d860*/  @P5 STG.E.U16 desc[UR10][R4.64], R17 ;  /* 0x0000001104005986 */ /* 0x0003e2000c10150a */
[----:B0-----:R-:W-:Y:S02]  /*1d870*/  LEA.HI.X.SX32 R13, R8, R2, 0x1, P6 ;  /* 0x00000002080d7211 */ /* 0x001fe400030f0eff */
[----:B------:R-:W-:-:S05]  /*1d880*/  PRMT R8, R9, 0x7632, R8 ;  /* 0x0000763209087816 */ /* 0x000fca0000000008 */
[----:B------:R0:W-:Y:S01]  /*1d890*/  @P3 STG.E.U16 desc[UR10][R12.64], R8 ;  /* 0x000000080c003986 */ /* 0x0001e2000c10150a */
[----:B--2---:R-:W-:-:S03]  /*1d8a0*/  ISETP.LT.AND P4, PT, R16, UR15, !P0 ;  /* 0x0000000f10007c0c */ /* 0x004fc6000c781270 */
[----:B------:R-:W2:Y:S01]  /*1d8b0*/  LDL.LU R16, [R1+0xf4] ;  /* 0x0000f40001107983 */ /* 0x000ea20000300800 */
[----:B---3--:R-:W-:-:S03]  /*1d8c0*/  ISETP.LT.AND P5, PT, R26, UR15, !P0 ;  /* 0x0000000f1a007c0c */ /* 0x008fc6000c7a1270 */
[----:B------:R-:W3:Y:S01]  /*1d8d0*/  LDL.LU R26, [R1+0xf8] ;  /* 0x0000f800011a7983 */ /* 0x000ee20000300800 */
[----:B----4-:R-:W-:-:S03]  /*1d8e0*/  ISETP.LT.AND P3, PT, R28, UR15, !P0 ;  /* 0x0000000f1c007c0c */ /* 0x010fc6000c761270 */
[----:B------:R-:W4:Y:S01]  /*1d8f0*/  LDL.LU R28, [R1+0xfc] ;  /* 0x0000fc00011c7983 */ /* 0x000f220000300800 */
[----:B------:R-:W-:-:S04]  /*1d900*/  IMAD R3, R29, 0x8, R3 ;  /* 0x000000081d037824 */ /* 0x000fc800078e0203 */
[----:B------:R-:W-:Y:S01]  /*1d910*/  IMAD R9, R29, 0x4, R3 ;  /* 0x000000041d097824 */ /* 0x000fe200078e0203 */
[----:B-1----:R-:W-:-:S04]  /*1d920*/  LEA R4, P6, R3, R0, 0x1 ;  /* 0x0000000003047211 */ /* 0x002fc800078c08ff */
[----:B------:R-:W-:Y:S01]  /*1d930*/  LEA.HI.X.SX32 R5, R3, R2, 0x1, P6 ;  /* 0x0000000203057211 */ /* 0x000fe200030f0eff */
[----:B------:R-:W-:Y:S01]  /*1d940*/  IMAD R3, R29, 0x4, R9 ;  /* 0x000000041d037824 */ /* 0x000fe200078e0209 */
[----:B0-----:R-:W-:-:S03]  /*1d950*/  LEA R8, P6, R9, R0, 0x1 ;  /* 0x0000000009087211 */ /* 0x001fc600078c08ff */
[----:B------:R0:W-:Y:S01]  /*1d960*/  @P4 STG.E.U16 desc[UR10][R4.64], R6 ;  /* 0x0000000604004986 */ /* 0x0001e2000c10150a */
[----:B------:R-:W-:Y:S01]  /*1d970*/  LEA.HI.X.SX32 R9, R9, R2, 0x1, P6 ;  /* 0x0000000209097211 */ /* 0x000fe200030f0eff */
[----:B------:R-:W-:Y:S01]  /*1d980*/  IMAD R17, R29, 0x4, R3 ;  /* 0x000000041d117824 */ /* 0x000fe200078e0203 */
[----:B------:R-:W-:-:S03]  /*1d990*/  ISETP.LT.AND P4, PT, R23, UR15, !P0 ;  /* 0x0000000f17007c0c */ /* 0x000fc6000c781270 */
[----:B------:R1:W-:Y:S01]  /*1d9a0*/  @P5 STG.E.U16 desc[UR10][R8.64], R14 ;  /* 0x0000000e08005986 */ /* 0x0003e2000c10150a */
[----:B0-----:R-:W-:-:S04]  /*1d9b0*/  LEA R4, P6, R3, R0, 0x1 ;  /* 0x0000000003047211 */ /* 0x001fc800078c08ff */
[----:B------:R-:W-:Y:S01]  /*1d9c0*/  LEA.HI.X.SX32 R5, R3, R2, 0x1, P6 ;  /* 0x0000000203057211 */ /* 0x000fe200030f0eff */
[----:B------:R-:W-:Y:S01]  /*1d9d0*/  IMAD R3, R29, 0x4, R17 ;  /* 0x000000041d037824 */ /* 0x000fe200078e0211 */
[C---:B-1----:R-:W-:Y:S02]  /*1d9e0*/  LEA R8, P6, R17.reuse, R0, 0x1 ;  /* 0x0000000011087211 */ /* 0x042fe400078c08ff */
[----:B------:R-:W-:Y:S01]  /*1d9f0*/  ISETP.LT.AND P5, PT, R24, UR15, !P0 ;  /* 0x0000000f18007c0c */ /* 0x000fe2000c7a1270 */
[----:B------:R0:W-:Y:S01]  /*1da00*/  @P3 STG.E.U16 desc[UR10][R4.64], R18 ;  /* 0x0000001204003986 */ /* 0x0001e2000c10150a */
[----:B------:R-:W-:Y:S01]  /*1da10*/  LEA.HI.X.SX32 R9, R17, R2, 0x1, P6 ;  /* 0x0000000211097211 */ /* 0x000fe200030f0eff */
[----:B------:R-:W-:Y:S01]  /*1da20*/  IMAD R13, R29, 0x4, R3 ;  /* 0x000000041d0d7824 */ /* 0x000fe200078e0203 */
[----:B-----5:R-:W-:Y:S01]  /*1da30*/  ISETP.LT.AND P3, PT, R27, UR15, !P0 ;  /* 0x0000000f1b007c0c */ /* 0x020fe2000c761270 */
[----:B------:R-:W5:Y:S04]  /*1da40*/  LDL.LU R24, [R1+0x104] ;  /* 0x0001040001187983 */ /* 0x000f680000300800 */
[----:B------:R-:W5:Y:S01]  /*1da50*/  LDL.LU R27, [R1+0x100] ;  /* 0x00010000011b7983 */ /* 0x000f620000300800 */
[----:B0-----:R-:W-:-:S03]  /*1da60*/  LEA R4, P6, R3, R0, 0x1 ;  /* 0x0000000003047211 */ /* 0x001fc600078c08ff */
[----:B------:R0:W-:Y:S01]  /*1da70*/  @P4 STG.E.U16 desc[UR10][R8.64], R10 ;  /* 0x0000000a08004986 */ /* 0x0001e2000c10150a */
[----:B------:R-:W-:Y:S02]  /*1da80*/  LEA.HI.X.SX32 R5, R3, R2, 0x1, P6 ;  /* 0x0000000203057211 */ /* 0x000fe400030f0eff */
[----:B------:R-:W-:Y:S02]  /*1da90*/  PRMT R6, R6, 0x7632, R6 ;  /* 0x0000763206067816 */ /* 0x000fe40000000006 */
[----:B------:R-:W-:Y:S02]  /*1daa0*/  PRMT R14, R14, 0x7632, R14 ;  /* 0x000076320e0e7816 */ /* 0x000fe4000000000e */
[C---:B0-----:R-:W-:Y:S01]  /*1dab0*/  LEA R8, P6, R13.reuse, R0, 0x1 ;  /* 0x000000000d087211 */ /* 0x041fe200078c08ff */
[----:B------:R0:W-:Y:S03]  /*1dac0*/  @P5 STG.E.U16 desc[UR10][R4.64], R6 ;  /* 0x0000000604005986 */ /* 0x0001e6000c10150a */
[----:B------:R-:W-:-:S05]  /*1dad0*/  LEA.HI.X.SX32 R9, R13, R2, 0x1, P6 ;  /* 0x000000020d097211 */ /* 0x000fca00030f0eff */
[----:B------:R1:W-:Y:S01]  /*1dae0*/  @P3 STG.E.U16 desc[UR10][R8.64], R14 ;  /* 0x0000000e08003986 */ /* 0x0003e2000c10150a */
[----:B---3--:R-:W-:-:S03]  /*1daf0*/  ISETP.LT.AND P5, PT, R26, UR15, !P0 ;  /* 0x0000000f1a007c0c */ /* 0x008fc6000c7a1270 */
[----:B------:R-:W3:Y:S01]  /*1db00*/  LDL.LU R26, [R1+0x108] ;  /* 0x00010800011a7983 */ /* 0x000ee20000300800 */
[----:B----4-:R-:W-:-:S03]  /*1db10*/  ISETP.LT.AND P3, PT, R28, UR15, !P0 ;  /* 0x0000000f1c007c0c */ /* 0x010fc6000c761270 */
[----:B------:R-:W4:Y:S01]  /*1db20*/  LDL.LU R28, [R1+0x10c] ;  /* 0x00010c00011c7983 */ /* 0x000f220000300800 */
[----:B------:R-:W-:Y:S01]  /*1db30*/  IMAD R3, R29, 0x4, R13 ;  /* 0x000000041d037824 */ /* 0x000fe200078e020d */
[----:B--2---:R-:W-:-:S03]  /*1db40*/  ISETP.LT.AND P4, PT, R16, UR15, !P0 ;  /* 0x0000000f10007c0c */ /* 0x004fc6000c781270 */
[----:B------:R-:W-:Y:S01]  /*1db50*/  IMAD R13, R29, 0x4, R3 ;  /* 0x000000041d0d7824 */ /* 0x000fe200078e0203 */
[----:B0-----:R-:W-:-:S04]  /*1db60*/  LEA R4, P6, R3, R0, 0x1 ;  /* 0x0000000003047211 */ /* 0x001fc800078c08ff */
[----:B------:R-:W-:Y:S01]  /*1db70*/  LEA.HI.X.SX32 R5, R3, R2, 0x1, P6 ;  /* 0x0000000203057211 */ /* 0x000fe200030f0eff */
[----:B------:R-:W-:Y:S01]  /*1db80*/  IMAD R3, R29, 0x4, R13 ;  /* 0x000000041d037824 */ /* 0x000fe200078e020d */
[----:B------:R-:W-:Y:S02]  /*1db90*/  PRMT R18, R18, 0x7632, R18 ;  /* 0x0000763212127816 */ /* 0x000fe40000000012 */
[----:B------:R-:W-:Y:S01]  /*1dba0*/  LEA R12, P6, R13, R0, 0x1 ;  /* 0x000000000d0c7211 */ /* 0x000fe200078c08ff */
[----:B------:R-:W-:Y:S02]  /*1dbb0*/  IMAD R21, R29, 0x4, R3 ;  /* 0x000000041d157824 */ /* 0x000fe400078e0203 */
[----:B------:R0:W-:Y:S01]  /*1dbc0*/  @P4 STG.E.U16 desc[UR10][R4.64], R18 ;  /* 0x0000001204004986 */ /* 0x0001e2000c10150a */
[----:B------:R-:W-:Y:S01]  /*1dbd0*/  LEA.HI.X.SX32 R13, R13, R2, 0x1, P6 ;  /* 0x000000020d0d7211 */ /* 0x000fe200030f0eff */
[----:B-1----:R-:W-:Y:S01]  /*1dbe0*/  IMAD R9, R29, 0x4, R21 ;  /* 0x000000041d097824 */ /* 0x002fe200078e0215 */
[----:B------:R-:W-:-:S02]  /*1dbf0*/  LEA R16, P4, R3, R0, 0x1 ;  /* 0x0000000003107211 */ /* 0x000fc400078808ff */
[----:B------:R-:W-:Y:S01]  /*1dc00*/  LEA R20, P6, R21, R0, 0x1 ;  /* 0x0000000015147211 */ /* 0x000fe200078c08ff */
[----:B------:R-:W-:Y:S01]  /*1dc10*/  IMAD R23, R29, 0x4, R9 ;  /* 0x000000041d177824 */ /* 0x000fe200078e0209 */
[----:B------:R-:W-:Y:S02]  /*1dc20*/  PRMT R6, R10, 0x7632, R6 ;  /* 0x000076320a067816 */ /* 0x000fe40000000006 */
[-C--:B------:R-:W-:Y:S02]  /*1dc30*/  LEA.HI.X.SX32 R17, R3, R2.reuse, 0x1, P4 ;  /* 0x0000000203117211 */ /* 0x080fe400020f0eff */
[----:B------:R-:W-:Y:S01]  /*1dc40*/  LEA.HI.X.SX32 R21, R21, R2, 0x1, P6 ;  /* 0x0000000215157211 */ /* 0x000fe200030f0eff */
[----:B------:R-:W-:Y:S01]  /*1dc50*/  VIADD R3, R25, 0xfc ;  /* 0x000000fc19037836 */ /* 0x000fe20000000000 */
[----:B------:R1:W-:Y:S01]  /*1dc60*/  @P5 STG.E.U16 desc[UR10][R12.64], R6 ;  /* 0x000000060c005986 */ /* 0x0003e2000c10150a */
[----:B------:R-:W-:-:S03]  /*1dc70*/  IMAD R25, R29, 0x4, R23 ;  /* 0x000000041d197824 */ /* 0x000fc600078e0217 */
[----:B------:R-:W-:Y:S04]  /*1dc80*/  @P3 STG.E.U16 desc[UR10][R16.64], R7 ;  /* 0x0000000710003986 */ /* 0x000fe8000c10150a */
[----:B------:R2:W-:Y:S01]  /*1dc90*/  @P1 STG.E.U16 desc[UR10][R20.64], R15 ;  /* 0x0000000f14001986 */ /* 0x0005e2000c10150a */
[----:B0-----:R-:W-:Y:S02]  /*1dca0*/  LEA R4, P1, R9, R0, 0x1 ;  /* 0x0000000009047211 */ /* 0x001fe400078208ff */
[----:B-----5:R-:W-:Y:S01]  /*1dcb0*/  ISETP.LT.AND P5, PT, R27, UR15, !P0 ;  /* 0x0000000f1b007c0c */ /* 0x020fe2000c7a1270 */
[----:B------:R-:W-:Y:S01]  /*1dcc0*/  IMAD R27, R29, 0x4, R25 ;  /* 0x000000041d1b7824 */ /* 0x000fe200078e0219 */
[----:B------:R-:W-:Y:S01]  /*1dcd0*/  LEA.HI.X.SX32 R5, R9, R2, 0x1, P1 ;  /* 0x0000000209057211 */ /* 0x000fe200008f0eff */
[----:B-1----:R-:W-:Y:S01]  /*1dce0*/  IMAD R6, R3, R29, RZ ;  /* 0x0000001d03067224 */ /* 0x002fe200078e02ff */
[-C--:B------:R-:W-:Y:S01]  /*1dcf0*/  LEA R12, P1, R25, R0.reuse, 0x1 ;  /* 0x00000000190c7211 */ /* 0x080fe200078208ff */
[----:B------:R-:W-:Y:S01]  /*1dd00*/  IMAD R29, R29, 0x4, R27 ;  /* 0x000000041d1d7824 */ /* 0x000fe200078e021b */
[----:B------:R-:W-:-:S02]  /*1dd10*/  LEA R8, P3, R23, R0, 0x1 ;  /* 0x0000000017087211 */ /* 0x000fc400078608ff */
[----:B------:R-:W-:Y:S02]  /*1dd20*/  LEA.HI.X.SX32 R13, R25, R2, 0x1, P1 ;  /* 0x00000002190d7211 */ /* 0x000fe400008f0eff */
[-C--:B--2---:R-:W-:Y:S02]  /*1dd30*/  LEA R20, P1, R29, R0.reuse, 0x1 ;  /* 0x000000001d147211 */ /* 0x084fe400078208ff */
[----:B------:R-:W-:Y:S02]  /*1dd40*/  LEA R16, P6, R27, R0, 0x1 ;  /* 0x000000001b107211 */ /* 0x000fe400078c08ff */
[----:B------:R-:W-:Y:S02]  /*1dd50*/  ISETP.LT.AND P4, PT, R24, UR15, !P0 ;  /* 0x0000000f18007c0c */ /* 0x000fe4000c781270 */
[-C--:B------:R-:W-:Y:S02]  /*1dd60*/  LEA.HI.X.SX32 R9, R23, R2.reuse, 0x1, P3 ;  /* 0x0000000217097211 */ /* 0x080fe400018f0eff */
[----:B------:R-:W-:-:S02]  /*1dd70*/  LEA.HI.X.SX32 R21, R29, R2, 0x1, P1 ;  /* 0x000000021d157211 */ /* 0x000fc400008f0eff */
[----:B------:R-:W-:Y:S02]  /*1dd80*/  LEA.HI.X.SX32 R17, R27, R2, 0x1, P6 ;  /* 0x000000021b117211 */ /* 0x000fe400030f0eff */
[C---:B------:R-:W-:Y:S02]  /*1dd90*/  LEA R22, P6, R6.reuse, R0, 0x1 ;  /* 0x0000000006167211 */ /* 0x040fe400078c08ff */
[----:B------:R-:W-:Y:S02]  /*1dda0*/  PRMT R15, R15, 0x7632, R15 ;  /* 0x000076320f0f7816 */ /* 0x000fe4000000000f */
[----:B------:R-:W-:Y:S02]  /*1ddb0*/  LEA.HI.X.SX32 R23, R6, R2, 0x1, P6 ;  /* 0x0000000206177211 */ /* 0x000fe400030f0eff */
[----:B------:R-:W-:Y:S01]  /*1ddc0*/  PRMT R6, R7, 0x7632, R6 ;  /* 0x0000763207067816 */ /* 0x000fe20000000006 */
[----:B------:R0:W-:Y:S01]  /*1ddd0*/  @P5 STG.E.U16 desc[UR10][R4.64], R19 ;  /* 0x0000001304005986 */ /* 0x0001e2000c10150a */
[----:B------:R-:W-:-:S03]  /*1dde0*/  PRMT R10, R19, 0x7632, R10 ;  /* 0x00007632130a7816 */ /* 0x000fc6000000000a */
[----:B------:R0:W-:Y:S01]  /*1ddf0*/  @P4 STG.E.U16 desc[UR10][R8.64], R11 ;  /* 0x0000000b08004986 */ /* 0x0001e2000c10150a */
[----:B---3--:R-:W-:Y:S02]  /*1de00*/  ISETP.LT.AND P3, PT, R26, UR15, !P0 ;  /* 0x0000000f1a007c0c */ /* 0x008fe4000c761270 */
[----:B----4-:R-:W-:Y:S02]  /*1de10*/  ISETP.LT.AND P1, PT, R28, UR15, !P0 ;  /* 0x0000000f1c007c0c */ /* 0x010fe4000c721270 */
[----:B------:R-:W-:-:S09]  /*1de20*/  ISETP.LT.AND P0, PT, R3, UR15, !P0 ;  /* 0x0000000f03007c0c */ /* 0x000fd2000c701270 */
[----:B------:R0:W-:Y:S04]  /*1de30*/  @P3 STG.E.U16 desc[UR10][R12.64], R6 ;  /* 0x000000060c003986 */ /* 0x0001e8000c10150a */
[----:B------:R0:W-:Y:S04]  /*1de40*/  @P2 STG.E.U16 desc[UR10][R16.64], R15 ;  /* 0x0000000f10002986 */ /* 0x0001e8000c10150a */
[----:B------:R0:W-:Y:S01]  /*1de50*/  @P1 STG.E.U16 desc[UR10][R20.64], R10 ;  /* 0x0000000a14001986 */ /* 0x0001e2000c10150a */
[----:B------:R-:W-:Y:S05]  /*1de60*/  @!P0 EXIT ;  /* 0x000000000000894d */ /* 0x000fea0003800000 */
[----:B0-----:R-:W-:-:S05]  /*1de70*/  PRMT R11, R11, 0x7632, R11 ;  /* 0x000076320b0b7816 */ /* 0x001fca000000000b */
[----:B------:R-:W-:Y:S01]  /*1de80*/  STG.E.U16 desc[UR10][R22.64], R11 ;  /* 0x0000000b16007986 */ /* 0x000fe2000c10150a */
[----:B------:R-:W-:Y:S05]  /*1de90*/  EXIT ;  /* 0x000000000000794d */ /* 0x000fea0003800000 */
.L_x_3:
[----:B------:R-:W-:-:S00]  /*1dea0*/  BRA `(.L_x_3) ;  /* 0xfffffffc00fc7947 */ /* 0x000fc0000383ffff */
[----:B------:R-:W-:-:S00]  /*1deb0*/  NOP ;  /* 0x0000000000007918 */ /* 0x000fc00000000000 */
        /* <DEDUP_REMOVED lines=12> */
.L_x_4:


//--------------------- .nv.shared.matmul_kernel  --------------------------
	.section	.nv.shared.matmul_kernel,"aw",@nobits
	.sectionflags	@""
	.align	16
	.zero		1024


//--------------------- .nv.shared.reserved.0     --------------------------
	.section	.nv.shared.reserved.0,"aw",@nobits
	.weak		__nv_reservedSMEM_offset_0_alias
	.size		__nv_reservedSMEM_offset_0_alias, 0, 64
	.other		__nv_reservedSMEM_offset_0_alias,@"STO_CUDA_RESERVED_SHARED STV_DEFAULT"
__nv_reservedSMEM_offset_0_alias:
	.zero		0
	.zero		64


//--------------------- .nv.constant0.matmul_kernel --------------------------
	.section	.nv.constant0.matmul_kernel,"a",@progbits
	.sectionflags	@""
	.align	4
.nv.constant0.matmul_kernel:
	.zero		976


//--------------------- SYMBOLS --------------------------

	.type		.nv.reservedSmem.offset0,@object
	.size		.nv.reservedSmem.offset0,0x4
	.type		.nv.reservedSmem.cap,@object
	.size		.nv.reservedSmem.cap,0x4
